def attn_fwd(
    Q,
    K,
    V,
    Out,
    Lse,
    sm_scale,
    stride_qz,
    stride_qh,
    stride_qm,
    stride_qk,
    stride_kz,
    stride_kh,
    stride_kn,
    stride_kk,
    stride_vz,
    stride_vh,
    stride_vn,
    stride_vk,
    stride_oz,
    stride_oh,
    stride_om,
    stride_ok,
    seqlen_q,
    seqlen_k,
    BLOCK_M: tl.constexpr,
    BLOCK_N: tl.constexpr,
    HEAD_DIM: tl.constexpr,
    CAUSAL: tl.constexpr,
):
    start_m = tl.program_id(0)
    off_hz = tl.program_id(1)
    q_off = off_hz * stride_qh
    k_off = off_hz * stride_kh
    v_off = off_hz * stride_vh
    offs_m = start_m * BLOCK_M + tl.arange(0, BLOCK_M)
    offs_d = tl.arange(0, HEAD_DIM)
    offs_n = tl.arange(0, BLOCK_N)
    q_ptrs = Q + q_off + offs_m[:, None] * stride_qm + offs_d[None, :] * stride_qk
    k_ptrs = K + k_off + offs_d[:, None] * stride_kk + offs_n[None, :] * stride_kn
    v_ptrs = V + v_off + offs_n[:, None] * stride_vn + offs_d[None, :] * stride_vk
    m_i = tl.full([BLOCK_M], float("-inf"), dtype=tl.float32)
    l_i = tl.zeros([BLOCK_M], dtype=tl.float32) + 1.0
    acc = tl.zeros([BLOCK_M, HEAD_DIM], dtype=tl.float32)
    q = tl.load(q_ptrs)
    acc, l_i, m_i = _attn_fwd_inner(
        acc,
        l_i,
        m_i,
        q,
        k_ptrs,
        v_ptrs,
        sm_scale,
        stride_kn,
        stride_vn,
        start_m,
        seqlen_k,
        BLOCK_M,
        BLOCK_N,
        HEAD_DIM,
        CAUSAL,
    )
    acc = acc / l_i[:, None]
    lse = m_i + tl.math.log2(l_i) / 1.4426950408889634
    o_ptrs = (
        Out
        + off_hz * stride_oh
        + offs_m[:, None] * stride_om
        + offs_d[None, :] * stride_ok
    )
    tl.store(o_ptrs, acc.to(Out.dtype.element_ty))
    tl.store(Lse + off_hz * seqlen_q + offs_m, lse)

# config = {"BLOCK_M": 64, "BLOCK_N": 64, "HEAD_DIM": 256, "arch": "sm_90", "causal": false, "dtype": "fp16", "num_stages": 2, "num_warps": 4}
# arch = sm_90


// ===== COMPILED SASS (sm_90a) =====

	.target	sm_90a

	.elftype	@"ET_EXEC"


//--------------------- .note.nv.tkinfo           --------------------------
	.section	.note.nv.tkinfo,"",@"SHT_NOTE"
	.sectionflags	@"SHF_NOTE_NV_TKINFO"
	.tkinfo
        /*0018*/ 	.word	0x00000002
        /*0030*/ 	.string	""
        /*0030*/ 	.string	"ptxas"
        /*0030*/ 	.string	"Cuda compilation tools, release 13.0, V13.0.88"
        /*0030*/ 	.string	"Build cuda_13.0.r13.0/compiler.36424714_0"
        /*0030*/ 	.string	"-v  -suppress-debug-info  -lineinfo  -arch sm_90a "



//--------------------- .note.nv.cuinfo           --------------------------
	.section	.note.nv.cuinfo,"",@"SHT_NOTE"
	.sectionflags	@"SHF_NOTE_NV_CUINFO"
        /*0018*/ 	.short	0x0002
        /*001a*/ 	.short	0x005a
        /*001c*/ 	.short	0x0082
	.zero		2


//--------------------- .nv.info                  --------------------------
	.section	.nv.info,"",@"SHT_CUDA_INFO"
	.align	4


	//----- nvinfo : EIATTR_REGCOUNT
	.align		4
        /*0000*/ 	.byte	0x04, 0x2f
        /*0002*/ 	.short	(.L_2 - .L_1)
	.align		4
.L_1:
        /*0004*/ 	.word	index@(attn_fwd)
        /*0008*/ 	.word	0x000000ff


	//----- nvinfo : EIATTR_FRAME_SIZE
	.align		4
.L_2:
        /*000c*/ 	.byte	0x04, 0x11
        /*000e*/ 	.short	(.L_4 - .L_3)
	.align		4
.L_3:
        /*0010*/ 	.word	index@(attn_fwd)
        /*0014*/ 	.word	0x00000538


	//----- nvinfo : EIATTR_MIN_STACK_SIZE
	.align		4
.L_4:
        /*0018*/ 	.byte	0x04, 0x12
        /*001a*/ 	.short	(.L_6 - .L_5)
	.align		4
.L_5:
        /*001c*/ 	.word	index@(attn_fwd)
        /*0020*/ 	.word	0x00000538
.L_6:


//--------------------- .nv.compat                --------------------------
	.section	.nv.compat,"",@"SHT_CUDA_COMPAT_INFO"
	.align	4
        /*0000*/ 	.byte	0x02, 0x09, 0x01, 0x00, 0x02, 0x02, 0x04, 0x00, 0x02, 0x05, 0x05, 0x00, 0x03, 0x07, 0x01, 0x01
        /*0010*/ 	.byte	0x02, 0x03, 0x00, 0x00, 0x02, 0x06, 0x01, 0x00, 0x04, 0x0b, 0x08, 0x00, 0x00, 0x00, 0x00, 0x00
        /*0020*/ 	.byte	0x00, 0x00, 0x00, 0x00


//--------------------- .nv.info.attn_fwd         --------------------------
	.section	.nv.info.attn_fwd,"",@"SHT_CUDA_INFO"
	.sectionflags	@""
	.align	4


	//----- nvinfo : EIATTR_CUDA_API_VERSION
	.align		4
        /*0000*/ 	.byte	0x04, 0x37
        /*0002*/ 	.short	(.L_8 - .L_7)
.L_7:
        /*0004*/ 	.word	0x00000082


	//----- nvinfo : EIATTR_KPARAM_INFO
	.align		4
.L_8:
        /*0008*/ 	.byte	0x04, 0x17
        /*000a*/ 	.short	(.L_10 - .L_9)
.L_9:
        /*000c*/ 	.word	0x00000000
        /*0010*/ 	.short	0x0019
        /*0012*/ 	.short	0x0080
        /*0014*/ 	.byte	0x00, 0xf4, 0x21, 0x00


	//----- nvinfo : EIATTR_KPARAM_INFO
	.align		4
.L_10:
        /*0018*/ 	.byte	0x04, 0x17
        /*001a*/ 	.short	(.L_12 - .L_11)
.L_11:
        /*001c*/ 	.word	0x00000000
        /*0020*/ 	.short	0x0018
        /*0022*/ 	.short	0x0078
        /*0024*/ 	.byte	0x00, 0xf4, 0x21, 0x00


	//----- nvinfo : EIATTR_KPARAM_INFO
	.align		4
.L_12:
        /*0028*/ 	.byte	0x04, 0x17
        /*002a*/ 	.short	(.L_14 - .L_13)
.L_13:
        /*002c*/ 	.word	0x00000000
        /*0030*/ 	.short	0x0017
        /*0032*/ 	.short	0x0070
        /*0034*/ 	.byte	0x00, 0xf0, 0x11, 0x00


	//----- nvinfo : EIATTR_KPARAM_INFO
	.align		4
.L_14:
        /*0038*/ 	.byte	0x04, 0x17
        /*003a*/ 	.short	(.L_16 - .L_15)
.L_15:
        /*003c*/ 	.word	0x00000000
        /*0040*/ 	.short	0x0016
        /*0042*/ 	.short	0x006c
        /*0044*/ 	.byte	0x00, 0xf0, 0x11, 0x00


	//----- nvinfo : EIATTR_KPARAM_INFO
	.align		4
.L_16:
        /*0048*/ 	.byte	0x04, 0x17
        /*004a*/ 	.short	(.L_18 - .L_17)
.L_17:
        /*004c*/ 	.word	0x00000000
        /*0050*/ 	.short	0x0015
        /*0052*/ 	.short	0x0068
        /*0054*/ 	.byte	0x00, 0xf0, 0x11, 0x00


	//----- nvinfo : EIATTR_KPARAM_INFO
	.align		4
.L_18:
        /*0058*/ 	.byte	0x04, 0x17
        /*005a*/ 	.short	(.L_20 - .L_19)
.L_19:
        /*005c*/ 	.word	0x00000000
        /*0060*/ 	.short	0x0014
        /*0062*/ 	.short	0x0064
        /*0064*/ 	.byte	0x00, 0xf0, 0x11, 0x00


	//----- nvinfo : EIATTR_KPARAM_INFO
	.align		4
.L_20:
        /*0068*/ 	.byte	0x04, 0x17
        /*006a*/ 	.short	(.L_22 - .L_21)
.L_21:
        /*006c*/ 	.word	0x00000000
        /*0070*/ 	.short	0x0013
        /*0072*/ 	.short	0x0060
        /*0074*/ 	.byte	0x00, 0xf0, 0x11, 0x00


	//----- nvinfo : EIATTR_KPARAM_INFO
	.align		4
.L_22:
        /*0078*/ 	.byte	0x04, 0x17
        /*007a*/ 	.short	(.L_24 - .L_23)
.L_23:
        /*007c*/ 	.word	0x00000000
        /*0080*/ 	.short	0x0012
        /*0082*/ 	.short	0x005c
        /*0084*/ 	.byte	0x00, 0xf0, 0x11, 0x00


	//----- nvinfo : EIATTR_KPARAM_INFO
	.align		4
.L_24:
        /*0088*/ 	.byte	0x04, 0x17
        /*008a*/ 	.short	(.L_26 - .L_25)
.L_25:
        /*008c*/ 	.word	0x00000000
        /*0090*/ 	.short	0x0011
        /*0092*/ 	.short	0x0058
        /*0094*/ 	.byte	0x00, 0xf0, 0x11, 0x00


	//----- nvinfo : EIATTR_KPARAM_INFO
	.align		4
.L_26:
        /*0098*/ 	.byte	0x04, 0x17
        /*009a*/ 	.short	(.L_28 - .L_27)
.L_27:
        /*009c*/ 	.word	0x00000000
        /*00a0*/ 	.short	0x0010
        /*00a2*/ 	.short	0x0054
        /*00a4*/ 	.byte	0x00, 0xf0, 0x11, 0x00


	//----- nvinfo : EIATTR_KPARAM_INFO
	.align		4
.L_28:
        /*00a8*/ 	.byte	0x04, 0x17
        /*00aa*/ 	.short	(.L_30 - .L_29)
.L_29:
        /*00ac*/ 	.word	0x00000000
        /*00b0*/ 	.short	0x000f
        /*00b2*/ 	.short	0x0050
        /*00b4*/ 	.byte	0x00, 0xf0, 0x11, 0x00


	//----- nvinfo : EIATTR_KPARAM_INFO
	.align		4
.L_30:
        /*00b8*/ 	.byte	0x04, 0x17
        /*00ba*/ 	.short	(.L_32 - .L_31)
.L_31:
        /*00bc*/ 	.word	0x00000000
        /*00c0*/ 	.short	0x000e
        /*00c2*/ 	.short	0x004c
        /*00c4*/ 	.byte	0x00, 0xf0, 0x11, 0x00


	//----- nvinfo : EIATTR_KPARAM_INFO
	.align		4
.L_32:
        /*00c8*/ 	.byte	0x04, 0x17
        /*00ca*/ 	.short	(.L_34 - .L_33)
.L_33:
        /*00cc*/ 	.word	0x00000000
        /*00d0*/ 	.short	0x000d
        /*00d2*/ 	.short	0x0048
        /*00d4*/ 	.byte	0x00, 0xf0, 0x11, 0x00


	//----- nvinfo : EIATTR_KPARAM_INFO
	.align		4
.L_34:
        /*00d8*/ 	.byte	0x04, 0x17
        /*00da*/ 	.short	(.L_36 - .L_35)
.L_35:
        /*00dc*/ 	.word	0x00000000
        /*00e0*/ 	.short	0x000c
        /*00e2*/ 	.short	0x0044
        /*00e4*/ 	.byte	0x00, 0xf0, 0x11, 0x00


	//----- nvinfo : EIATTR_KPARAM_INFO
	.align		4
.L_36:
        /*00e8*/ 	.byte	0x04, 0x17
        /*00ea*/ 	.short	(.L_38 - .L_37)
.L_37:
        /*00ec*/ 	.word	0x00000000
        /*00f0*/ 	.short	0x000b
        /*00f2*/ 	.short	0x0040
        /*00f4*/ 	.byte	0x00, 0xf0, 0x11, 0x00


	//----- nvinfo : EIATTR_KPARAM_INFO
	.align		4
.L_38:
        /*00f8*/ 	.byte	0x04, 0x17
        /*00fa*/ 	.short	(.L_40 - .L_39)
.L_39:
        /*00fc*/ 	.word	0x00000000
        /*0100*/ 	.short	0x000a
        /*0102*/ 	.short	0x003c
        /*0104*/ 	.byte	0x00, 0xf0, 0x11, 0x00


	//----- nvinfo : EIATTR_KPARAM_INFO
	.align		4
.L_40:
        /*0108*/ 	.byte	0x04, 0x17
        /*010a*/ 	.short	(.L_42 - .L_41)
.L_41:
        /*010c*/ 	.word	0x00000000
        /*0110*/ 	.short	0x0009
        /*0112*/ 	.short	0x0038
        /*0114*/ 	.byte	0x00, 0xf0, 0x11, 0x00


	//----- nvinfo : EIATTR_KPARAM_INFO
	.align		4
.L_42:
        /*0118*/ 	.byte	0x04, 0x17
        /*011a*/ 	.short	(.L_44 - .L_43)
.L_43:
        /*011c*/ 	.word	0x00000000
        /*0120*/ 	.short	0x0008
        /*0122*/ 	.short	0x0034
        /*0124*/ 	.byte	0x00, 0xf0, 0x11, 0x00


	//----- nvinfo : EIATTR_KPARAM_INFO
	.align		4
.L_44:
        /*0128*/ 	.byte	0x04, 0x17
        /*012a*/ 	.short	(.L_46 - .L_45)
.L_45:
        /*012c*/ 	.word	0x00000000
        /*0130*/ 	.short	0x0007
        /*0132*/ 	.short	0x0030
        /*0134*/ 	.byte	0x00, 0xf0, 0x11, 0x00


	//----- nvinfo : EIATTR_KPARAM_INFO
	.align		4
.L_46:
        /*0138*/ 	.byte	0x04, 0x17
        /*013a*/ 	.short	(.L_48 - .L_47)
.L_47:
        /*013c*/ 	.word	0x00000000
        /*0140*/ 	.short	0x0006
        /*0142*/ 	.short	0x002c
        /*0144*/ 	.byte	0x00, 0xf0, 0x11, 0x00


	//----- nvinfo : EIATTR_KPARAM_INFO
	.align		4
.L_48:
        /*0148*/ 	.byte	0x04, 0x17
        /*014a*/ 	.short	(.L_50 - .L_49)
.L_49:
        /*014c*/ 	.word	0x00000000
        /*0150*/ 	.short	0x0005
        /*0152*/ 	.short	0x0028
        /*0154*/ 	.byte	0x00, 0xf0, 0x11, 0x00


	//----- nvinfo : EIATTR_KPARAM_INFO
	.align		4
.L_50:
        /*0158*/ 	.byte	0x04, 0x17
        /*015a*/ 	.short	(.L_52 - .L_51)
.L_51:
        /*015c*/ 	.word	0x00000000
        /*0160*/ 	.short	0x0004
        /*0162*/ 	.short	0x0020
        /*0164*/ 	.byte	0x00, 0xf4, 0x21, 0x00


	//----- nvinfo : EIATTR_KPARAM_INFO
	.align		4
.L_52:
        /*0168*/ 	.byte	0x04, 0x17
        /*016a*/ 	.short	(.L_54 - .L_53)
.L_53:
        /*016c*/ 	.word	0x00000000
        /*0170*/ 	.short	0x0003
        /*0172*/ 	.short	0x0018
        /*0174*/ 	.byte	0x00, 0xf4, 0x21, 0x00


	//----- nvinfo : EIATTR_KPARAM_INFO
	.align		4
.L_54:
        /*0178*/ 	.byte	0x04, 0x17
        /*017a*/ 	.short	(.L_56 - .L_55)
.L_55:
        /*017c*/ 	.word	0x00000000
        /*0180*/ 	.short	0x0002
        /*0182*/ 	.short	0x0010
        /*0184*/ 	.byte	0x00, 0xf4, 0x21, 0x00


	//----- nvinfo : EIATTR_KPARAM_INFO
	.align		4
.L_56:
        /*0188*/ 	.byte	0x04, 0x17
        /*018a*/ 	.short	(.L_58 - .L_57)
.L_57:
        /*018c*/ 	.word	0x00000000
        /*0190*/ 	.short	0x0001
        /*0192*/ 	.short	0x0008
        /*0194*/ 	.byte	0x00, 0xf4, 0x21, 0x00


	//----- nvinfo : EIATTR_KPARAM_INFO
	.align		4
.L_58:
        /*0198*/ 	.byte	0x04, 0x17
        /*019a*/ 	.short	(.L_60 - .L_59)
.L_59:
        /*019c*/ 	.word	0x00000000
        /*01a0*/ 	.short	0x0000
        /*01a2*/ 	.short	0x0000
        /*01a4*/ 	.byte	0x00, 0xf4, 0x21, 0x00


	//----- nvinfo : EIATTR_SPARSE_MMA_MASK
	.align		4
.L_60:
        /*01a8*/ 	.byte	0x03, 0x50
        /*01aa*/ 	.short	0x0000


	//----- nvinfo : EIATTR_MAXREG_COUNT
	.align		4
        /*01ac*/ 	.byte	0x03, 0x1b
        /*01ae*/ 	.short	0x00ff


	//----- nvinfo : EIATTR_NUM_BARRIERS
	.align		4
        /*01b0*/ 	.byte	0x02, 0x4c
        /*01b2*/ 	.byte	0x01
	.zero		1


	//----- nvinfo : EIATTR_ANNOTATIONS
	.align		4
        /*01b4*/ 	.byte	0x04, 0x55
        /*01b6*/ 	.short	(.L_62 - .L_61)


	//   ....[0]....
.L_61:
        /*01b8*/ 	.word	0x00000001
        /*01bc*/ 	.byte	0x50, 0x26, 0x00, 0x00, 0x01, 0x00, 0x00, 0x00, 0x60, 0x26, 0x00, 0x00, 0x01, 0x00, 0x00, 0x00
        /* <DEDUP_REMOVED lines=223> */
        /*0fbc*/ 	.byte	0xd0, 0xc4, 0x00, 0x00


	//----- nvinfo : EIATTR_MERCURY_ISA_VERSION
	.align		4
.L_62:
        /*0fc0*/ 	.byte	0x03, 0x5f
        /*0fc2*/ 	.short	0x0101


	//----- nvinfo : EIATTR_COOP_GROUP_MASK_REGIDS
	.align		4
        /*0fc4*/ 	.byte	0x04, 0x29
        /*0fc6*/ 	.short	(.L_64 - .L_63)


	//   ....[0]....
.L_63:
        /*0fc8*/ 	.word	0xffffffff


	//   ....[1]....
        /*0fcc*/ 	.word	0xffffffff


	//   ....[2]....
        /*0fd0*/ 	.word	0xffffffff


	//   ....[3]....
        /*0fd4*/ 	.word	0xffffffff


	//   ....[4]....
        /*0fd8*/ 	.word	0xffffffff


	//   ....[5]....
        /*0fdc*/ 	.word	0xffffffff


	//   ....[6]....
        /*0fe0*/ 	.word	0xffffffff


	//   ....[7]....
        /*0fe4*/ 	.word	0xffffffff


	//----- nvinfo : EIATTR_COOP_GROUP_INSTR_OFFSETS
	.align		4
.L_64:
        /*0fe8*/ 	.byte	0x04, 0x28
        /*0fea*/ 	.short	(.L_66 - .L_65)


	//   ....[0]....
.L_65:
        /*0fec*/ 	.word	0x0000a480


	//   ....[1]....
        /*0ff0*/ 	.word	0x0000a540


	//   ....[2]....
        /*0ff4*/ 	.word	0x0000a910


	//   ....[3]....
        /*0ff8*/ 	.word	0x0000a970


	//   ....[4]....
        /*0ffc*/ 	.word	0x0000c370


	//   ....[5]....
        /*1000*/ 	.word	0x0000c380


	//   ....[6]....
        /*1004*/ 	.word	0x0000c3b0


	//   ....[7]....
        /*1008*/ 	.word	0x0000c3c0


	//----- nvinfo : EIATTR_EXIT_INSTR_OFFSETS
	.align		4
.L_66:
        /*100c*/ 	.byte	0x04, 0x1c
        /*100e*/ 	.short	(.L_68 - .L_67)


	//   ....[0]....
.L_67:
        /*1010*/ 	.word	0x00011800


	//   ....[1]....
        /*1014*/ 	.word	0x000118b0


	//----- nvinfo : EIATTR_REQNTID
	.align		4
.L_68:
        /*1018*/ 	.byte	0x04, 0x10
        /*101a*/ 	.short	(.L_70 - .L_69)
.L_69:
        /*101c*/ 	.word	0x00000080
        /*1020*/ 	.word	0x00000001
        /*1024*/ 	.word	0x00000001


	//----- nvinfo : EIATTR_CBANK_PARAM_SIZE
	.align		4
.L_70:
        /*1028*/ 	.byte	0x03, 0x19
        /*102a*/ 	.short	0x0088


	//----- nvinfo : EIATTR_PARAM_CBANK
	.align		4
        /*102c*/ 	.byte	0x04, 0x0a
        /*102e*/ 	.short	(.L_72 - .L_71)
	.align		4
.L_71:
        /*1030*/ 	.word	index@(.nv.constant0.attn_fwd)
        /*1034*/ 	.short	0x0210
        /*1036*/ 	.short	0x0088


	//----- nvinfo : EIATTR_SW_WAR
	.align		4
.L_72:
        /*1038*/ 	.byte	0x04, 0x36
        /*103a*/ 	.short	(.L_74 - .L_73)
.L_73:
        /*103c*/ 	.word	0x00000008
.L_74:


//--------------------- .nv.callgraph             --------------------------
	.section	.nv.callgraph,"",@"SHT_CUDA_CALLGRAPH"
	.align	4
	.sectionentsize	8
	.align		4
        /*0000*/ 	.word	0x00000000
	.align		4
        /*0004*/ 	.word	0xffffffff
	.align		4
        /*0008*/ 	.word	0x00000000
	.align		4
        /*000c*/ 	.word	0xfffffffe
	.align		4
        /*0010*/ 	.word	0x00000000
	.align		4
        /*0014*/ 	.word	0xfffffffd
	.align		4
        /*0018*/ 	.word	0x00000000
	.align		4
        /*001c*/ 	.word	0xfffffffc


//--------------------- .nv.constant4             --------------------------
	.section	.nv.constant4,"a",@progbits
	.align	8
	.align		8
.nv.constant4:
        /*0000*/ 	.dword	_$_str


//--------------------- .text.attn_fwd            --------------------------
	.section	.text.attn_fwd,"ax",@progbits
	.align	128
        .global         attn_fwd
        .type           attn_fwd,@function
        .size           attn_fwd,(.L_x_3 - attn_fwd)
        .other          attn_fwd,@"STO_CUDA_ENTRY STV_DEFAULT"
attn_fwd:
.text.attn_fwd:
[----:B------:R-:W0:Y:S01]  /*0000*/  LDC R1, c[0x0][0x28] ;  /* 0x00000a00ff017b82 */ /* 0x000e220000000800 */
[----:B------:R-:W1:Y:S07]  /*0010*/  S2R R5, SR_TID.X ;  /* 0x0000000000057919 */ /* 0x000e6e0000002100 */
[----:B------:R-:W2:Y:S01]  /*0020*/  LDC.64 R8, c[0x0][0x240] ;  /* 0x00009000ff087b82 */ /* 0x000ea20000000a00 */
[----:B------:R-:W-:Y:S01]  /*0030*/  ULDC.64 UR4, c[0x0][0x208] ;  /* 0x0000820000047ab9 */ /* 0x000fe20000000a00 */
[----:B0-----:R-:W-:Y:S01]  /*0040*/  VIADD R1, R1, 0xfffffac8 ;  /* 0xfffffac801017836 */ /* 0x001fe20000000000 */
[----:B------:R-:W0:Y:S01]  /*0050*/  S2R R3, SR_CTAID.X ;  /* 0x0000000000037919 */ /* 0x000e220000002500 */
[----:B------:R-:W2:Y:S04]  /*0060*/  S2R R184, SR_CTAID.Y ;  /* 0x0000000000b87919 */ /* 0x000ea80000002600 */
[----:B------:R-:W3:Y:S08]  /*0070*/  LDC R16, c[0x0][0x248] ;  /* 0x00009200ff107b82 */ /* 0x000ef00000000800 */
[----:B------:R-:W4:Y:S01]  /*0080*/  LDC.64 R10, c[0x0][0x210] ;  /* 0x00008400ff0a7b82 */ /* 0x000f220000000a00 */
[----:B-1----:R-:W-:-:S05]  /*0090*/  LOP3.LUT R6, R5, 0x3f, RZ, 0xc0, !PT ;  /* 0x0000003f05067812 */ /* 0x002fca00078ec0ff */
[----:B0-----:R-:W-:Y:S01]  /*00a0*/  IMAD R2, R3, 0x40, R6 ;  /* 0x0000004003027824 */ /* 0x001fe200078e0206 */
[----:B------:R-:W-:Y:S01]  /*00b0*/  SHF.R.U32.HI R3, RZ, 0x6, R5 ;  /* 0x00000006ff037819 */ /* 0x000fe20000011605 */
[----:B--2---:R-:W-:Y:S02]  /*00c0*/  IMAD R0, R184, R8, RZ ;  /* 0x00000008b8007224 */ /* 0x004fe400078e02ff */
[----:B------:R-:W-:Y:S01]  /*00d0*/  IMAD R2, R2, R9, RZ ;  /* 0x0000000902027224 */ /* 0x000fe200078e02ff */
[----:B------:R-:W-:Y:S01]  /*00e0*/  SGXT.U32 R3, R3, 0x1 ;  /* 0x000000010303781a */ /* 0x000fe20000000000 */
[C---:B------:R-:W-:Y:S02]  /*00f0*/  IMAD.SHL.U32 R7, R0.reuse, 0x2, RZ ;  /* 0x0000000200077824 */ /* 0x040fe400078e00ff */
[----:B------:R-:W-:Y:S01]  /*0100*/  IMAD.HI R0, R0, 0x2, RZ ;  /* 0x0000000200007827 */ /* 0x000fe200078e02ff */
[----:B------:R-:W-:-:S03]  /*0110*/  SHF.L.U32 R4, R2, 0x1, RZ ;  /* 0x0000000102047819 */ /* 0x000fc600000006ff */
[----:B---3--:R-:W-:Y:S02]  /*0120*/  IMAD R9, R3, R16, RZ ;  /* 0x0000001003097224 */ /* 0x008fe400078e02ff */
[----:B------:R-:W-:Y:S01]  /*0130*/  IMAD.HI R8, R2, 0x2, RZ ;  /* 0x0000000202087827 */ /* 0x000fe200078e02ff */
[----:B----4-:R-:W-:-:S03]  /*0140*/  IADD3 R2, P0, P1, R4, R10, R7 ;  /* 0x0000000a04027210 */ /* 0x010fc6000791e007 */
[----:B------:R-:W-:Y:S01]  /*0150*/  IMAD R7, R16, 0x2, R9 ;  /* 0x0000000210077824 */ /* 0x000fe200078e0209 */
[----:B------:R-:W-:Y:S02]  /*0160*/  IADD3.X R0, R8, R11, R0, P0, P1 ;  /* 0x0000000b08007210 */ /* 0x000fe400007e2400 */
[-C--:B------:R-:W-:Y:S01]  /*0170*/  LEA R10, P0, R9, R2.reuse, 0x1 ;  /* 0x00000002090a7211 */ /* 0x080fe200078008ff */
[C---:B------:R-:W-:Y:S01]  /*0180*/  IMAD R15, R16.reuse, 0x2, R7 ;  /* 0x00000002100f7824 */ /* 0x040fe200078e0207 */
[----:B------:R-:W-:Y:S02]  /*0190*/  LEA R12, P1, R7, R2, 0x1 ;  /* 0x00000002070c7211 */ /* 0x000fe400078208ff */
[-C--:B------:R-:W-:Y:S01]  /*01a0*/  LEA.HI.X.SX32 R11, R9, R0.reuse, 0x1, P0 ;  /* 0x00000000090b7211 */ /* 0x080fe200000f0eff */
[C---:B------:R-:W-:Y:S01]  /*01b0*/  IMAD R9, R16.reuse, 0x2, R15 ;  /* 0x0000000210097824 */ /* 0x040fe200078e020f */
[----:B------:R-:W-:Y:S02]  /*01c0*/  LEA.HI.X.SX32 R13, R7, R0, 0x1, P1 ;  /* 0x00000000070d7211 */ /* 0x000fe400008f0eff */
[----:B------:R-:W-:Y:S01]  /*01d0*/  LEA R14, P0, R15, R2, 0x1 ;  /* 0x000000020f0e7211 */ /* 0x000fe200078008ff */
[----:B------:R0:W2:Y:S01]  /*01e0*/  LDG.E.U16 R4, desc[UR4][R10.64] ;  /* 0x000000040a047981 */ /* 0x0000a2000c1e1500 */
[----:B------:R-:W-:-:S02]  /*01f0*/  LEA R17, R16, R9, 0x1 ;  /* 0x0000000910117211 */ /* 0x000fc400078e08ff */
[----:B------:R-:W-:Y:S01]  /*0200*/  LEA.HI.X.SX32 R15, R15, R0, 0x1, P0 ;  /* 0x000000000f0f7211 */ /* 0x000fe200000f0eff */
[----:B------:R1:W3:Y:S01]  /*0210*/  LDG.E.U16 R7, desc[UR4][R12.64] ;  /* 0x000000040c077981 */ /* 0x0002e2000c1e1500 */
[-C--:B------:R-:W-:Y:S01]  /*0220*/  LEA R20, P1, R17, R2.reuse, 0x1 ;  /* 0x0000000211147211 */ /* 0x080fe200078208ff */
[C---:B------:R-:W-:Y:S01]  /*0230*/  IMAD R23, R16.reuse, 0x2, R17 ;  /* 0x0000000210177824 */ /* 0x040fe200078e0211 */
[----:B------:R-:W-:Y:S01]  /*0240*/  LEA R18, P0, R9, R2, 0x1 ;  /* 0x0000000209127211 */ /* 0x000fe200078008ff */
[----:B------:R4:W5:Y:S02]  /*0250*/  LDG.E.U16 R8, desc[UR4][R14.64] ;  /* 0x000000040e087981 */ /* 0x000964000c1e1500 */
[C---:B0-----:R-:W-:Y:S01]  /*0260*/  IMAD R11, R16.reuse, 0x2, R23 ;  /* 0x00000002100b7824 */ /* 0x041fe200078e0217 */
[-C--:B------:R-:W-:Y:S02]  /*0270*/  LEA.HI.X.SX32 R21, R17, R0.reuse, 0x1, P1 ;  /* 0x0000000011157211 */ /* 0x080fe400008f0eff */
[----:B------:R-:W-:Y:S01]  /*0280*/  LEA.HI.X.SX32 R19, R9, R0, 0x1, P0 ;  /* 0x0000000009137211 */ /* 0x000fe200000f0eff */
[C---:B-1----:R-:W-:Y:S01]  /*0290*/  IMAD R13, R16.reuse, 0x2, R11 ;  /* 0x00000002100d7824 */ /* 0x042fe200078e020b */
[-C--:B------:R-:W-:Y:S01]  /*02a0*/  LEA R22, P0, R23, R2.reuse, 0x1 ;  /* 0x0000000217167211 */ /* 0x080fe200078008ff */
[----:B------:R-:W3:Y:S03]  /*02b0*/  LDG.E.U16 R10, desc[UR4][R20.64] ;  /* 0x00000004140a7981 */ /* 0x000ee6000c1e1500 */
[C---:B------:R-:W-:Y:S01]  /*02c0*/  LEA R17, R16.reuse, R13, 0x1 ;  /* 0x0000000d10117211 */ /* 0x040fe200078e08ff */
[----:B------:R0:W5:Y:S03]  /*02d0*/  LDG.E.U16 R9, desc[UR4][R18.64] ;  /* 0x0000000412097981 */ /* 0x000166000c1e1500 */
[----:B------:R-:W-:Y:S01]  /*02e0*/  LEA R28, P1, R17, R2, 0x1 ;  /* 0x00000002111c7211 */ /* 0x000fe200078208ff */
[----:B----4-:R-:W-:Y:S01]  /*02f0*/  IMAD R15, R16, 0x2, R17 ;  /* 0x00000002100f7824 */ /* 0x010fe200078e0211 */
[----:B------:R-:W-:-:S02]  /*0300*/  LEA.HI.X.SX32 R23, R23, R0, 0x1, P0 ;  /* 0x0000000017177211 */ /* 0x000fc400000f0eff */
[----:B------:R-:W-:Y:S01]  /*0310*/  LEA.HI.X.SX32 R29, R17, R0, 0x1, P1 ;  /* 0x00000000111d7211 */ /* 0x000fe200008f0eff */
[----:B------:R-:W-:Y:S01]  /*0320*/  IMAD R17, R16, 0x2, R15 ;  /* 0x0000000210117824 */ /* 0x000fe200078e020f */
[----:B------:R-:W-:-:S03]  /*0330*/  LEA R24, P0, R11, R2, 0x1 ;  /* 0x000000020b187211 */ /* 0x000fc600078008ff */
[C---:B0-----:R-:W-:Y:S01]  /*0340*/  IMAD R19, R16.reuse, 0x2, R17 ;  /* 0x0000000210137824 */ /* 0x041fe200078e0211 */
[----:B------:R-:W-:Y:S01]  /*0350*/  LEA.HI.X.SX32 R25, R11, R0, 0x1, P0 ;  /* 0x000000000b197211 */ /* 0x000fe200000f0eff */
[----:B------:R0:W4:Y:S01]  /*0360*/  LDG.E.U16 R14, desc[UR4][R28.64] ;  /* 0x000000041c0e7981 */ /* 0x000122000c1e1500 */
[C---:B------:R-:W-:Y:S02]  /*0370*/  LEA R26, P0, R13.reuse, R2, 0x1 ;  /* 0x000000020d1a7211 */ /* 0x040fe400078008ff */
[C---:B------:R-:W-:Y:S01]  /*0380*/  LEA R33, R16.reuse, R19, 0x1 ;  /* 0x0000001310217211 */ /* 0x040fe200078e08ff */
[----:B------:R1:W5:Y:S01]  /*0390*/  LDG.E.U16 R11, desc[UR4][R22.64] ;  /* 0x00000004160b7981 */ /* 0x000362000c1e1500 */
[----:B------:R-:W-:Y:S02]  /*03a0*/  LEA.HI.X.SX32 R27, R13, R0, 0x1, P0 ;  /* 0x000000000d1b7211 */ /* 0x000fe400000f0eff */
[C---:B------:R-:W-:Y:S01]  /*03b0*/  LEA R30, P0, R15.reuse, R2, 0x1 ;  /* 0x000000020f1e7211 */ /* 0x040fe200078008ff */
[----:B------:R-:W-:Y:S01]  /*03c0*/  IMAD R35, R16, 0x2, R33 ;  /* 0x0000000210237824 */ /* 0x000fe200078e0221 */
[----:B------:R1:W5:Y:S02]  /*03d0*/  LDG.E.U16 R12, desc[UR4][R24.64] ;  /* 0x00000004180c7981 */ /* 0x000364000c1e1500 */
[----:B------:R-:W-:-:S02]  /*03e0*/  LEA.HI.X.SX32 R31, R15, R0, 0x1, P0 ;  /* 0x000000000f1f7211 */ /* 0x000fc400000f0eff */
[C---:B------:R-:W-:Y:S01]  /*03f0*/  LEA R20, P0, R17.reuse, R2, 0x1 ;  /* 0x0000000211147211 */ /* 0x040fe200078008ff */
[C---:B0-----:R-:W-:Y:S01]  /*0400*/  IMAD R29, R16.reuse, 0x2, R35 ;  /* 0x00000002101d7824 */ /* 0x041fe200078e0223 */
[----:B------:R0:W5:Y:S02]  /*0410*/  LDG.E.U16 R13, desc[UR4][R26.64] ;  /* 0x000000041a0d7981 */ /* 0x000164000c1e1500 */
[----:B------:R-:W-:Y:S02]  /*0420*/  LEA.HI.X.SX32 R21, R17, R0, 0x1, P0 ;  /* 0x0000000011157211 */ /* 0x000fe400000f0eff */
[-C--:B-1----:R-:W-:Y:S01]  /*0430*/  LEA R22, P0, R19, R2.reuse, 0x1 ;  /* 0x0000000213167211 */ /* 0x082fe200078008ff */
[----:B------:R1:W5:Y:S01]  /*0440*/  LDG.E.U16 R15, desc[UR4][R30.64] ;  /* 0x000000041e0f7981 */ /* 0x000362000c1e1500 */
[----:B------:R-:W-:Y:S02]  /*0450*/  LEA R24, P1, R33, R2, 0x1 ;  /* 0x0000000221187211 */ /* 0x000fe400078208ff */
[----:B------:R-:W-:Y:S01]  /*0460*/  LEA.HI.X.SX32 R23, R19, R0, 0x1, P0 ;  /* 0x0000000013177211 */ /* 0x000fe200000f0eff */
[----:B------:R-:W5:Y:S01]  /*0470*/  LDG.E.U16 R17, desc[UR4][R20.64] ;  /* 0x0000000414117981 */ /* 0x000f62000c1e1500 */
[----:B0-----:R-:W-:Y:S01]  /*0480*/  LEA R26, P0, R35, R2, 0x1 ;  /* 0x00000002231a7211 */ /* 0x001fe200078008ff */
[----:B-1----:R-:W-:Y:S01]  /*0490*/  IMAD R31, R16, 0x2, R29 ;  /* 0x00000002101f7824 */ /* 0x002fe200078e021d */
[-C--:B------:R-:W-:Y:S01]  /*04a0*/  LEA.HI.X.SX32 R25, R33, R0.reuse, 0x1, P1 ;  /* 0x0000000021197211 */ /* 0x080fe200008f0eff */
[----:B------:R-:W5:Y:S01]  /*04b0*/  LDG.E.U16 R18, desc[UR4][R22.64] ;  /* 0x0000000416127981 */ /* 0x000f62000c1e1500 */
[----:B------:R-:W-:-:S02]  /*04c0*/  LEA.HI.X.SX32 R27, R35, R0, 0x1, P0 ;  /* 0x00000000231b7211 */ /* 0x000fc400000f0eff */
[----:B------:R-:W-:Y:S01]  /*04d0*/  LEA R33, R16, R31, 0x1 ;  /* 0x0000001f10217211 */ /* 0x000fe200078e08ff */
[----:B------:R0:W2:Y:S01]  /*04e0*/  LDG.E.U16 R19, desc[UR4][R24.64] ;  /* 0x0000000418137981 */ /* 0x0000a2000c1e1500 */
[----:B------:R-:W-:-:S03]  /*04f0*/  LEA R28, P0, R29, R2, 0x1 ;  /* 0x000000021d1c7211 */ /* 0x000fc600078008ff */
[C---:B------:R-:W-:Y:S01]  /*0500*/  IMAD R35, R16.reuse, 0x2, R33 ;  /* 0x0000000210237824 */ /* 0x040fe200078e0221 */
[----:B------:R-:W-:Y:S01]  /*0510*/  LEA.HI.X.SX32 R29, R29, R0, 0x1, P0 ;  /* 0x000000001d1d7211 */ /* 0x000fe200000f0eff */
[----:B------:R1:W5:Y:S01]  /*0520*/  LDG.E.U16 R20, desc[UR4][R26.64] ;  /* 0x000000041a147981 */ /* 0x000362000c1e1500 */
[----:B------:R-:W-:Y:S01]  /*0530*/  LEA R30, P0, R31, R2, 0x1 ;  /* 0x000000021f1e7211 */ /* 0x000fe200078008ff */
[----:B0-----:R-:W-:-:S03]  /*0540*/  IMAD R25, R16, 0x2, R35 ;  /* 0x0000000210197824 */ /* 0x001fc600078e0223 */
[----:B------:R-:W-:Y:S01]  /*0550*/  LEA.HI.X.SX32 R31, R31, R0, 0x1, P0 ;  /* 0x000000001f1f7211 */ /* 0x000fe200000f0eff */
[----:B------:R0:W5:Y:S01]  /*0560*/  LDG.E.U16 R21, desc[UR4][R28.64] ;  /* 0x000000041c157981 */ /* 0x000162000c1e1500 */
[----:B------:R-:W-:Y:S01]  /*0570*/  LEA R34, P0, R35, R2, 0x1 ;  /* 0x0000000223227211 */ /* 0x000fe200078008ff */
[----:B-1----:R-:W-:-:S03]  /*0580*/  IMAD R27, R16, 0x2, R25 ;  /* 0x00000002101b7824 */ /* 0x002fc600078e0219 */
[----:B------:R-:W-:Y:S01]  /*0590*/  LEA.HI.X.SX32 R35, R35, R0, 0x1, P0 ;  /* 0x0000000023237211 */ /* 0x000fe200000f0eff */
[----:B------:R1:W5:Y:S01]  /*05a0*/  LDG.E.U16 R22, desc[UR4][R30.64] ;  /* 0x000000041e167981 */ /* 0x000362000c1e1500 */
[C---:B------:R-:W-:Y:S02]  /*05b0*/  LEA R36, P0, R25.reuse, R2, 0x1 ;  /* 0x0000000219247211 */ /* 0x040fe400078008ff */
[C---:B------:R-:W-:Y:S01]  /*05c0*/  LEA R41, R16.reuse, R27, 0x1 ;  /* 0x0000001b10297211 */ /* 0x040fe200078e08ff */
[----:B------:R-:W5:Y:S01]  /*05d0*/  LDG.E.U16 R24, desc[UR4][R34.64] ;  /* 0x0000000422187981 */ /* 0x000f62000c1e1500 */
[----:B------:R-:W-:Y:S02]  /*05e0*/  LEA.HI.X.SX32 R37, R25, R0, 0x1, P0 ;  /* 0x0000000019257211 */ /* 0x000fe400000f0eff */
[-C--:B------:R-:W-:Y:S01]  /*05f0*/  LEA R32, P1, R33, R2.reuse, 0x1 ;  /* 0x0000000221207211 */ /* 0x080fe200078208ff */
[C---:B0-----:R-:W-:Y:S01]  /*0600*/  IMAD R29, R16.reuse, 0x2, R41 ;  /* 0x00000002101d7824 */ /* 0x041fe200078e0229 */
[----:B------:R-:W-:Y:S01]  /*0610*/  LEA R38, P0, R27, R2, 0x1 ;  /* 0x000000021b267211 */ /* 0x000fe200078008ff */
[----:B------:R-:W5:Y:S01]  /*0620*/  LDG.E.U16 R25, desc[UR4][R36.64] ;  /* 0x0000000424197981 */ /* 0x000f62000c1e1500 */
[-C--:B------:R-:W-:Y:S01]  /*0630*/  LEA.HI.X.SX32 R33, R33, R0.reuse, 0x1, P1 ;  /* 0x0000000021217211 */ /* 0x080fe200008f0eff */
[----:B-1----:R-:W-:Y:S01]  /*0640*/  IMAD R31, R16, 0x2, R29 ;  /* 0x00000002101f7824 */ /* 0x002fe200078e021d */
[----:B------:R-:W-:-:S02]  /*0650*/  LEA.HI.X.SX32 R39, R27, R0, 0x1, P0 ;  /* 0x000000001b277211 */ /* 0x000fc400000f0eff */
[C---:B------:R-:W-:Y:S01]  /*0660*/  LEA R42, P0, R29.reuse, R2, 0x1 ;  /* 0x000000021d2a7211 */ /* 0x040fe200078008ff */
[----:B------:R0:W5:Y:S03]  /*0670*/  LDG.E.U16 R23, desc[UR4][R32.64] ;  /* 0x0000000420177981 */ /* 0x000166000c1e1500 */
[----:B------:R-:W-:Y:S01]  /*0680*/  LEA.HI.X.SX32 R43, R29, R0, 0x1, P0 ;  /* 0x000000001d2b7211 */ /* 0x000fe200000f0eff */
[----:B------:R-:W-:Y:S01]  /*0690*/  IMAD R29, R16, 0x2, R31 ;  /* 0x00000002101d7824 */ /* 0x000fe200078e021f */
[-C--:B------:R-:W-:Y:S01]  /*06a0*/  LEA R40, P1, R41, R2.reuse, 0x1 ;  /* 0x0000000229287211 */ /* 0x080fe200078208ff */
[----:B------:R1:W5:Y:S01]  /*06b0*/  LDG.E.U16 R26, desc[UR4][R38.64] ;  /* 0x00000004261a7981 */ /* 0x000362000c1e1500 */
[----:B0-----:R-:W-:-:S03]  /*06c0*/  LEA R32, P0, R31, R2, 0x1 ;  /* 0x000000021f207211 */ /* 0x001fc600078008ff */
[----:B------:R-:W5:Y:S01]  /*06d0*/  LDG.E.U16 R28, desc[UR4][R42.64] ;  /* 0x000000042a1c7981 */ /* 0x000f62000c1e1500 */
[-C--:B------:R-:W-:Y:S02]  /*06e0*/  LEA.HI.X.SX32 R33, R31, R0.reuse, 0x1, P0 ;  /* 0x000000001f217211 */ /* 0x080fe400000f0eff */
[----:B------:R-:W-:Y:S02]  /*06f0*/  LEA R31, R16, R29, 0x1 ;  /* 0x0000001d101f7211 */ /* 0x000fe400078e08ff */
[----:B------:R-:W-:-:S03]  /*0700*/  LEA.HI.X.SX32 R41, R41, R0, 0x1, P1 ;  /* 0x0000000029297211 */ /* 0x000fc600008f0eff */
[C---:B------:R-:W-:Y:S01]  /*0710*/  IMAD R45, R16.reuse, 0x2, R31 ;  /* 0x00000002102d7824 */ /* 0x040fe200078e021f */
[C---:B------:R-:W-:Y:S01]  /*0720*/  LEA R34, P0, R29.reuse, R2, 0x1 ;  /* 0x000000021d227211 */ /* 0x040fe200078008ff */
[----:B------:R0:W5:Y:S03]  /*0730*/  LDG.E.U16 R27, desc[UR4][R40.64] ;  /* 0x00000004281b7981 */ /* 0x000166000c1e1500 */
[----:B------:R-:W-:Y:S02]  /*0740*/  LEA.HI.X.SX32 R35, R29, R0, 0x1, P0 ;  /* 0x000000001d237211 */ /* 0x000fe400000f0eff */
[-C--:B-1----:R-:W-:Y:S01]  /*0750*/  LEA R38, P0, R45, R2.reuse, 0x1 ;  /* 0x000000022d267211 */ /* 0x082fe200078008ff */
[----:B------:R-:W5:Y:S01]  /*0760*/  LDG.E.U16 R29, desc[UR4][R32.64] ;  /* 0x00000004201d7981 */ /* 0x000f62000c1e1500 */
[----:B0-----:R-:W-:Y:S01]  /*0770*/  IMAD R41, R16, 0x2, R45 ;  /* 0x0000000210297824 */ /* 0x001fe200078e022d */
[----:B------:R-:W-:-:S02]  /*0780*/  LEA R36, P1, R31, R2, 0x1 ;  /* 0x000000021f247211 */ /* 0x000fc400078208ff */
[----:B------:R-:W5:Y:S01]  /*0790*/  LDG.E.U16 R30, desc[UR4][R34.64] ;  /* 0x00000004221e7981 */ /* 0x000f62000c1e1500 */
[----:B------:R-:W-:Y:S01]  /*07a0*/  IMAD R43, R16, 0x2, R41 ;  /* 0x00000002102b7824 */ /* 0x000fe200078e0229 */
[----:B------:R-:W-:-:S04]  /*07b0*/  LEA.HI.X.SX32 R39, R45, R0, 0x1, P0 ;  /* 0x000000002d277211 */ /* 0x000fc800000f0eff */
[C---:B------:R-:W-:Y:S01]  /*07c0*/  LEA R45, R16.reuse, R43, 0x1 ;  /* 0x0000002b102d7211 */ /* 0x040fe200078e08ff */
[----:B------:R-:W5:Y:S01]  /*07d0*/  LDG.E.U16 R32, desc[UR4][R38.64] ;  /* 0x0000000426207981 */ /* 0x000f62000c1e1500 */
[----:B------:R-:W-:Y:S02]  /*07e0*/  LEA.HI.X.SX32 R37, R31, R0, 0x1, P1 ;  /* 0x000000001f257211 */ /* 0x000fe400008f0eff */
[C---:B------:R-:W-:Y:S01]  /*07f0*/  LEA R40, P0, R41.reuse, R2, 0x1 ;  /* 0x0000000229287211 */ /* 0x040fe200078008ff */
[----:B------:R-:W-:Y:S02]  /*0800*/  IMAD R47, R16, 0x2, R45 ;  /* 0x00000002102f7824 */ /* 0x000fe400078e022d */
[----:B------:R0:W5:Y:S01]  /*0810*/  LDG.E.U16 R31, desc[UR4][R36.64] ;  /* 0x00000004241f7981 */ /* 0x000162000c1e1500 */
[----:B------:R-:W-:Y:S02]  /*0820*/  LEA.HI.X.SX32 R41, R41, R0, 0x1, P0 ;  /* 0x0000000029297211 */ /* 0x000fe400000f0eff */
[----:B------:R-:W-:-:S02]  /*0830*/  LEA R42, P0, R43, R2, 0x1 ;  /* 0x000000022b2a7211 */ /* 0x000fc400078008ff */
[----:B------:R-:W-:Y:S01]  /*0840*/  LEA R44, P1, R45, R2, 0x1 ;  /* 0x000000022d2c7211 */ /* 0x000fe200078208ff */
[----:B------:R1:W5:Y:S01]  /*0850*/  LDG.E.U16 R33, desc[UR4][R40.64] ;  /* 0x0000000428217981 */ /* 0x000362000c1e1500 */
[----:B0-----:R-:W-:Y:S01]  /*0860*/  IMAD R37, R16, 0x2, R47 ;  /* 0x0000000210257824 */ /* 0x001fe200078e022f */
[----:B------:R-:W-:-:S03]  /*0870*/  LEA.HI.X.SX32 R43, R43, R0, 0x1, P0 ;  /* 0x000000002b2b7211 */ /* 0x000fc600000f0eff */
[C---:B------:R-:W-:Y:S01]  /*0880*/  IMAD R39, R16.reuse, 0x2, R37 ;  /* 0x0000000210277824 */ /* 0x040fe200078e0225 */
[C---:B------:R-:W-:Y:S01]  /*0890*/  LEA R46, P0, R47.reuse, R2, 0x1 ;  /* 0x000000022f2e7211 */ /* 0x040fe200078008ff */
[----:B------:R0:W5:Y:S03]  /*08a0*/  LDG.E.U16 R34, desc[UR4][R42.64] ;  /* 0x000000042a227981 */ /* 0x000166000c1e1500 */
[C---:B------:R-:W-:Y:S02]  /*08b0*/  LEA R53, R16.reuse, R39, 0x1 ;  /* 0x0000002710357211 */ /* 0x040fe400078e08ff */
[----:B------:R-:W-:Y:S02]  /*08c0*/  LEA.HI.X.SX32 R47, R47, R0, 0x1, P0 ;  /* 0x000000002f2f7211 */ /* 0x000fe400000f0eff */
[----:B------:R-:W-:Y:S01]  /*08d0*/  LEA R48, P0, R37, R2, 0x1 ;  /* 0x0000000225307211 */ /* 0x000fe200078008ff */
[C---:B-1----:R-:W-:Y:S01]  /*08e0*/  IMAD R41, R16.reuse, 0x2, R53 ;  /* 0x0000000210297824 */ /* 0x042fe200078e0235 */
[-C--:B------:R-:W-:Y:S01]  /*08f0*/  LEA.HI.X.SX32 R45, R45, R0.reuse, 0x1, P1 ;  /* 0x000000002d2d7211 */ /* 0x080fe200008f0eff */
[----:B------:R-:W5:Y:S01]  /*0900*/  LDG.E.U16 R36, desc[UR4][R46.64] ;  /* 0x000000042e247981 */ /* 0x000f62000c1e1500 */
[----:B------:R-:W-:Y:S01]  /*0910*/  LEA.HI.X.SX32 R49, R37, R0, 0x1, P0 ;  /* 0x0000000025317211 */ /* 0x000fe200000f0eff */
[C---:B0-----:R-:W-:Y:S01]  /*0920*/  IMAD R43, R16.reuse, 0x2, R41 ;  /* 0x00000002102b7824 */ /* 0x041fe200078e0229 */
[C---:B------:R-:W-:Y:S01]  /*0930*/  LEA R50, P0, R39.reuse, R2, 0x1 ;  /* 0x0000000227327211 */ /* 0x040fe200078008ff */
[----:B------:R0:W5:Y:S02]  /*0940*/  LDG.E.U16 R35, desc[UR4][R44.64] ;  /* 0x000000042c237981 */ /* 0x000164000c1e1500 */
[C---:B------:R-:W-:Y:S01]  /*0950*/  IMAD R55, R16.reuse, 0x2, R43 ;  /* 0x0000000210377824 */ /* 0x040fe200078e022b */
[----:B------:R-:W-:Y:S01]  /*0960*/  LEA.HI.X.SX32 R51, R39, R0, 0x1, P0 ;  /* 0x0000000027337211 */ /* 0x000fe200000f0eff */
[----:B------:R1:W5:Y:S03]  /*0970*/  LDG.E.U16 R37, desc[UR4][R48.64] ;  /* 0x0000000430257981 */ /* 0x000366000c1e1500 */
[----:B------:R-:W-:Y:S01]  /*0980*/  LEA R57, R16, R55, 0x1 ;  /* 0x0000003710397211 */ /* 0x000fe200078e08ff */
[----:B------:R1:W5:Y:S01]  /*0990*/  LDG.E.U16 R38, desc[UR4][R50.64] ;  /* 0x0000000432267981 */ /* 0x000362000c1e1500 */
[----:B0-----:R-:W-:-:S04]  /*09a0*/  LEA R44, P0, R41, R2, 0x1 ;  /* 0x00000002292c7211 */ /* 0x001fc800078008ff */
[----:B------:R-:W-:Y:S02]  /*09b0*/  LEA.HI.X.SX32 R45, R41, R0, 0x1, P0 ;  /* 0x00000000292d7211 */ /* 0x000fe400000f0eff */
[-C--:B------:R-:W-:Y:S02]  /*09c0*/  LEA R46, P0, R43, R2.reuse, 0x1 ;  /* 0x000000022b2e7211 */ /* 0x080fe400078008ff */
[----:B------:R-:W-:Y:S01]  /*09d0*/  LEA R52, P1, R53, R2, 0x1 ;  /* 0x0000000235347211 */ /* 0x000fe200078208ff */
[----:B------:R-:W5:Y:S01]  /*09e0*/  LDG.E.U16 R40, desc[UR4][R44.64] ;  /* 0x000000042c287981 */ /* 0x000f62000c1e1500 */
[----:B------:R-:W-:Y:S01]  /*09f0*/  LEA.HI.X.SX32 R47, R43, R0, 0x1, P0 ;  /* 0x000000002b2f7211 */ /* 0x000fe200000f0eff */
[----:B------:R-:W-:-:S04]  /*0a00*/  IMAD R43, R16, 0x2, R57 ;  /* 0x00000002102b7824 */ /* 0x000fc800078e0239 */
[C---:B------:R-:W-:Y:S01]  /*0a10*/  IMAD R59, R16.reuse, 0x2, R43 ;  /* 0x00000002103b7824 */ /* 0x040fe200078e022b */
[----:B-1----:R-:W-:Y:S01]  /*0a20*/  LEA R48, P0, R55, R2, 0x1 ;  /* 0x0000000237307211 */ /* 0x002fe200078008ff */
[----:B------:R-:W5:Y:S02]  /*0a30*/  LDG.E.U16 R41, desc[UR4][R46.64] ;  /* 0x000000042e297981 */ /* 0x000f64000c1e1500 */
[----:B------:R-:W-:-:S05]  /*0a40*/  IMAD R61, R16, 0x2, R59 ;  /* 0x00000002103d7824 */ /* 0x000fca00078e023b */
[----:B------:R-:W-:-:S05]  /*0a50*/  LEA R63, R16, R61, 0x1 ;  /* 0x0000003d103f7211 */ /* 0x000fca00078e08ff */
[C---:B------:R-:W-:Y:S01]  /*0a60*/  IMAD R65, R16.reuse, 0x2, R63 ;  /* 0x0000000210417824 */ /* 0x040fe200078e023f */
[-C--:B------:R-:W-:Y:S02]  /*0a70*/  LEA.HI.X.SX32 R53, R53, R0.reuse, 0x1, P1 ;  /* 0x0000000035357211 */ /* 0x080fe400008f0eff */
[----:B------:R-:W-:Y:S01]  /*0a80*/  LEA.HI.X.SX32 R49, R55, R0, 0x1, P0 ;  /* 0x0000000037317211 */ /* 0x000fe200000f0eff */
[C---:B------:R-:W-:Y:S01]  /*0a90*/  IMAD R67, R16.reuse, 0x2, R65 ;  /* 0x0000000210437824 */ /* 0x040fe200078e0241 */
[C---:B------:R-:W-:Y:S01]  /*0aa0*/  LEA R50, P0, R43.reuse, R2, 0x1 ;  /* 0x000000022b327211 */ /* 0x040fe200078008ff */
[----:B------:R0:W5:Y:S02]  /*0ab0*/  LDG.E.U16 R39, desc[UR4][R52.64] ;  /* 0x0000000434277981 */ /* 0x000164000c1e1500 */
[----:B------:R-:W-:Y:S01]  /*0ac0*/  IMAD R69, R16, 0x2, R67 ;  /* 0x0000000210457824 */ /* 0x000fe200078e0243 */
[----:B------:R-:W-:Y:S01]  /*0ad0*/  LEA.HI.X.SX32 R51, R43, R0, 0x1, P0 ;  /* 0x000000002b337211 */ /* 0x000fe200000f0eff */
[----:B------:R-:W5:Y:S01]  /*0ae0*/  LDG.E.U16 R42, desc[UR4][R48.64] ;  /* 0x00000004302a7981 */ /* 0x000f62000c1e1500 */
[----:B------:R-:W-:-:S02]  /*0af0*/  LEA R54, P1, R57, R2, 0x1 ;  /* 0x0000000239367211 */ /* 0x000fc400078208ff */
[C---:B------:R-:W-:Y:S01]  /*0b00*/  LEA R71, R16.reuse, R69, 0x1 ;  /* 0x0000004510477211 */ /* 0x040fe200078e08ff */
[----:B------:R-:W5:Y:S01]  /*0b10*/  LDG.E.U16 R44, desc[UR4][R50.64] ;  /* 0x00000004322c7981 */ /* 0x000f62000c1e1500 */
[----:B0-----:R-:W-:Y:S02]  /*0b20*/  LEA R52, P0, R59, R2, 0x1 ;  /* 0x000000023b347211 */ /* 0x001fe400078008ff */
[-C--:B------:R-:W-:Y:S02]  /*0b30*/  LEA.HI.X.SX32 R55, R57, R0.reuse, 0x1, P1 ;  /* 0x0000000039377211 */ /* 0x080fe400008f0eff */
[----:B------:R-:W-:Y:S02]  /*0b40*/  LEA.HI.X.SX32 R53, R59, R0, 0x1, P0 ;  /* 0x000000003b357211 */ /* 0x000fe400000f0eff */
[C---:B------:R-:W-:Y:S01]  /*0b50*/  LEA R56, P0, R61.reuse, R2, 0x1 ;  /* 0x000000023d387211 */ /* 0x040fe200078008ff */
[C---:B------:R-:W-:Y:S01]  /*0b60*/  IMAD R73, R16.reuse, 0x2, R71 ;  /* 0x0000000210497824 */ /* 0x040fe200078e0247 */
[----:B------:R0:W5:Y:S02]  /*0b70*/  LDG.E.U16 R43, desc[UR4][R54.64] ;  /* 0x00000004362b7981 */ /* 0x000164000c1e1500 */
[----:B------:R-:W-:Y:S01]  /*0b80*/  LEA.HI.X.SX32 R57, R61, R0, 0x1, P0 ;  /* 0x000000003d397211 */ /* 0x000fe200000f0eff */
[C---:B------:R-:W-:Y:S01]  /*0b90*/  IMAD R75, R16.reuse, 0x2, R73 ;  /* 0x00000002104b7824 */ /* 0x040fe200078e0249 */
[-C--:B------:R-:W-:Y:S01]  /*0ba0*/  LEA R58, P1, R63, R2.reuse, 0x1 ;  /* 0x000000023f3a7211 */ /* 0x080fe200078208ff */
[----:B------:R-:W5:Y:S01]  /*0bb0*/  LDG.E.U16 R45, desc[UR4][R52.64] ;  /* 0x00000004342d7981 */ /* 0x000f62000c1e1500 */
[----:B0-----:R-:W-:Y:S01]  /*0bc0*/  LEA R54, P0, R65, R2, 0x1 ;  /* 0x0000000241367211 */ /* 0x001fe200078008ff */
[----:B------:R-:W-:-:S02]  /*0bd0*/  IMAD R77, R16, 0x2, R75 ;  /* 0x00000002104d7824 */ /* 0x000fc400078e024b */
[----:B------:R0:W5:Y:S01]  /*0be0*/  LDG.E.U16 R46, desc[UR4][R56.64] ;  /* 0x00000004382e7981 */ /* 0x000162000c1e1500 */
[----:B------:R-:W-:Y:S02]  /*0bf0*/  LEA.HI.X.SX32 R55, R65, R0, 0x1, P0 ;  /* 0x0000000041377211 */ /* 0x000fe400000f0eff */
[----:B------:R-:W-:Y:S02]  /*0c00*/  LEA R60, P0, R67, R2, 0x1 ;  /* 0x00000002433c7211 */ /* 0x000fe400078008ff */
[-C--:B------:R-:W-:Y:S01]  /*0c10*/  LEA.HI.X.SX32 R59, R63, R0.reuse, 0x1, P1 ;  /* 0x000000003f3b7211 */ /* 0x080fe200008f0eff */
[----:B------:R-:W5:Y:S01]  /*0c20*/  LDG.E.U16 R48, desc[UR4][R54.64] ;  /* 0x0000000436307981 */ /* 0x000f62000c1e1500 */
[----:B------:R-:W-:Y:S02]  /*0c30*/  LEA.HI.X.SX32 R61, R67, R0, 0x1, P0 ;  /* 0x00000000433d7211 */ /* 0x000fe400000f0eff */
[----:B------:R-:W-:Y:S01]  /*0c40*/  LEA R67, R16, R77, 0x1 ;  /* 0x0000004d10437211 */ /* 0x000fe200078e08ff */
[----:B------:R1:W5:Y:S01]  /*0c50*/  LDG.E.U16 R47, desc[UR4][R58.64] ;  /* 0x000000043a2f7981 */ /* 0x000362000c1e1500 */
[----:B------:R-:W-:-:S03]  /*0c60*/  LEA R62, P0, R69, R2, 0x1 ;  /* 0x00000002453e7211 */ /* 0x000fc600078008ff */
[C---:B------:R-:W-:Y:S01]  /*0c70*/  IMAD R79, R16.reuse, 0x2, R67 ;  /* 0x00000002104f7824 */ /* 0x040fe200078e0243 */
[----:B0-----:R-:W-:Y:S01]  /*0c80*/  LEA R56, P1, R71, R2, 0x1 ;  /* 0x0000000247387211 */ /* 0x001fe200078208ff */
[----:B------:R0:W5:Y:S01]  /*0c90*/  LDG.E.U16 R49, desc[UR4][R60.64] ;  /* 0x000000043c317981 */ /* 0x000162000c1e1500 */
[-C--:B------:R-:W-:Y:S01]  /*0ca0*/  LEA.HI.X.SX32 R63, R69, R0.reuse, 0x1, P0 ;  /* 0x00000000453f7211 */ /* 0x080fe200000f0eff */
[C---:B------:R-:W-:Y:S01]  /*0cb0*/  IMAD R69, R16.reuse, 0x2, R79 ;  /* 0x0000000210457824 */ /* 0x040fe200078e024f */
[----:B------:R-:W-:Y:S02]  /*0cc0*/  LEA.HI.X.SX32 R57, R71, R0, 0x1, P1 ;  /* 0x0000000047397211 */ /* 0x000fe400008f0eff */
[C---:B-1----:R-:W-:Y:S01]  /*0cd0*/  LEA R58, P0, R73.reuse, R2, 0x1 ;  /* 0x00000002493a7211 */ /* 0x042fe200078008ff */
[----:B------:R-:W-:Y:S01]  /*0ce0*/  IMAD R71, R16, 0x2, R69 ;  /* 0x0000000210477824 */ /* 0x000fe200078e0245 */
[----:B------:R1:W5:Y:S02]  /*0cf0*/  LDG.E.U16 R50, desc[UR4][R62.64] ;  /* 0x000000043e327981 */ /* 0x000364000c1e1500 */
[----:B------:R-:W-:-:S02]  /*0d00*/  LEA.HI.X.SX32 R59, R73, R0, 0x1, P0 ;  /* 0x00000000493b7211 */ /* 0x000fc400000f0eff */
[C---:B------:R-:W-:Y:S01]  /*0d10*/  LEA R64, P0, R75.reuse, R2, 0x1 ;  /* 0x000000024b407211 */ /* 0x040fe200078008ff */
[----:B------:R-:W5:Y:S01]  /*0d20*/  LDG.E.U16 R51, desc[UR4][R56.64] ;  /* 0x0000000438337981 */ /* 0x000f62000c1e1500 */
[C---:B------:R-:W-:Y:S02]  /*0d30*/  LEA R73, R16.reuse, R71, 0x1 ;  /* 0x0000004710497211 */ /* 0x040fe400078e08ff */
[----:B------:R-:W-:Y:S01]  /*0d40*/  LEA.HI.X.SX32 R65, R75, R0, 0x1, P0 ;  /* 0x000000004b417211 */ /* 0x000fe200000f0eff */
[----:B------:R-:W5:Y:S02]  /*0d50*/  LDG.E.U16 R52, desc[UR4][R58.64] ;  /* 0x000000043a347981 */ /* 0x000f64000c1e1500 */
[C---:B------:R-:W-:Y:S01]  /*0d60*/  IMAD R75, R16.reuse, 0x2, R73 ;  /* 0x00000002104b7824 */ /* 0x040fe200078e0249 */
[C---:B0-----:R-:W-:Y:S01]  /*0d70*/  LEA R60, P0, R77.reuse, R2, 0x1 ;  /* 0x000000024d3c7211 */ /* 0x041fe200078008ff */
[----:B------:R0:W5:Y:S02]  /*0d80*/  LDG.E.U16 R53, desc[UR4][R64.64] ;  /* 0x0000000440357981 */ /* 0x000164000c1e1500 */
[----:B------:R-:W-:Y:S01]  /*0d90*/  IMAD R81, R16, 0x2, R75 ;  /* 0x0000000210517824 */ /* 0x000fe200078e024b */
[----:B------:R-:W-:-:S03]  /*0da0*/  LEA.HI.X.SX32 R61, R77, R0, 0x1, P0 ;  /* 0x000000004d3d7211 */ /* 0x000fc600000f0eff */
[C---:B------:R-:W-:Y:S01]  /*0db0*/  IMAD R77, R16.reuse, 0x2, R81 ;  /* 0x00000002104d7824 */ /* 0x040fe200078e0251 */
[C---:B-1----:R-:W-:Y:S01]  /*0dc0*/  LEA R62, P0, R79.reuse, R2, 0x1 ;  /* 0x000000024f3e7211 */ /* 0x042fe200078008ff */
[----:B------:R-:W5:Y:S03]  /*0dd0*/  LDG.E.U16 R54, desc[UR4][R60.64] ;  /* 0x000000043c367981 */ /* 0x000f66000c1e1500 */
[----:B------:R-:W-:Y:S02]  /*0de0*/  LEA R83, R16, R77, 0x1 ;  /* 0x0000004d10537211 */ /* 0x000fe400078e08ff */
[----:B------:R-:W-:-:S03]  /*0df0*/  LEA.HI.X.SX32 R63, R79, R0, 0x1, P0 ;  /* 0x000000004f3f7211 */ /* 0x000fc600000f0eff */
[C---:B------:R-:W-:Y:S01]  /*0e00*/  IMAD R79, R16.reuse, 0x2, R83 ;  /* 0x00000002104f7824 */ /* 0x040fe200078e0253 */
[----:B------:R-:W-:Y:S01]  /*0e10*/  LEA R66, P1, R67, R2, 0x1 ;  /* 0x0000000243427211 */ /* 0x000fe200078208ff */
[----:B------:R-:W5:Y:S02]  /*0e20*/  LDG.E.U16 R56, desc[UR4][R62.64] ;  /* 0x000000043e387981 */ /* 0x000f64000c1e1500 */
[----:B------:R-:W-:-:S04]  /*0e30*/  IMAD R85, R16, 0x2, R79 ;  /* 0x0000000210557824 */ /* 0x000fc800078e024f */
[----:B------:R-:W-:-:S05]  /*0e40*/  IMAD R87, R16, 0x2, R85 ;  /* 0x0000000210577824 */ /* 0x000fca00078e0255 */
[----:B------:R-:W-:-:S05]  /*0e50*/  LEA R89, R16, R87, 0x1 ;  /* 0x0000005710597211 */ /* 0x000fca00078e08ff */
[----:B------:R-:W-:-:S04]  /*0e60*/  IMAD R91, R16, 0x2, R89 ;  /* 0x00000002105b7824 */ /* 0x000fc800078e0259 */
[----:B------:R-:W-:-:S04]  /*0e70*/  IMAD R93, R16, 0x2, R91 ;  /* 0x00000002105d7824 */ /* 0x000fc800078e025b */
[----:B------:R-:W-:Y:S01]  /*0e80*/  IMAD R95, R16, 0x2, R93 ;  /* 0x00000002105f7824 */ /* 0x000fe200078e025d */
[----:B------:R-:W-:-:S04]  /*0e90*/  LEA R68, P0, R69, R2, 0x1 ;  /* 0x0000000245447211 */ /* 0x000fc800078008ff */
[C---:B------:R-:W-:Y:S02]  /*0ea0*/  LEA R97, R16.reuse, R95, 0x1 ;  /* 0x0000005f10617211 */ /* 0x040fe400078e08ff */
[-C--:B------:R-:W-:Y:S02]  /*0eb0*/  LEA.HI.X.SX32 R67, R67, R0.reuse, 0x1, P1 ;  /* 0x0000000043437211 */ /* 0x080fe400008f0eff */
[----:B------:R-:W-:Y:S01]  /*0ec0*/  LEA.HI.X.SX32 R69, R69, R0, 0x1, P0 ;  /* 0x0000000045457211 */ /* 0x000fe200000f0eff */
[C---:B------:R-:W-:Y:S01]  /*0ed0*/  IMAD R99, R16.reuse, 0x2, R97 ;  /* 0x0000000210637824 */ /* 0x040fe200078e0261 */
[C---:B0-----:R-:W-:Y:S01]  /*0ee0*/  LEA R64, P0, R71.reuse, R2, 0x1 ;  /* 0x0000000247407211 */ /* 0x041fe200078008ff */
[----:B------:R0:W5:Y:S02]  /*0ef0*/  LDG.E.U16 R55, desc[UR4][R66.64] ;  /* 0x0000000442377981 */ /* 0x000164000c1e1500 */
[C---:B------:R-:W-:Y:S01]  /*0f00*/  IMAD R101, R16.reuse, 0x2, R99 ;  /* 0x0000000210657824 */ /* 0x040fe200078e0263 */
[----:B------:R-:W-:Y:S01]  /*0f10*/  LEA.HI.X.SX32 R65, R71, R0, 0x1, P0 ;  /* 0x0000000047417211 */ /* 0x000fe200000f0eff */
[----:B------:R1:W5:Y:S01]  /*0f20*/  LDG.E.U16 R57, desc[UR4][R68.64] ;  /* 0x0000000444397981 */ /* 0x000362000c1e1500 */
[----:B------:R-:W-:Y:S01]  /*0f30*/  LEA R70, P1, R73, R2, 0x1 ;  /* 0x0000000249467211 */ /* 0x000fe200078208ff */
[----:B------:R-:W-:-:S02]  /*0f40*/  IMAD R103, R16, 0x2, R101 ;  /* 0x0000000210677824 */ /* 0x000fc400078e0265 */
[----:B------:R-:W5:Y:S01]  /*0f50*/  LDG.E.U16 R58, desc[UR4][R64.64] ;  /* 0x00000004403a7981 */ /* 0x000f62000c1e1500 */
[----:B0-----:R-:W-:-:S04]  /*0f60*/  LEA R66, P0, R75, R2, 0x1 ;  /* 0x000000024b427211 */ /* 0x001fc800078008ff */
[----:B------:R-:W-:Y:S02]  /*0f70*/  LEA.HI.X.SX32 R67, R75, R0, 0x1, P0 ;  /* 0x000000004b437211 */ /* 0x000fe400000f0eff */
[----:B------:R-:W-:Y:S02]  /*0f80*/  LEA R72, P0, R81, R2, 0x1 ;  /* 0x0000000251487211 */ /* 0x000fe400078008ff */
[-C--:B------:R-:W-:Y:S01]  /*0f90*/  LEA.HI.X.SX32 R71, R73, R0.reuse, 0x1, P1 ;  /* 0x0000000049477211 */ /* 0x080fe200008f0eff */
[----:B------:R-:W5:Y:S01]  /*0fa0*/  LDG.E.U16 R60, desc[UR4][R66.64] ;  /* 0x00000004423c7981 */ /* 0x000f62000c1e1500 */
[----:B------:R-:W-:Y:S02]  /*0fb0*/  LEA.HI.X.SX32 R73, R81, R0, 0x1, P0 ;  /* 0x0000000051497211 */ /* 0x000fe400000f0eff */
[----:B------:R-:W-:Y:S01]  /*0fc0*/  LEA R105, R16, R103, 0x1 ;  /* 0x0000006710697211 */ /* 0x000fe200078e08ff */
[----:B------:R0:W5:Y:S01]  /*0fd0*/  LDG.E.U16 R59, desc[UR4][R70.64] ;  /* 0x00000004463b7981 */ /* 0x000162000c1e1500 */
[----:B-1----:R-:W-:-:S03]  /*0fe0*/  LEA R68, P0, R77, R2, 0x1 ;  /* 0x000000024d447211 */ /* 0x002fc600078008ff */
[C---:B------:R-:W-:Y:S01]  /*0ff0*/  IMAD R107, R16.reuse, 0x2, R105 ;  /* 0x00000002106b7824 */ /* 0x040fe200078e0269 */
[----:B------:R-:W-:Y:S01]  /*1000*/  LEA.HI.X.SX32 R69, R77, R0, 0x1, P0 ;  /* 0x000000004d457211 */ /* 0x000fe200000f0eff */
[----:B------:R1:W5:Y:S01]  /*1010*/  LDG.E.U16 R61, desc[UR4][R72.64] ;  /* 0x00000004483d7981 */ /* 0x000362000c1e1500 */
[-C--:B0-----:R-:W-:Y:S01]  /*1020*/  LEA R70, P0, R79, R2.reuse, 0x1 ;  /* 0x000000024f467211 */ /* 0x081fe200078008ff */
[C---:B------:R-:W-:Y:S01]  /*1030*/  IMAD R109, R16.reuse, 0x2, R107 ;  /* 0x00000002106d7824 */ /* 0x040fe200078e026b */
[----:B------:R-:W-:Y:S01]  /*1040*/  LEA R74, P1, R83, R2, 0x1 ;  /* 0x00000002534a7211 */ /* 0x000fe200078208ff */
[----:B------:R-:W5:Y:S01]  /*1050*/  LDG.E.U16 R62, desc[UR4][R68.64] ;  /* 0x00000004443e7981 */ /* 0x000f62000c1e1500 */
[----:B------:R-:W-:Y:S02]  /*1060*/  LEA.HI.X.SX32 R71, R79, R0, 0x1, P0 ;  /* 0x000000004f477211 */ /* 0x000fe400000f0eff */
[----:B------:R-:W-:Y:S01]  /*1070*/  LEA R76, P0, R85, R2, 0x1 ;  /* 0x00000002554c7211 */ /* 0x000fe200078008ff */
[----:B------:R-:W-:Y:S01]  /*1080*/  IMAD R111, R16, 0x2, R109 ;  /* 0x00000002106f7824 */ /* 0x000fe200078e026d */
[-C--:B------:R-:W-:Y:S01]  /*1090*/  LEA.HI.X.SX32 R75, R83, R0.reuse, 0x1, P1 ;  /* 0x00000000534b7211 */ /* 0x080fe200008f0eff */
[----:B------:R-:W5:Y:S01]  /*10a0*/  LDG.E.U16 R64, desc[UR4][R70.64] ;  /* 0x0000000446407981 */ /* 0x000f62000c1e1500 */
[----:B------:R-:W-:-:S02]  /*10b0*/  LEA.HI.X.SX32 R77, R85, R0, 0x1, P0 ;  /* 0x00000000554d7211 */ /* 0x000fc400000f0eff */
[C---:B-1----:R-:W-:Y:S01]  /*10c0*/  LEA R72, P0, R87.reuse, R2, 0x1 ;  /* 0x0000000257487211 */ /* 0x042fe200078008ff */
[----:B------:R0:W5:Y:S01]  /*10d0*/  LDG.E.U16 R63, desc[UR4][R74.64] ;  /* 0x000000044a3f7981 */ /* 0x000162000c1e1500 */
[C---:B------:R-:W-:Y:S02]  /*10e0*/  LEA R113, R16.reuse, R111, 0x1 ;  /* 0x0000006f10717211 */ /* 0x040fe400078e08ff */
[----:B------:R-:W-:Y:S01]  /*10f0*/  LEA.HI.X.SX32 R73, R87, R0, 0x1, P0 ;  /* 0x0000000057497211 */ /* 0x000fe200000f0eff */
[----:B------:R1:W5:Y:S02]  /*1100*/  LDG.E.U16 R65, desc[UR4][R76.64] ;  /* 0x000000044c417981 */ /* 0x000364000c1e1500 */
[C---:B------:R-:W-:Y:S01]  /*1110*/  IMAD R115, R16.reuse, 0x2, R113 ;  /* 0x0000000210737824 */ /* 0x040fe200078e0271 */
[-C--:B------:R-:W-:Y:S01]  /*1120*/  LEA R78, P1, R89, R2.reuse, 0x1 ;  /* 0x00000002594e7211 */ /* 0x080fe200078208ff */
[----:B------:R-:W5:Y:S01]  /*1130*/  LDG.E.U16 R66, desc[UR4][R72.64] ;  /* 0x0000000448427981 */ /* 0x000f62000c1e1500 */
[----:B0-----:R-:W-:Y:S01]  /*1140*/  LEA R74, P0, R91, R2, 0x1 ;  /* 0x000000025b4a7211 */ /* 0x001fe200078008ff */
[----:B------:R-:W-:-:S03]  /*1150*/  IMAD R117, R16, 0x2, R115 ;  /* 0x0000000210757824 */ /* 0x000fc600078e0273 */
[----:B------:R-:W-:Y:S02]  /*1160*/  LEA.HI.X.SX32 R75, R91, R0, 0x1, P0 ;  /* 0x000000005b4b7211 */ /* 0x000fe400000f0eff */
[----:B------:R-:W-:Y:S02]  /*1170*/  LEA R80, P0, R93, R2, 0x1 ;  /* 0x000000025d507211 */ /* 0x000fe400078008ff */
[-C--:B------:R-:W-:Y:S01]  /*1180*/  LEA.HI.X.SX32 R79, R89, R0.reuse, 0x1, P1 ;  /* 0x00000000594f7211 */ /* 0x080fe200008f0eff */
[----:B------:R-:W5:Y:S01]  /*1190*/  LDG.E.U16 R68, desc[UR4][R74.64] ;  /* 0x000000044a447981 */ /* 0x000f62000c1e1500 */
[----:B------:R-:W-:Y:S01]  /*11a0*/  LEA.HI.X.SX32 R81, R93, R0, 0x1, P0 ;  /* 0x000000005d517211 */ /* 0x000fe200000f0eff */
[C---:B------:R-:W-:Y:S01]  /*11b0*/  IMAD R93, R16.reuse, 0x2, R117 ;  /* 0x00000002105d7824 */ /* 0x040fe200078e0275 */
[-C--:B-1----:R-:W-:Y:S01]  /*11c0*/  LEA R76, P0, R95, R2.reuse, 0x1 ;  /* 0x000000025f4c7211 */ /* 0x082fe200078008ff */
[----:B------:R0:W5:Y:S03]  /*11d0*/  LDG.E.U16 R67, desc[UR4][R78.64] ;  /* 0x000000044e437981 */ /* 0x000166000c1e1500 */
[----:B------:R-:W-:Y:S01]  /*11e0*/  LEA R119, R16, R93, 0x1 ;  /* 0x0000005d10777211 */ /* 0x000fe200078e08ff */
[----:B------:R1:W5:Y:S01]  /*11f0*/  LDG.E.U16 R69, desc[UR4][R80.64] ;  /* 0x0000000450457981 */ /* 0x000362000c1e1500 */
[----:B------:R-:W-:-:S02]  /*1200*/  LEA R82, P1, R97, R2, 0x1 ;  /* 0x0000000261527211 */ /* 0x000fc400078208ff */
[-C--:B------:R-:W-:Y:S01]  /*1210*/  LEA.HI.X.SX32 R77, R95, R0.reuse, 0x1, P0 ;  /* 0x000000005f4d7211 */ /* 0x080fe200000f0eff */
[C---:B------:R-:W-:Y:S01]  /*1220*/  IMAD R95, R16.reuse, 0x2, R119 ;  /* 0x00000002105f7824 */ /* 0x040fe200078e0277 */
[----:B------:R-:W-:Y:S02]  /*1230*/  LEA.HI.X.SX32 R83, R97, R0, 0x1, P1 ;  /* 0x0000000061537211 */ /* 0x000fe400008f0eff */
[C---:B0-----:R-:W-:Y:S01]  /*1240*/  LEA R78, P0, R99.reuse, R2, 0x1 ;  /* 0x00000002634e7211 */ /* 0x041fe200078008ff */
[C---:B------:R-:W-:Y:S01]  /*1250*/  IMAD R97, R16.reuse, 0x2, R95 ;  /* 0x0000000210617824 */ /* 0x040fe200078e025f */
[----:B------:R-:W5:Y:S02]  /*1260*/  LDG.E.U16 R70, desc[UR4][R76.64] ;  /* 0x000000044c467981 */ /* 0x000f64000c1e1500 */
[----:B------:R-:W-:Y:S01]  /*1270*/  LEA.HI.X.SX32 R79, R99, R0, 0x1, P0 ;  /* 0x00000000634f7211 */ /* 0x000fe200000f0eff */
[C---:B------:R-:W-:Y:S01]  /*1280*/  IMAD R99, R16.reuse, 0x2, R97 ;  /* 0x0000000210637824 */ /* 0x040fe200078e0261 */
[C---:B------:R-:W-:Y:S01]  /*1290*/  LEA R84, P0, R101.reuse, R2, 0x1 ;  /* 0x0000000265547211 */ /* 0x040fe200078008ff */
[----:B------:R0:W5:Y:S03]  /*12a0*/  LDG.E.U16 R71, desc[UR4][R82.64] ;  /* 0x0000000452477981 */ /* 0x000166000c1e1500 */
[----:B------:R-:W-:Y:S01]  /*12b0*/  LEA.HI.X.SX32 R85, R101, R0, 0x1, P0 ;  /* 0x0000000065557211 */ /* 0x000fe200000f0eff */
[----:B------:R-:W5:Y:S01]  /*12c0*/  LDG.E.U16 R72, desc[UR4][R78.64] ;  /* 0x000000044e487981 */ /* 0x000f62000c1e1500 */
[----:B------:R-:W-:-:S02]  /*12d0*/  LEA R101, R16, R99, 0x1 ;  /* 0x0000006310657211 */ /* 0x000fc400078e08ff */
[C---:B-1----:R-:W-:Y:S01]  /*12e0*/  LEA R80, P0, R103.reuse, R2, 0x1 ;  /* 0x0000000267507211 */ /* 0x042fe200078008ff */
[----:B------:R1:W5:Y:S02]  /*12f0*/  LDG.E.U16 R73, desc[UR4][R84.64] ;  /* 0x0000000454497981 */ /* 0x000364000c1e1500 */
[----:B------:R-:W-:Y:S01]  /*1300*/  IMAD R121, R16, 0x2, R101 ;  /* 0x0000000210797824 */ /* 0x000fe200078e0265 */
[----:B------:R-:W-:-:S03]  /*1310*/  LEA.HI.X.SX32 R81, R103, R0, 0x1, P0 ;  /* 0x0000000067517211 */ /* 0x000fc600000f0eff */
[C---:B------:R-:W-:Y:S01]  /*1320*/  IMAD R103, R16.reuse, 0x2, R121 ;  /* 0x0000000210677824 */ /* 0x040fe200078e0279 */
[C---:B0-----:R-:W-:Y:S01]  /*1330*/  LEA R82, P0, R107.reuse, R2, 0x1 ;  /* 0x000000026b527211 */ /* 0x041fe200078008ff */
[----:B------:R0:W5:Y:S02]  /*1340*/  LDG.E.U16 R74, desc[UR4][R80.64] ;  /* 0x00000004504a7981 */ /* 0x000164000c1e1500 */
[----:B------:R-:W-:Y:S01]  /*1350*/  IMAD R123, R16, 0x2, R103 ;  /* 0x00000002107b7824 */ /* 0x000fe200078e0267 */
[----:B------:R-:W-:-:S04]  /*1360*/  LEA.HI.X.SX32 R83, R107, R0, 0x1, P0 ;  /* 0x000000006b537211 */ /* 0x000fc800000f0eff */
[----:B------:R-:W-:Y:S01]  /*1370*/  LEA R107, R16, R123, 0x1 ;  /* 0x0000007b106b7211 */ /* 0x000fe200078e08ff */
[----:B------:R3:W5:Y:S01]  /*1380*/  LDG.E.U16 R76, desc[UR4][R82.64] ;  /* 0x00000004524c7981 */ /* 0x000762000c1e1500 */
[----:B------:R-:W-:-:S03]  /*1390*/  LEA R88, P0, R109, R2, 0x1 ;  /* 0x000000026d587211 */ /* 0x000fc600078008ff */
[C---:B------:R-:W-:Y:S01]  /*13a0*/  IMAD R125, R16.reuse, 0x2, R107 ;  /* 0x00000002107d7824 */ /* 0x040fe200078e026b */
[----:B------:R-:W-:Y:S02]  /*13b0*/  LEA.HI.X.SX32 R89, R109, R0, 0x1, P0 ;  /* 0x000000006d597211 */ /* 0x000fe400000f0eff */
[-C--:B-1----:R-:W-:Y:S01]  /*13c0*/  LEA R84, P0, R111, R2.reuse, 0x1 ;  /* 0x000000026f547211 */ /* 0x082fe200078008ff */
[C---:B------:R-:W-:Y:S01]  /*13d0*/  IMAD R127, R16.reuse, 0x2, R125 ;  /* 0x00000002107f7824 */ /* 0x040fe200078e027d */
[----:B------:R-:W-:Y:S01]  /*13e0*/  LEA R86, P1, R105, R2, 0x1 ;  /* 0x0000000269567211 */ /* 0x000fe200078208ff */
[----:B------:R1:W5:Y:S01]  /*13f0*/  LDG.E.U16 R77, desc[UR4][R88.64] ;  /* 0x00000004584d7981 */ /* 0x000362000c1e1500 */
[----:B------:R-:W-:Y:S01]  /*1400*/  LEA.HI.X.SX32 R85, R111, R0, 0x1, P0 ;  /* 0x000000006f557211 */ /* 0x000fe200000f0eff */
[C---:B------:R-:W-:Y:S01]  /*1410*/  IMAD R111, R16.reuse, 0x2, R127 ;  /* 0x00000002106f7824 */ /* 0x040fe200078e027f */
[----:B0-----:R-:W-:Y:S02]  /*1420*/  LEA R80, P0, R115, R2, 0x1 ;  /* 0x0000000273507211 */ /* 0x001fe400078008ff */
[----:B------:R-:W-:Y:S01]  /*1430*/  LEA.HI.X.SX32 R87, R105, R0, 0x1, P1 ;  /* 0x0000000069577211 */ /* 0x000fe200008f0eff */
[----:B------:R-:W5:Y:S01]  /*1440*/  LDG.E.U16 R78, desc[UR4][R84.64] ;  /* 0x00000004544e7981 */ /* 0x000f62000c1e1500 */
[----:B------:R-:W-:-:S02]  /*1450*/  LEA R129, R16, R111, 0x1 ;  /* 0x0000006f10817211 */ /* 0x000fc400078e08ff */
[----:B------:R-:W-:Y:S01]  /*1460*/  LEA.HI.X.SX32 R81, R115, R0, 0x1, P0 ;  /* 0x0000000073517211 */ /* 0x000fe200000f0eff */
[----:B------:R0:W5:Y:S02]  /*1470*/  LDG.E.U16 R75, desc[UR4][R86.64] ;  /* 0x00000004564b7981 */ /* 0x000164000c1e1500 */
[C---:B------:R-:W-:Y:S01]  /*1480*/  IMAD R115, R16.reuse, 0x2, R129 ;  /* 0x0000000210737824 */ /* 0x040fe200078e0281 */
[C---:B---3--:R-:W-:Y:S01]  /*1490*/  LEA R82, P0, R117.reuse, R2, 0x1 ;  /* 0x0000000275527211 */ /* 0x048fe200078008ff */
[----:B------:R3:W5:Y:S02]  /*14a0*/  LDG.E.U16 R92, desc[UR4][R80.64] ;  /* 0x00000004505c7981 */ /* 0x000764000c1e1500 */
[C---:B------:R-:W-:Y:S01]  /*14b0*/  IMAD R131, R16.reuse, 0x2, R115 ;  /* 0x0000000210837824 */ /* 0x040fe200078e0273 */
[----:B------:R-:W-:Y:S02]  /*14c0*/  LEA.HI.X.SX32 R83, R117, R0, 0x1, P0 ;  /* 0x0000000075537211 */ /* 0x000fe400000f0eff */
[----:B------:R-:W-:Y:S01]  /*14d0*/  LEA R90, P1, R113, R2, 0x1 ;  /* 0x00000002715a7211 */ /* 0x000fe200078208ff */
[----:B------:R-:W-:-:S03]  /*14e0*/  IMAD R117, R16, 0x2, R131 ;  /* 0x0000000210757824 */ /* 0x000fc600078e0283 */
[----:B------:R-:W-:Y:S02]  /*14f0*/  LEA.HI.X.SX32 R91, R113, R0, 0x1, P1 ;  /* 0x00000000715b7211 */ /* 0x000fe400008f0eff */
[C---:B-1----:R-:W-:Y:S02]  /*1500*/  LEA R88, P1, R119.reuse, R2, 0x1 ;  /* 0x0000000277587211 */ /* 0x042fe400078208ff */
[----:B------:R-:W-:Y:S01]  /*1510*/  LEA R133, R16, R117, 0x1 ;  /* 0x0000007510857211 */ /* 0x000fe200078e08ff */
[----:B------:R-:W5:Y:S01]  /*1520*/  LDG.E.U16 R79, desc[UR4][R90.64] ;  /* 0x000000045a4f7981 */ /* 0x000f62000c1e1500 */
[----:B------:R-:W-:-:S03]  /*1530*/  LEA.HI.X.SX32 R89, R119, R0, 0x1, P1 ;  /* 0x0000000077597211 */ /* 0x000fc600008f0eff */
[----:B------:R-:W-:Y:S01]  /*1540*/  IMAD R119, R16, 0x2, R133 ;  /* 0x0000000210777824 */ /* 0x000fe200078e0285 */
[----:B0-----:R-:W-:-:S03]  /*1550*/  LEA R86, P0, R93, R2, 0x1 ;  /* 0x000000025d567211 */ /* 0x001fc600078008ff */
[----:B------:R-:W-:Y:S01]  /*1560*/  IMAD R135, R16, 0x2, R119 ;  /* 0x0000000210877824 */ /* 0x000fe200078e0277 */
[----:B------:R-:W-:-:S03]  /*1570*/  LEA.HI.X.SX32 R87, R93, R0, 0x1, P0 ;  /* 0x000000005d577211 */ /* 0x000fc600000f0eff */
[C---:B------:R-:W-:Y:S01]  /*1580*/  IMAD R105, R16.reuse, 0x2, R135 ;  /* 0x0000000210697824 */ /* 0x040fe200078e0287 */
[C---:B------:R-:W-:Y:S01]  /*1590*/  LEA R84, P0, R95.reuse, R2, 0x1 ;  /* 0x000000025f547211 */ /* 0x040fe200078008ff */
[----:B------:R0:W5:Y:S03]  /*15a0*/  LDG.E.U16 R93, desc[UR4][R82.64] ;  /* 0x00000004525d7981 */ /* 0x000166000c1e1500 */
[C---:B------:R-:W-:Y:S01]  /*15b0*/  LEA R137, R16.reuse, R105, 0x1 ;  /* 0x0000006910897211 */ /* 0x040fe200078e08ff */
[----:B------:R-:W5:Y:S01]  /*15c0*/  LDG.E.U16 R94, desc[UR4][R86.64] ;  /* 0x00000004565e7981 */ /* 0x000f62000c1e1500 */
[----:B------:R-:W-:Y:S02]  /*15d0*/  LEA.HI.X.SX32 R85, R95, R0, 0x1, P0 ;  /* 0x000000005f557211 */ /* 0x000fe400000f0eff */
[C---:B---3--:R-:W-:Y:S01]  /*15e0*/  LEA R80, P0, R97.reuse, R2, 0x1 ;  /* 0x0000000261507211 */ /* 0x048fe200078008ff */
[C---:B------:R-:W-:Y:S01]  /*15f0*/  IMAD R139, R16.reuse, 0x2, R137 ;  /* 0x00000002108b7824 */ /* 0x040fe200078e0289 */
[----:B------:R1:W3:Y:S02]  /*1600*/  LDG.E.U16 R95, desc[UR4][R88.64] ;  /* 0x00000004585f7981 */ /* 0x0002e4000c1e1500 */
[----:B------:R-:W-:Y:S01]  /*1610*/  LEA.HI.X.SX32 R81, R97, R0, 0x1, P0 ;  /* 0x0000000061517211 */ /* 0x000fe200000f0eff */
[C---:B------:R-:W-:Y:S01]  /*1620*/  IMAD R141, R16.reuse, 0x2, R139 ;  /* 0x00000002108d7824 */ /* 0x040fe200078e028b */
[C---:B0-----:R-:W-:Y:S01]  /*1630*/  LEA R82, P0, R99.reuse, R2, 0x1 ;  /* 0x0000000263527211 */ /* 0x041fe200078008ff */
[----:B------:R0:W3:Y:S02]  /*1640*/  LDG.E.U16 R98, desc[UR4][R84.64] ;  /* 0x0000000454627981 */ /* 0x0000e4000c1e1500 */
[----:B------:R-:W-:Y:S01]  /*1650*/  IMAD R109, R16, 0x2, R141 ;  /* 0x00000002106d7824 */ /* 0x000fe200078e028d */
[----:B------:R-:W-:-:S02]  /*1660*/  LEA.HI.X.SX32 R83, R99, R0, 0x1, P0 ;  /* 0x0000000063537211 */ /* 0x000fc400000f0eff */
[C---:B-1----:R-:W-:Y:S01]  /*1670*/  LEA R88, P0, R121.reuse, R2, 0x1 ;  /* 0x0000000279587211 */ /* 0x042fe200078008ff */
[----:B------:R-:W3:Y:S03]  /*1680*/  LDG.E.U16 R99, desc[UR4][R80.64] ;  /* 0x0000000450637981 */ /* 0x000ee6000c1e1500 */
[----:B------:R-:W-:Y:S01]  /*1690*/  LEA.HI.X.SX32 R89, R121, R0, 0x1, P0 ;  /* 0x0000000079597211 */ /* 0x000fe200000f0eff */
[----:B------:R1:W3:Y:S01]  /*16a0*/  LDG.E.U16 R100, desc[UR4][R82.64] ;  /* 0x0000000452647981 */ /* 0x0002e2000c1e1500 */
[C---:B0-----:R-:W-:Y:S02]  /*16b0*/  LEA R84, P0, R103.reuse, R2, 0x1 ;  /* 0x0000000267547211 */ /* 0x041fe400078008ff */
[----:B------:R-:W-:Y:S01]  /*16c0*/  LEA R121, R16, R109, 0x1 ;  /* 0x0000006d10797211 */ /* 0x000fe200078e08ff */
[----:B------:R-:W3:Y:S01]  /*16d0*/  LDG.E.U16 R104, desc[UR4][R88.64] ;  /* 0x0000000458687981 */ /* 0x000ee2000c1e1500 */
[----:B------:R-:W-:-:S03]  /*16e0*/  LEA.HI.X.SX32 R85, R103, R0, 0x1, P0 ;  /* 0x0000000067557211 */ /* 0x000fc600000f0eff */
[C---:B------:R-:W-:Y:S01]  /*16f0*/  IMAD R103, R16.reuse, 0x2, R121 ;  /* 0x0000000210677824 */ /* 0x040fe200078e0279 */
[----:B------:R-:W-:Y:S01]  /*1700*/  LEA R90, P0, R123, R2, 0x1 ;  /* 0x000000027b5a7211 */ /* 0x000fe200078008ff */
[----:B------:R-:W3:Y:S02]  /*1710*/  LDG.E.U16 R106, desc[UR4][R84.64] ;  /* 0x00000004546a7981 */ /* 0x000ee4000c1e1500 */
[----:B------:R-:W-:-:S04]  /*1720*/  IMAD R143, R16, 0x2, R103 ;  /* 0x00000002108f7824 */ /* 0x000fc800078e0267 */
[C---:B------:R-:W-:Y:S01]  /*1730*/  IMAD R113, R16.reuse, 0x2, R143 ;  /* 0x0000000210717824 */ /* 0x040fe200078e028f */
[----:B------:R-:W-:Y:S02]  /*1740*/  LEA R86, P1, R101, R2, 0x1 ;  /* 0x0000000265567211 */ /* 0x000fe400078208ff */
[----:B------:R-:W-:Y:S02]  /*1750*/  LEA.HI.X.SX32 R91, R123, R0, 0x1, P0 ;  /* 0x000000007b5b7211 */ /* 0x000fe400000f0eff */
[----:B-1----:R-:W-:Y:S02]  /*1760*/  LEA R82, P0, R125, R2, 0x1 ;  /* 0x000000027d527211 */ /* 0x002fe400078008ff */
[C---:B------:R-:W-:Y:S02]  /*1770*/  LEA R123, R16.reuse, R113, 0x1 ;  /* 0x00000071107b7211 */ /* 0x040fe400078e08ff */
[-C--:B------:R-:W-:Y:S02]  /*1780*/  LEA.HI.X.SX32 R87, R101, R0.reuse, 0x1, P1 ;  /* 0x0000000065577211 */ /* 0x080fe400008f0eff */
[----:B------:R-:W-:Y:S01]  /*1790*/  LEA.HI.X.SX32 R83, R125, R0, 0x1, P0 ;  /* 0x000000007d537211 */ /* 0x000fe200000f0eff */
[----:B------:R-:W-:-:S02]  /*17a0*/  IMAD R125, R16, 0x2, R123 ;  /* 0x00000002107d7824 */ /* 0x000fc400078e027b */
[----:B------:R0:W3:Y:S02]  /*17b0*/  LDG.E.U16 R101, desc[UR4][R86.64] ;  /* 0x0000000456657981 */ /* 0x0000e4000c1e1500 */
[----:B------:R-:W-:Y:S01]  /*17c0*/  IMAD R145, R16, 0x2, R125 ;  /* 0x0000000210917824 */ /* 0x000fe200078e027d */
[-C--:B------:R-:W-:Y:S01]  /*17d0*/  LEA R96, P1, R107, R2.reuse, 0x1 ;  /* 0x000000026b607211 */ /* 0x080fe200078208ff */
[----:B------:R-:W3:Y:S01]  /*17e0*/  LDG.E.U16 R110, desc[UR4][R82.64] ;  /* 0x00000004526e7981 */ /* 0x000ee2000c1e1500 */
[----:B0-----:R-:W-:-:S04]  /*17f0*/  LEA R86, P0, R127, R2, 0x1 ;  /* 0x000000027f567211 */ /* 0x001fc800078008ff */
[-C--:B------:R-:W-:Y:S02]  /*1800*/  LEA.HI.X.SX32 R87, R127, R0.reuse, 0x1, P0 ;  /* 0x000000007f577211 */ /* 0x080fe400000f0eff */
[C---:B------:R-:W-:Y:S02]  /*1810*/  LEA R127, R16.reuse, R145, 0x1 ;  /* 0x00000091107f7211 */ /* 0x040fe400078e08ff */
[----:B------:R-:W-:Y:S02]  /*1820*/  LEA.HI.X.SX32 R97, R107, R0, 0x1, P1 ;  /* 0x000000006b617211 */ /* 0x000fe400008f0eff */
[-C--:B------:R-:W-:Y:S01]  /*1830*/  LEA R80, P1, R129, R2.reuse, 0x1 ;  /* 0x0000000281507211 */ /* 0x080fe200078208ff */
[C---:B------:R-:W-:Y:S01]  /*1840*/  IMAD R147, R16.reuse, 0x2, R127 ;  /* 0x0000000210937824 */ /* 0x040fe200078e027f */
[----:B------:R-:W-:Y:S01]  /*1850*/  LEA R88, P0, R111, R2, 0x1 ;  /* 0x000000026f587211 */ /* 0x000fe200078008ff */
[----:B------:R0:W3:Y:S01]  /*1860*/  LDG.E.U16 R107, desc[UR4][R90.64] ;  /* 0x000000045a6b7981 */ /* 0x0000e2000c1e1500 */
[-C--:B------:R-:W-:Y:S01]  /*1870*/  LEA.HI.X.SX32 R81, R129, R0.reuse, 0x1, P1 ;  /* 0x0000000081517211 */ /* 0x080fe200008f0eff */
[C---:B------:R-:W-:Y:S01]  /*1880*/  IMAD R129, R16.reuse, 0x2, R147 ;  /* 0x0000000210817824 */ /* 0x040fe200078e0293 */
[----:B------:R-:W-:Y:S01]  /*1890*/  LEA.HI.X.SX32 R89, R111, R0, 0x1, P0 ;  /* 0x000000006f597211 */ /* 0x000fe200000f0eff */
[----:B------:R1:W3:Y:S03]  /*18a0*/  LDG.E.U16 R108, desc[UR4][R96.64] ;  /* 0x00000004606c7981 */ /* 0x0002e6000c1e1500 */
[----:B------:R-:W-:Y:S01]  /*18b0*/  LEA R149, R16, R129, 0x1 ;  /* 0x0000008110957211 */ /* 0x000fe200078e08ff */
[----:B------:R4:W3:Y:S01]  /*18c0*/  LDG.E.U16 R111, desc[UR4][R86.64] ;  /* 0x00000004566f7981 */ /* 0x0008e2000c1e1500 */
[----:B0-----:R-:W-:-:S03]  /*18d0*/  LEA R90, P0, R115, R2, 0x1 ;  /* 0x00000002735a7211 */ /* 0x001fc600078008ff */
[C---:B------:R-:W-:Y:S01]  /*18e0*/  IMAD R151, R16.reuse, 0x2, R149 ;  /* 0x0000000210977824 */ /* 0x040fe200078e0295 */
[----:B------:R-:W-:Y:S01]  /*18f0*/  LEA R82, P1, R133, R2, 0x1 ;  /* 0x0000000285527211 */ /* 0x000fe200078208ff */
[----:B------:R0:W3:Y:S01]  /*1900*/  LDG.E.U16 R114, desc[UR4][R80.64] ;  /* 0x0000000450727981 */ /* 0x0000e2000c1e1500 */
[----:B------:R-:W-:Y:S01]  /*1910*/  LEA.HI.X.SX32 R91, R115, R0, 0x1, P0 ;  /* 0x00000000735b7211 */ /* 0x000fe200000f0eff */
[C---:B-1----:R-:W-:Y:S01]  /*1920*/  IMAD R97, R16.reuse, 0x2, R151 ;  /* 0x0000000210617824 */ /* 0x042fe200078e0297 */
[C---:B------:R-:W-:Y:S01]  /*1930*/  LEA R84, P0, R131.reuse, R2, 0x1 ;  /* 0x0000000283547211 */ /* 0x040fe200078008ff */
[----:B------:R1:W3:Y:S03]  /*1940*/  LDG.E.U16 R112, desc[UR4][R88.64] ;  /* 0x0000000458707981 */ /* 0x0002e6000c1e1500 */
[----:B------:R-:W-:Y:S01]  /*1950*/  LEA.HI.X.SX32 R85, R131, R0, 0x1, P0 ;  /* 0x0000000083557211 */ /* 0x000fe200000f0eff */
[----:B------:R-:W3:Y:S01]  /*1960*/  LDG.E.U16 R115, desc[UR4][R90.64] ;  /* 0x000000045a737981 */ /* 0x000ee2000c1e1500 */
[----:B------:R-:W-:-:S02]  /*1970*/  LEA R131, R16, R97, 0x1 ;  /* 0x0000006110837211 */ /* 0x000fc400078e08ff */
[C---:B----4-:R-:W-:Y:S01]  /*1980*/  LEA R86, P0, R117.reuse, R2, 0x1 ;  /* 0x0000000275567211 */ /* 0x050fe200078008ff */
[----:B------:R4:W3:Y:S02]  /*1990*/  LDG.E.U16 R116, desc[UR4][R84.64] ;  /* 0x0000000454747981 */ /* 0x0008e4000c1e1500 */
[C---:B------:R-:W-:Y:S01]  /*19a0*/  IMAD R153, R16.reuse, 0x2, R131 ;  /* 0x0000000210997824 */ /* 0x040fe200078e0283 */
[-C--:B------:R-:W-:Y:S02]  /*19b0*/  LEA.HI.X.SX32 R87, R117, R0.reuse, 0x1, P0 ;  /* 0x0000000075577211 */ /* 0x080fe400000f0eff */
[----:B------:R-:W-:Y:S01]  /*19c0*/  LEA.HI.X.SX32 R83, R133, R0, 0x1, P1 ;  /* 0x0000000085537211 */ /* 0x000fe200008f0eff */
[----:B------:R-:W-:Y:S01]  /*19d0*/  IMAD R133, R16, 0x2, R153 ;  /* 0x0000000210857824 */ /* 0x000fe200078e0299 */
[C---:B0-----:R-:W-:Y:S01]  /*19e0*/  LEA R80, P0, R119.reuse, R2, 0x1 ;  /* 0x0000000277507211 */ /* 0x041fe200078008ff */
[----:B------:R-:W3:Y:S03]  /*19f0*/  LDG.E.U16 R117, desc[UR4][R86.64] ;  /* 0x0000000456757981 */ /* 0x000ee6000c1e1500 */
[----:B------:R-:W-:Y:S01]  /*1a00*/  LEA.HI.X.SX32 R81, R119, R0, 0x1, P0 ;  /* 0x0000000077517211 */ /* 0x000fe200000f0eff */
[----:B------:R0:W3:Y:S01]  /*1a10*/  LDG.E.U16 R118, desc[UR4][R82.64] ;  /* 0x0000000452767981 */ /* 0x0000e2000c1e1500 */
[----:B-1----:R-:W-:-:S02]  /*1a20*/  LEA R88, P0, R137, R2, 0x1 ;  /* 0x0000000289587211 */ /* 0x002fc400078008ff */
[----:B------:R-:W-:Y:S01]  /*1a30*/  LEA R119, R16, R133, 0x1 ;  /* 0x0000008510777211 */ /* 0x000fe200078e08ff */
[----:B------:R1:W3:Y:S01]  /*1a40*/  LDG.E.U16 R120, desc[UR4][R80.64] ;  /* 0x0000000450787981 */ /* 0x0002e2000c1e1500 */
[----:B------:R-:W-:-:S03]  /*1a50*/  LEA.HI.X.SX32 R89, R137, R0, 0x1, P0 ;  /* 0x0000000089597211 */ /* 0x000fc600000f0eff */
[C---:B------:R-:W-:Y:S01]  /*1a60*/  IMAD R137, R16.reuse, 0x2, R119 ;  /* 0x0000000210897824 */ /* 0x040fe200078e0277 */
[C---:B----4-:R-:W-:Y:S01]  /*1a70*/  LEA R84, P0, R121.reuse, R2, 0x1 ;  /* 0x0000000279547211 */ /* 0x050fe200078008ff */
[----:B------:R4:W3:Y:S02]  /*1a80*/  LDG.E.U16 R124, desc[UR4][R88.64] ;  /* 0x00000004587c7981 */ /* 0x0008e4000c1e1500 */
[C---:B------:R-:W-:Y:S01]  /*1a90*/  IMAD R155, R16.reuse, 0x2, R137 ;  /* 0x00000002109b7824 */ /* 0x040fe200078e0289 */
[----:B------:R-:W-:Y:S02]  /*1aa0*/  LEA.HI.X.SX32 R85, R121, R0, 0x1, P0 ;  /* 0x0000000079557211 */ /* 0x000fe400000f0eff */
[C---:B------:R-:W-:Y:S02]  /*1ab0*/  LEA R90, P1, R123.reuse, R2, 0x1 ;  /* 0x000000027b5a7211 */ /* 0x040fe400078208ff */
[----:B------:R-:W-:Y:S01]  /*1ac0*/  LEA R121, R16, R155, 0x1 ;  /* 0x0000009b10797211 */ /* 0x000fe200078e08ff */
[----:B------:R2:W3:Y:S01]  /*1ad0*/  LDG.E.U16 R126, desc[UR4][R84.64] ;  /* 0x00000004547e7981 */ /* 0x0004e2000c1e1500 */
[----:B------:R-:W-:-:S02]  /*1ae0*/  LEA.HI.X.SX32 R91, R123, R0, 0x1, P1 ;  /* 0x000000007b5b7211 */ /* 0x000fc400008f0eff */
[-C--:B0-----:R-:W-:Y:S01]  /*1af0*/  LEA R82, P0, R147, R2.reuse, 0x1 ;  /* 0x0000000293527211 */ /* 0x081fe200078008ff */
[C---:B------:R-:W-:Y:S01]  /*1b00*/  IMAD R123, R16.reuse, 0x2, R121 ;  /* 0x00000002107b7824 */ /* 0x040fe200078e0279 */
[----:B-1----:R-:W-:Y:S01]  /*1b10*/  LEA R80, P1, R119, R2, 0x1 ;  /* 0x0000000277507211 */ /* 0x002fe200078208ff */
[----:B------:R0:W3:Y:S01]  /*1b20*/  LDG.E.U16 R130, desc[UR4][R90.64] ;  /* 0x000000045a827981 */ /* 0x0000e2000c1e1500 */
[----:B------:R-:W-:Y:S01]  /*1b30*/  LEA.HI.X.SX32 R83, R147, R0, 0x1, P0 ;  /* 0x0000000093537211 */ /* 0x000fe200000f0eff */
[C---:B------:R-:W-:Y:S01]  /*1b40*/  IMAD R147, R16.reuse, 0x2, R123 ;  /* 0x0000000210937824 */ /* 0x040fe200078e027b */
[----:B------:R-:W-:Y:S02]  /*1b50*/  LEA R86, P0, R97, R2, 0x1 ;  /* 0x0000000261567211 */ /* 0x000fe400078008ff */
[----:B------:R-:W-:Y:S01]  /*1b60*/  LEA.HI.X.SX32 R81, R119, R0, 0x1, P1 ;  /* 0x0000000077517211 */ /* 0x000fe200008f0eff */
[----:B------:R1:W3:Y:S01]  /*1b70*/  LDG.E.U16 R134, desc[UR4][R82.64] ;  /* 0x0000000452867981 */ /* 0x0002e2000c1e1500 */
[----:B------:R-:W-:-:S02]  /*1b80*/  LEA R157, R16, R147, 0x1 ;  /* 0x00000093109d7211 */ /* 0x000fc400078e08ff */
[----:B------:R-:W-:Y:S01]  /*1b90*/  LEA.HI.X.SX32 R87, R97, R0, 0x1, P0 ;  /* 0x0000000061577211 */ /* 0x000fe200000f0eff */
[----:B------:R1:W3:Y:S01]  /*1ba0*/  LDG.E.U16 R140, desc[UR4][R80.64] ;  /* 0x00000004508c7981 */ /* 0x0002e2000c1e1500 */
[C---:B----4-:R-:W-:Y:S01]  /*1bb0*/  LEA R88, P0, R123.reuse, R2, 0x1 ;  /* 0x000000027b587211 */ /* 0x050fe200078008ff */
[C---:B------:R-:W-:Y:S02]  /*1bc0*/  IMAD R159, R16.reuse, 0x2, R157 ;  /* 0x00000002109f7824 */ /* 0x040fe400078e029d */
[----:B------:R4:W3:Y:S01]  /*1bd0*/  LDG.E.U16 R138, desc[UR4][R86.64] ;  /* 0x00000004568a7981 */ /* 0x0008e2000c1e1500 */
[----:B------:R-:W-:Y:S01]  /*1be0*/  LEA.HI.X.SX32 R89, R123, R0, 0x1, P0 ;  /* 0x000000007b597211 */ /* 0x000fe200000f0eff */
[----:B------:R-:W-:Y:S01]  /*1bf0*/  IMAD R119, R16, 0x2, R159 ;  /* 0x0000000210777824 */ /* 0x000fe200078e029f */
[----:B--2---:R-:W-:-:S03]  /*1c00*/  LEA R84, P0, R135, R2, 0x1 ;  /* 0x0000000287547211 */ /* 0x004fc600078008ff */
[----:B------:R2:W3:Y:S01]  /*1c10*/  LDG.E.U16 R144, desc[UR4][R88.64] ;  /* 0x0000000458907981 */ /* 0x0004e2000c1e1500 */
[----:B------:R-:W-:Y:S02]  /*1c20*/  LEA.HI.X.SX32 R85, R135, R0, 0x1, P0 ;  /* 0x0000000087557211 */ /* 0x000fe400000f0eff */
[-C--:B0-----:R-:W-:Y:S02]  /*1c30*/  LEA R90, P1, R119, R2.reuse, 0x1 ;  /* 0x00000002775a7211 */ /* 0x081fe400078208ff */
[----:B------:R-:W-:Y:S01]  /*1c40*/  LEA R96, P0, R103, R2, 0x1 ;  /* 0x0000000267607211 */ /* 0x000fe200078008ff */
[----:B------:R0:W3:Y:S01]  /*1c50*/  LDG.E.U16 R122, desc[UR4][R84.64] ;  /* 0x00000004547a7981 */ /* 0x0000e2000c1e1500 */
[-C--:B------:R-:W-:Y:S02]  /*1c60*/  LEA.HI.X.SX32 R91, R119, R0.reuse, 0x1, P1 ;  /* 0x00000000775b7211 */ /* 0x080fe400008f0eff */
[----:B------:R-:W-:Y:S02]  /*1c70*/  LEA.HI.X.SX32 R97, R103, R0, 0x1, P0 ;  /* 0x0000000067617211 */ /* 0x000fe400000f0eff */
[-C--:B-1----:R-:W-:Y:S01]  /*1c80*/  LEA R82, P1, R139, R2.reuse, 0x1 ;  /* 0x000000028b527211 */ /* 0x082fe200078208ff */
[----:B------:R1:W3:Y:S01]  /*1c90*/  LDG.E.U16 R148, desc[UR4][R90.64] ;  /* 0x000000045a947981 */ /* 0x0002e2000c1e1500 */
[----:B------:R-:W-:-:S02]  /*1ca0*/  LEA R80, P0, R129, R2, 0x1 ;  /* 0x0000000281507211 */ /* 0x000fc400078008ff */
[-C--:B------:R-:W-:Y:S01]  /*1cb0*/  LEA.HI.X.SX32 R83, R139, R0.reuse, 0x1, P1 ;  /* 0x000000008b537211 */ /* 0x080fe200008f0eff */
[----:B------:R-:W3:Y:S01]  /*1cc0*/  LDG.E.U16 R128, desc[UR4][R96.64] ;  /* 0x0000000460807981 */ /* 0x000ee2000c1e1500 */
[----:B------:R-:W-:Y:S02]  /*1cd0*/  LEA.HI.X.SX32 R81, R129, R0, 0x1, P0 ;  /* 0x0000000081517211 */ /* 0x000fe400000f0eff */
[-C--:B----4-:R-:W-:Y:S01]  /*1ce0*/  LEA R86, P1, R125, R2.reuse, 0x1 ;  /* 0x000000027d567211 */ /* 0x090fe200078208ff */
[----:B------:R-:W4:Y:S01]  /*1cf0*/  LDG.E.U16 R123, desc[UR4][R82.64] ;  /* 0x00000004527b7981 */ /* 0x000f22000c1e1500 */
[----:B--2---:R-:W-:Y:S02]  /*1d00*/  LEA R88, P0, R131, R2, 0x1 ;  /* 0x0000000283587211 */ /* 0x004fe400078008ff */
[-C--:B------:R-:W-:Y:S01]  /*1d10*/  LEA.HI.X.SX32 R87, R125, R0.reuse, 0x1, P1 ;  /* 0x000000007d577211 */ /* 0x080fe200008f0eff */
[----:B------:R-:W2:Y:S01]  /*1d20*/  LDG.E.U16 R135, desc[UR4][R80.64] ;  /* 0x0000000450877981 */ /* 0x000ea2000c1e1500 */
[----:B------:R-:W-:-:S02]  /*1d30*/  LEA.HI.X.SX32 R89, R131, R0, 0x1, P0 ;  /* 0x0000000083597211 */ /* 0x000fc400000f0eff */
[-C--:B0-----:R-:W-:Y:S01]  /*1d40*/  LEA R84, P0, R147, R2.reuse, 0x1 ;  /* 0x0000000293547211 */ /* 0x081fe200078008ff */
[----:B------:R0:W2:Y:S01]  /*1d50*/  LDG.E.U16 R132, desc[UR4][R86.64] ;  /* 0x0000000456847981 */ /* 0x0000a2000c1e1500 */
[----:B-1----:R-:W-:Y:S02]  /*1d60*/  LEA R90, P1, R137, R2, 0x1 ;  /* 0x00000002895a7211 */ /* 0x002fe400078208ff */
[-C--:B------:R-:W-:Y:S02]  /*1d70*/  LEA.HI.X.SX32 R85, R147, R0.reuse, 0x1, P0 ;  /* 0x0000000093557211 */ /* 0x080fe400000f0eff */
[----:B------:R-:W-:Y:S02]  /*1d80*/  LEA R119, R16, R119, 0x1 ;  /* 0x0000007710777211 */ /* 0x000fe400078e08ff */
[----:B------:R-:W-:Y:S01]  /*1d90*/  LEA.HI.X.SX32 R91, R137, R0, 0x1, P1 ;  /* 0x00000000895b7211 */ /* 0x000fe200008f0eff */
[----:B------:R-:W2:Y:S01]  /*1da0*/  LDG.E.U16 R146, desc[UR4][R84.64] ;  /* 0x0000000454927981 */ /* 0x000ea2000c1e1500 */
[----:B0-----:R-:W-:-:S02]  /*1db0*/  LEA R86, P0, R141, R2, 0x1 ;  /* 0x000000028d567211 */ /* 0x001fc400078008ff */
[----:B------:R-:W-:Y:S01]  /*1dc0*/  LEA R82, P1, R119, R2, 0x1 ;  /* 0x0000000277527211 */ /* 0x000fe200078208ff */
[----:B------:R0:W2:Y:S01]  /*1dd0*/  LDG.E.U16 R137, desc[UR4][R88.64] ;  /* 0x0000000458897981 */ /* 0x0000a2000c1e1500 */
[----:B------:R-:W-:Y:S02]  /*1de0*/  LEA.HI.X.SX32 R87, R141, R0, 0x1, P0 ;  /* 0x000000008d577211 */ /* 0x000fe400000f0eff */
[----:B------:R-:W-:Y:S01]  /*1df0*/  LEA R96, P0, R145, R2, 0x1 ;  /* 0x0000000291607211 */ /* 0x000fe200078008ff */
[----:B------:R-:W2:Y:S01]  /*1e00*/  LDG.E.U16 R142, desc[UR4][R90.64] ;  /* 0x000000045a8e7981 */ /* 0x000ea2000c1e1500 */
[----:B------:R-:W-:Y:S02]  /*1e10*/  LEA.HI.X.SX32 R83, R119, R0, 0x1, P1 ;  /* 0x0000000077537211 */ /* 0x000fe400008f0eff */
[----:B------:R-:W-:Y:S01]  /*1e20*/  LEA R80, P1, R143, R2, 0x1 ;  /* 0x000000028f507211 */ /* 0x000fe200078208ff */
[----:B------:R-:W2:Y:S01]  /*1e30*/  LDG.E.U16 R125, desc[UR4][R86.64] ;  /* 0x00000004567d7981 */ /* 0x000ea2000c1e1500 */
[----:B------:R-:W-:-:S02]  /*1e40*/  LEA.HI.X.SX32 R97, R145, R0, 0x1, P0 ;  /* 0x0000000091617211 */ /* 0x000fc400000f0eff */
[----:B0-----:R-:W-:Y:S01]  /*1e50*/  LEA R88, P0, R153, R2, 0x1 ;  /* 0x0000000299587211 */ /* 0x001fe200078008ff */
[----:B------:R-:W-:Y:S01]  /*1e60*/  IMAD R119, R16, 0x2, R119 ;  /* 0x0000000210777824 */ /* 0x000fe200078e0277 */
[----:B------:R-:W-:Y:S01]  /*1e70*/  LEA.HI.X.SX32 R81, R143, R0, 0x1, P1 ;  /* 0x000000008f517211 */ /* 0x000fe200008f0eff */
[----:B------:R0:W2:Y:S01]  /*1e80*/  LDG.E.U16 R141, desc[UR4][R82.64] ;  /* 0x00000004528d7981 */ /* 0x0000a2000c1e1500 */
[----:B------:R-:W-:Y:S02]  /*1e90*/  LEA R102, P1, R149, R2, 0x1 ;  /* 0x0000000295667211 */ /* 0x000fe400078208ff */
[----:B------:R-:W-:Y:S01]  /*1ea0*/  LEA.HI.X.SX32 R89, R153, R0, 0x1, P0 ;  /* 0x0000000099597211 */ /* 0x000fe200000f0eff */
[----:B------:R1:W2:Y:S01]  /*1eb0*/  LDG.E.U16 R129, desc[UR4][R80.64] ;  /* 0x0000000450817981 */ /* 0x0002a2000c1e1500 */
[----:B------:R-:W-:Y:S02]  /*1ec0*/  LEA R84, P0, R155, R2, 0x1 ;  /* 0x000000029b547211 */ /* 0x000fe400078008ff */
[-C--:B------:R-:W-:Y:S01]  /*1ed0*/  LEA.HI.X.SX32 R103, R149, R0.reuse, 0x1, P1 ;  /* 0x0000000095677211 */ /* 0x080fe200008f0eff */
[----:B------:R1:W2:Y:S01]  /*1ee0*/  LDG.E.U16 R131, desc[UR4][R96.64] ;  /* 0x0000000460837981 */ /* 0x0002a2000c1e1500 */
[----:B------:R-:W-:-:S02]  /*1ef0*/  LEA.HI.X.SX32 R85, R155, R0, 0x1, P0 ;  /* 0x000000009b557211 */ /* 0x000fc400000f0eff */
[-C--:B0-----:R-:W-:Y:S01]  /*1f00*/  LEA R82, P1, R157, R2.reuse, 0x1 ;  /* 0x000000029d527211 */ /* 0x081fe200078208ff */
[----:B------:R0:W2:Y:S01]  /*1f10*/  LDG.E.U16 R139, desc[UR4][R88.64] ;  /* 0x00000004588b7981 */ /* 0x0000a2000c1e1500 */
[----:B------:R-:W-:Y:S01]  /*1f20*/  LEA R86, P0, R119, R2, 0x1 ;  /* 0x0000000277567211 */ /* 0x000fe200078008ff */
[----:B-1----:R-:W-:Y:S01]  /*1f30*/  IMAD R81, R16, 0x2, R119 ;  /* 0x0000000210517824 */ /* 0x002fe200078e0277 */
[-C--:B------:R-:W-:Y:S01]  /*1f40*/  LEA.HI.X.SX32 R83, R157, R0.reuse, 0x1, P1 ;  /* 0x000000009d537211 */ /* 0x080fe200008f0eff */
[----:B------:R1:W2:Y:S01]  /*1f50*/  LDG.E.U16 R16, desc[UR4][R84.64] ;  /* 0x0000000454107981 */ /* 0x0002a2000c1e1500 */
[----:B------:R-:W-:Y:S02]  /*1f60*/  LEA.HI.X.SX32 R87, R119, R0, 0x1, P0 ;  /* 0x0000000077577211 */ /* 0x000fe400000f0eff */
[-C--:B------:R-:W-:Y:S01]  /*1f70*/  LEA R90, P1, R81, R2.reuse, 0x1 ;  /* 0x00000002515a7211 */ /* 0x080fe200078208ff */
[----:B------:R1:W2:Y:S01]  /*1f80*/  LDG.E.U16 R119, desc[UR4][R82.64] ;  /* 0x0000000452777981 */ /* 0x0002a2000c1e1500 */
[----:B------:R-:W-:-:S02]  /*1f90*/  LEA R80, P0, R105, R2, 0x1 ;  /* 0x0000000269507211 */ /* 0x000fc400078008ff */
[-C--:B------:R-:W-:Y:S01]  /*1fa0*/  LEA.HI.X.SX32 R91, R81, R0.reuse, 0x1, P1 ;  /* 0x00000000515b7211 */ /* 0x080fe200008f0eff */
[----:B------:R1:W2:Y:S01]  /*1fb0*/  LDG.E.U16 R143, desc[UR4][R86.64] ;  /* 0x00000004568f7981 */ /* 0x0002a2000c1e1500 */
[----:B------:R-:W-:Y:S02]  /*1fc0*/  LEA.HI.X.SX32 R81, R105, R0, 0x1, P0 ;  /* 0x0000000069517211 */ /* 0x000fe400000f0eff */
[-C--:B------:R-:W-:Y:S01]  /*1fd0*/  LEA R96, P0, R109, R2.reuse, 0x1 ;  /* 0x000000026d607211 */ /* 0x080fe200078008ff */
[----:B------:R-:W2:Y:S01]  /*1fe0*/  LDG.E.U16 R136, desc[UR4][R102.64] ;  /* 0x0000000466887981 */ /* 0x000ea2000c1e1500 */
[----:B0-----:R-:W-:Y:S02]  /*1ff0*/  LEA R88, P1, R113, R2, 0x1 ;  /* 0x0000000271587211 */ /* 0x001fe400078208ff */
[----:B------:R-:W-:Y:S01]  /*2000*/  LEA.HI.X.SX32 R97, R109, R0, 0x1, P0 ;  /* 0x000000006d617211 */ /* 0x000fe200000f0eff */
[----:B------:R0:W2:Y:S01]  /*2010*/  LDG.E.U16 R105, desc[UR4][R90.64] ;  /* 0x000000045a697981 */ /* 0x0000a2000c1e1500 */
[----:B-1----:R-:W-:-:S02]  /*2020*/  LEA R84, P0, R127, R2, 0x1 ;  /* 0x000000027f547211 */ /* 0x002fc400078008ff */
[-C--:B------:R-:W-:Y:S01]  /*2030*/  LEA.HI.X.SX32 R89, R113, R0.reuse, 0x1, P1 ;  /* 0x0000000071597211 */ /* 0x080fe200008f0eff */
[----:B------:R-:W2:Y:S01]  /*2040*/  LDG.E.U16 R80, desc[UR4][R80.64] ;  /* 0x0000000450507981 */ /* 0x000ea2000c1e1500 */
[----:B------:R-:W-:Y:S02]  /*2050*/  LEA.HI.X.SX32 R85, R127, R0, 0x1, P0 ;  /* 0x000000007f557211 */ /* 0x000fe400000f0eff */
[-C--:B------:R-:W-:Y:S01]  /*2060*/  LEA R82, P0, R151, R2.reuse, 0x1 ;  /* 0x0000000297527211 */ /* 0x080fe200078008ff */
[----:B------:R-:W2:Y:S01]  /*2070*/  LDG.E.U16 R96, desc[UR4][R96.64] ;  /* 0x0000000460607981 */ /* 0x000ea2000c1e1500 */
[----:B------:R-:W-:Y:S02]  /*2080*/  LEA R86, P1, R133, R2, 0x1 ;  /* 0x0000000285567211 */ /* 0x000fe400078208ff */
[-C--:B------:R-:W-:Y:S01]  /*2090*/  LEA.HI.X.SX32 R83, R151, R0.reuse, 0x1, P0 ;  /* 0x0000000097537211 */ /* 0x080fe200000f0eff */
[----:B------:R1:W2:Y:S01]  /*20a0*/  LDG.E.U16 R88, desc[UR4][R88.64] ;  /* 0x0000000458587981 */ /* 0x0002a2000c1e1500 */
[----:B------:R-:W-:-:S02]  /*20b0*/  LEA.HI.X.SX32 R87, R133, R0, 0x1, P1 ;  /* 0x0000000085577211 */ /* 0x000fc400008f0eff */
[-C--:B0-----:R-:W-:Y:S01]  /*20c0*/  LEA R90, P0, R121, R2.reuse, 0x1 ;  /* 0x00000002795a7211 */ /* 0x081fe200078008ff */
[----:B------:R-:W2:Y:S01]  /*20d0*/  LDG.E.U16 R84, desc[UR4][R84.64] ;  /* 0x0000000454547981 */ /* 0x000ea2000c1e1500 */
[----:B------:R-:W-:Y:S02]  /*20e0*/  LEA R102, P1, R159, R2, 0x1 ;  /* 0x000000029f667211 */ /* 0x000fe400078208ff */
[-C--:B------:R-:W-:Y:S01]  /*20f0*/  LEA.HI.X.SX32 R91, R121, R0.reuse, 0x1, P0 ;  /* 0x00000000795b7211 */ /* 0x080fe200000f0eff */
[----:B------:R-:W2:Y:S01]  /*2100*/  LDG.E.U16 R82, desc[UR4][R82.64] ;  /* 0x0000000452527981 */ /* 0x000ea2000c1e1500 */
[----:B------:R-:W-:-:S03]  /*2110*/  LEA.HI.X.SX32 R103, R159, R0, 0x1, P1 ;  /* 0x000000009f677211 */ /* 0x000fc600008f0eff */
[----:B------:R-:W2:Y:S04]  /*2120*/  LDG.E.U16 R86, desc[UR4][R86.64] ;  /* 0x0000000456567981 */ /* 0x000ea8000c1e1500 */
[----:B------:R-:W2:Y:S04]  /*2130*/  LDG.E.U16 R90, desc[UR4][R90.64] ;  /* 0x000000045a5a7981 */ /* 0x000ea8000c1e1500 */
[----:B------:R-:W2:Y:S01]  /*2140*/  LDG.E.U16 R102, desc[UR4][R102.64] ;  /* 0x0000000466667981 */ /* 0x000ea2000c1e1500 */
[----:B-1----:R-:W0:Y:S01]  /*2150*/  S2R R89, SR_CgaCtaId ;  /* 0x0000000000597919 */ /* 0x002e220000008800 */
[----:B------:R-:W-:-:S02]  /*2160*/  SHF.R.S32.HI R2, RZ, 0x6, R5 ;  /* 0x00000006ff027819 */ /* 0x000fc40000011405 */
[----:B------:R-:W-:Y:S02]  /*2170*/  MOV R0, 0x400 ;  /* 0x0000040000007802 */ /* 0x000fe40000000f00 */
[----:B------:R-:W-:Y:S02]  /*2180*/  SGXT R2, R2, 0x1 ;  /* 0x000000010202781a */ /* 0x000fe40000000200 */
[----:B------:R-:W-:-:S04]  /*2190*/  SHF.L.U32 R81, R6, 0x1, RZ ;  /* 0x0000000106517819 */ /* 0x000fc800000006ff */
[----:B------:R-:W-:Y:S02]  /*21a0*/  LOP3.LUT R81, R81, 0x90, R2, 0x78, !PT ;  /* 0x0000009051517812 */ /* 0x000fe400078e7802 */
[----:B0-----:R-:W-:-:S05]  /*21b0*/  LEA R0, R89, R0, 0x18 ;  /* 0x0000000059007211 */ /* 0x001fca00078ec0ff */
[----:B------:R-:W-:-:S05]  /*21c0*/  IMAD.IADD R2, R81, 0x1, R0 ;  /* 0x0000000151027824 */ /* 0x000fca00078e0200 */
[----:B------:R0:W-:Y:S02]  /*21d0*/  STS.U16 [R2+0xc00], R19 ;  /* 0x000c001302007388 */ /* 0x0001e40000000400 */
[C---:B0-----:R-:W-:Y:S02]  /*21e0*/  LOP3.LUT R19, R81.reuse, 0x20, RZ, 0x3c, !PT ;  /* 0x0000002051137812 */ /* 0x041fe400078e3cff */
[----:B------:R0:W-:Y:S03]  /*21f0*/  STS.U16 [R2], R4 ;  /* 0x0000000402007388 */ /* 0x0001e60000000400 */
[----:B------:R-:W-:Y:S01]  /*2200*/  IMAD.IADD R19, R0, 0x1, R19 ;  /* 0x0000000100137824 */ /* 0x000fe200078e0213 */
[----:B------:R-:W-:Y:S04]  /*2210*/  STS.U16 [R2+0x400], R10 ;  /* 0x0004000a02007388 */ /* 0x000fe80000000400 */
[----:B------:R-:W-:Y:S01]  /*2220*/  STS.U16 [R2+0x800], R14 ;  /* 0x0008000e02007388 */ /* 0x000fe20000000400 */
[----:B0-----:R-:W0:Y:S03]  /*2230*/  LDC R4, c[0x0][0x280] ;  /* 0x0000a000ff047b82 */ /* 0x001e260000000800 */
[----:B-----5:R-:W-:Y:S04]  /*2240*/  STS.U16 [R2+0x1000], R23 ;  /* 0x0010001702007388 */ /* 0x020fe80000000400 */
[----:B------:R-:W-:Y:S04]  /*2250*/  STS.U16 [R2+0x1400], R27 ;  /* 0x0014001b02007388 */ /* 0x000fe80000000400 */
        /* <DEDUP_REMOVED lines=13> */
[----:B---3--:R-:W-:Y:S04]  /*2330*/  STS.U16 [R2+0x4c00], R95 ;  /* 0x004c005f02007388 */ /* 0x008fe80000000400 */
        /* <DEDUP_REMOVED lines=12> */
[----:B------:R1:W-:Y:S02]  /*2400*/  STS.U16 [R19+0x100], R7 ;  /* 0x0001000713007388 */ /* 0x0003e40000000400 */
[----:B-1----:R-:W-:-:S04]  /*2410*/  LOP3.LUT R7, R81, 0x40, RZ, 0x3c, !PT ;  /* 0x0000004051077812 */ /* 0x002fc800078e3cff */
[----:B------:R-:W-:Y:S01]  /*2420*/  IADD3 R2, R0, R7, RZ ;  /* 0x0000000700027210 */ /* 0x000fe20007ffe0ff */
[----:B------:R-:W-:Y:S01]  /*2430*/  STS.U16 [R19+0x500], R11 ;  /* 0x0005000b13007388 */ /* 0x000fe20000000400 */
[----:B------:R-:W-:-:S03]  /*2440*/  IMAD.MOV.U32 R7, RZ, RZ, 0x3f800000 ;  /* 0x3f800000ff077424 */ /* 0x000fc600078e00ff */
        /* <DEDUP_REMOVED lines=22> */
[----:B----4-:R-:W-:Y:S04]  /*25b0*/  STS.U16 [R19+0x6100], R123 ;  /* 0x0061007b13007388 */ /* 0x010fe80000000400 */
[----:B------:R-:W-:Y:S04]  /*25c0*/  STS.U16 [R19+0x6500], R128 ;  /* 0x0065008013007388 */ /* 0x000fe80000000400 */
[----:B--2---:R-:W-:Y:S04]  /*25d0*/  STS.U16 [R19+0x6900], R132 ;  /* 0x0069008413007388 */ /* 0x004fe80000000400 */
[----:B------:R-:W-:Y:S04]  /*25e0*/  STS.U16 [R19+0x6d00], R135 ;  /* 0x006d008713007388 */ /* 0x000fe80000000400 */
[----:B------:R-:W-:Y:S04]  /*25f0*/  STS.U16 [R19+0x7100], R137 ;  /* 0x0071008913007388 */ /* 0x000fe80000000400 */
[----:B------:R-:W-:Y:S04]  /*2600*/  STS.U16 [R19+0x7500], R142 ;  /* 0x0075008e13007388 */ /* 0x000fe80000000400 */
[----:B------:R-:W-:Y:S04]  /*2610*/  STS.U16 [R19+0x7900], R146 ;  /* 0x0079009213007388 */ /* 0x000fe80000000400 */
[----:B------:R-:W-:Y:S04]  /*2620*/  STS.U16 [R19+0x7d00], R141 ;  /* 0x007d008d13007388 */ /* 0x000fe80000000400 */
[----:B------:R1:W-:Y:S02]  /*2630*/  STS.U16 [R2+0x200], R8 ;  /* 0x0002000802007388 */ /* 0x0003e40000000400 */
[----:B-1----:R-:W-:-:S05]  /*2640*/  MOV R8, 0x3f800000 ;  /* 0x3f80000000087802 */ /* 0x002fca0000000f00 */
[----:B------:R-:W-:Y:S04]  /*2650*/  STL [R1+0xcc], R8 ;  /* 0x0000cc0801007387 */ /* 0x000fe80000100800 */
[----:B------:R-:W-:Y:S01]  /*2660*/  STL [R1+0xc8], R7 ;  /* 0x0000c80701007387 */ /* 0x000fe20000100800 */
[----:B0-----:R-:W-:Y:S02]  /*2670*/  ISETP.GE.AND P0, PT, R4, 0x1, PT ;  /* 0x000000010400780c */ /* 0x001fe40003f06270 */
[----:B------:R-:W-:Y:S01]  /*2680*/  LOP3.LUT R81, R81, 0x60, RZ, 0x3c, !PT ;  /* 0x0000006051517812 */ /* 0x000fe200078e3cff */
[----:B------:R-:W-:Y:S04]  /*2690*/  STS.U16 [R2+0x600], R12 ;  /* 0x0006000c02007388 */ /* 0x000fe80000000400 */
[----:B------:R-:W-:Y:S01]  /*26a0*/  IMAD.IADD R81, R0, 0x1, R81 ;  /* 0x0000000100517824 */ /* 0x000fe200078e0251 */
[----:B------:R-:W-:Y:S01]  /*26b0*/  STS.U16 [R2+0xa00], R17 ;  /* 0x000a001102007388 */ /* 0x000fe20000000400 */
[----:B------:R-:W-:Y:S01]  /*26c0*/  IMAD.MOV.U32 R4, RZ, RZ, -0x800000 ;  /* 0xff800000ff047424 */ /* 0x000fe200078e00ff */
[----:B------:R-:W-:-:S02]  /*26d0*/  CS2R R108, SRZ ;  /* 0x00000000006c7805 */ /* 0x000fc4000001ff00 */
[----:B------:R-:W-:Y:S01]  /*26e0*/  STS.U16 [R2+0xe00], R21 ;  /* 0x000e001502007388 */ /* 0x000fe20000000400 */
[----:B------:R-:W-:Y:S02]  /*26f0*/  CS2R R114, SRZ ;  /* 0x0000000000727805 */ /* 0x000fe4000001ff00 */
[----:B------:R-:W-:Y:S01]  /*2700*/  CS2R R120, SRZ ;  /* 0x0000000000787805 */ /* 0x000fe2000001ff00 */
[----:B------:R0:W-:Y:S01]  /*2710*/  STS.U16 [R2+0x1200], R25 ;  /* 0x0012001902007388 */ /* 0x0001e20000000400 */
[----:B------:R-:W-:Y:S02]  /*2720*/  CS2R R126, SRZ ;  /* 0x00000000007e7805 */ /* 0x000fe4000001ff00 */
[----:B------:R-:W-:Y:S01]  /*2730*/  CS2R R132, SRZ ;  /* 0x0000000000847805 */ /* 0x000fe2000001ff00 */
[----:B------:R1:W-:Y:S01]  /*2740*/  STS.U16 [R2+0x1600], R29 ;  /* 0x0016001d02007388 */ /* 0x0003e20000000400 */
[----:B------:R-:W-:Y:S02]  /*2750*/  CS2R R134, SRZ ;  /* 0x0000000000867805 */ /* 0x000fe4000001ff00 */
[----:B------:R-:W-:Y:S01]  /*2760*/  CS2R R140, SRZ ;  /* 0x00000000008c7805 */ /* 0x000fe2000001ff00 */
[----:B------:R2:W-:Y:S01]  /*2770*/  STS.U16 [R2+0x1a00], R33 ;  /* 0x001a002102007388 */ /* 0x0005e20000000400 */
[----:B------:R-:W-:-:S02]  /*2780*/  CS2R R144, SRZ ;  /* 0x0000000000907805 */ /* 0x000fc4000001ff00 */
[----:B0-----:R-:W-:Y:S01]  /*2790*/  CS2R R24, SRZ ;  /* 0x0000000000187805 */ /* 0x001fe2000001ff00 */
[----:B------:R0:W-:Y:S01]  /*27a0*/  STS.U16 [R2+0x1e00], R37 ;  /* 0x001e002502007388 */ /* 0x0001e20000000400 */
[----:B------:R-:W-:Y:S02]  /*27b0*/  CS2R R146, SRZ ;  /* 0x0000000000927805 */ /* 0x000fe4000001ff00 */
[----:B-1----:R-:W-:Y:S01]  /*27c0*/  CS2R R28, SRZ ;  /* 0x00000000001c7805 */ /* 0x002fe2000001ff00 */
[----:B------:R1:W-:Y:S01]  /*27d0*/  STS.U16 [R2+0x2200], R41 ;  /* 0x0022002902007388 */ /* 0x0003e20000000400 */
[----:B------:R-:W-:Y:S02]  /*27e0*/  CS2R R148, SRZ ;  /* 0x0000000000947805 */ /* 0x000fe4000001ff00 */
[----:B--2---:R-:W-:Y:S01]  /*27f0*/  CS2R R32, SRZ ;  /* 0x0000000000207805 */ /* 0x004fe2000001ff00 */
[----:B------:R2:W-:Y:S01]  /*2800*/  STS.U16 [R2+0x2600], R45 ;  /* 0x0026002d02007388 */ /* 0x0005e20000000400 */
[----:B------:R-:W-:-:S02]  /*2810*/  CS2R R150, SRZ ;  /* 0x0000000000967805 */ /* 0x000fc4000001ff00 */
[----:B0-----:R-:W-:Y:S01]  /*2820*/  CS2R R36, SRZ ;  /* 0x0000000000247805 */ /* 0x001fe2000001ff00 */
[----:B------:R0:W-:Y:S01]  /*2830*/  STS.U16 [R2+0x2a00], R49 ;  /* 0x002a003102007388 */ /* 0x0001e20000000400 */
[----:B------:R-:W-:Y:S02]  /*2840*/  LOP3.LUT R5, R5, 0x7f, RZ, 0xc0, !PT ;  /* 0x0000007f05057812 */ /* 0x000fe400078ec0ff */
[----:B-1----:R-:W-:Y:S01]  /*2850*/  CS2R R40, SRZ ;  /* 0x0000000000287805 */ /* 0x002fe2000001ff00 */
[----:B------:R1:W-:Y:S01]  /*2860*/  STS.U16 [R2+0x2e00], R53 ;  /* 0x002e003502007388 */ /* 0x0003e20000000400 */
[----:B--2---:R-:W-:-:S03]  /*2870*/  CS2R R44, SRZ ;  /* 0x00000000002c7805 */ /* 0x004fc6000001ff00 */
[----:B------:R2:W-:Y:S01]  /*2880*/  STS.U16 [R2+0x3200], R57 ;  /* 0x0032003902007388 */ /* 0x0005e20000000400 */
[----:B0-----:R-:W-:-:S03]  /*2890*/  CS2R R48, SRZ ;  /* 0x0000000000307805 */ /* 0x001fc6000001ff00 */
[----:B------:R0:W-:Y:S01]  /*28a0*/  STS.U16 [R2+0x3600], R61 ;  /* 0x0036003d02007388 */ /* 0x0001e20000000400 */
[----:B-1----:R-:W-:-:S03]  /*28b0*/  CS2R R52, SRZ ;  /* 0x0000000000347805 */ /* 0x002fc6000001ff00 */
        /* <DEDUP_REMOVED lines=12> */
[----:B------:R-:W-:Y:S01]  /*2980*/  STS.U16 [R2+0x5200], R106 ;  /* 0x0052006a02007388 */ /* 0x000fe20000000400 */
[----:B--2---:R-:W-:-:S03]  /*2990*/  CS2R R92, SRZ ;  /* 0x00000000005c7805 */ /* 0x004fc6000001ff00 */
[----:B------:R1:W-:Y:S01]  /*29a0*/  STS.U16 [R2+0x5600], R111 ;  /* 0x0056006f02007388 */ /* 0x0003e20000000400 */
[----:B0-----:R-:W-:-:S03]  /*29b0*/  CS2R R98, SRZ ;  /* 0x0000000000627805 */ /* 0x001fc6000001ff00 */
[----:B------:R-:W-:Y:S04]  /*29c0*/  STS.U16 [R2+0x5a00], R116 ;  /* 0x005a007402007388 */ /* 0x000fe80000000400 */
[----:B------:R0:W-:Y:S01]  /*29d0*/  STS.U16 [R2+0x5e00], R122 ;  /* 0x005e007a02007388 */ /* 0x0001e20000000400 */
[----:B-1----:R-:W-:-:S03]  /*29e0*/  CS2R R110, SRZ ;  /* 0x00000000006e7805 */ /* 0x002fc6000001ff00 */
[----:B------:R1:W-:Y:S04]  /*29f0*/  STS.U16 [R2+0x6200], R125 ;  /* 0x0062007d02007388 */ /* 0x0003e80000000400 */
        /* <DEDUP_REMOVED lines=8> */
[----:B------:R-:W-:Y:S01]  /*2a80*/  STS.U16 [R2+0x7600], R16 ;  /* 0x0076001002007388 */ /* 0x000fe20000000400 */
[----:B-1----:R-:W-:-:S03]  /*2a90*/  CS2R R136, SRZ ;  /* 0x0000000000887805 */ /* 0x002fc6000001ff00 */
[----:B------:R0:W-:Y:S01]  /*2aa0*/  STS.U16 [R2+0x7a00], R119 ;  /* 0x007a007702007388 */ /* 0x0001e20000000400 */
[----:B--2---:R-:W-:-:S03]  /*2ab0*/  CS2R R138, SRZ ;  /* 0x00000000008a7805 */ /* 0x004fc6000001ff00 */
[----:B------:R1:W-:Y:S04]  /*2ac0*/  STS.U16 [R2+0x7e00], R143 ;  /* 0x007e008f02007388 */ /* 0x0003e80000000400 */
[----:B------:R-:W-:Y:S01]  /*2ad0*/  STS.U16 [R81+0x300], R9 ;  /* 0x0003000951007388 */ /* 0x000fe20000000400 */
[----:B0-----:R-:W-:-:S03]  /*2ae0*/  CS2R R118, SRZ ;  /* 0x0000000000767805 */ /* 0x001fc6000001ff00 */
[----:B------:R-:W-:Y:S01]  /*2af0*/  STS.U16 [R81+0x700], R13 ;  /* 0x0007000d51007388 */ /* 0x000fe20000000400 */
[----:B-1----:R-:W-:Y:S01]  /*2b00*/  IMAD.MOV.U32 R2, RZ, RZ, -0x800000 ;  /* 0xff800000ff027424 */ /* 0x002fe200078e00ff */
[----:B------:R-:W-:Y:S02]  /*2b10*/  CS2R R142, SRZ ;  /* 0x00000000008e7805 */ /* 0x000fe4000001ff00 */
[----:B------:R-:W-:Y:S04]  /*2b20*/  STS.U16 [R81+0xb00], R18 ;  /* 0x000b001251007388 */ /* 0x000fe80000000400 */
[----:B------:R-:W-:Y:S04]  /*2b30*/  STS.U16 [R81+0xf00], R22 ;  /* 0x000f001651007388 */ /* 0x000fe80000000400 */
[----:B------:R0:W-:Y:S04]  /*2b40*/  STS.U16 [R81+0x1300], R26 ;  /* 0x0013001a51007388 */ /* 0x0001e80000000400 */
        /* <DEDUP_REMOVED lines=37> */
[----:B------:R-:W-:Y:S01]  /*2da0*/  STS.U16 [R81+0x5f00], R80 ;  /* 0x005f005051007388 */ /* 0x000fe20000000400 */
[----:B0-----:R-:W-:-:S03]  /*2db0*/  CS2R R112, SRZ ;  /* 0x0000000000707805 */ /* 0x001fc6000001ff00 */
        /* <DEDUP_REMOVED lines=12> */
[----:B-1----:R-:W-:Y:S02]  /*2e80*/  CS2R R86, SRZ ;  /* 0x0000000000567805 */ /* 0x002fe4000001ff00 */
[----:B--2---:R-:W-:Y:S02]  /*2e90*/  CS2R R90, SRZ ;  /* 0x00000000005a7805 */ /* 0x004fe4000001ff00 */
[----:B0-----:R-:W-:Y:S02]  /*2ea0*/  CS2R R80, SRZ ;  /* 0x0000000000507805 */ /* 0x001fe4000001ff00 */
[----:B------:R-:W-:Y:S01]  /*2eb0*/  CS2R R102, SRZ ;  /* 0x0000000000667805 */ /* 0x000fe2000001ff00 */
[----:B------:R-:W-:Y:S06]  /*2ec0*/  @!P0 BRA `(.L_x_0) ;  /* 0x00000094007c8947 */ /* 0x000fec0003800000 */
[----:B------:R-:W0:Y:S01]  /*2ed0*/  LDC R4, c[0x0][0x268] ;  /* 0x00009a00ff047b82 */ /* 0x000e220000000800 */
[----:B------:R-:W-:Y:S01]  /*2ee0*/  VIADD R2, R0, 0x8000 ;  /* 0x0000800000027836 */ /* 0x000fe20000000000 */
[----:B------:R-:W-:Y:S02]  /*2ef0*/  CS2R R98, SRZ ;  /* 0x0000000000627805 */ /* 0x000fe4000001ff00 */
[----:B------:R-:W-:Y:S02]  /*2f00*/  CS2R R100, SRZ ;  /* 0x0000000000647805 */ /* 0x000fe4000001ff00 */
[----:B------:R-:W-:Y:S02]  /*2f10*/  CS2R R102, SRZ ;  /* 0x0000000000667805 */ /* 0x000fe4000001ff00 */
[----:B------:R-:W-:Y:S02]  /*2f20*/  CS2R R104, SRZ ;  /* 0x0000000000687805 */ /* 0x000fe4000001ff00 */
[----:B------:R-:W-:-:S02]  /*2f30*/  SHF.R.U32.HI R2, RZ, 0x4, R2 ;  /* 0x00000004ff027819 */ /* 0x000fc40000011602 */
[----:B------:R-:W-:Y:S01]  /*2f40*/  CS2R R106, SRZ ;  /* 0x00000000006a7805 */ /* 0x000fe2000001ff00 */
[----:B------:R-:W1:Y:S01]  /*2f50*/  LDC.64 R86, c[0x0][0x260] ;  /* 0x00009800ff567b82 */ /* 0x000e620000000a00 */
[----:B------:R-:W-:Y:S02]  /*2f60*/  CS2R R108, SRZ ;  /* 0x00000000006c7805 */ /* 0x000fe4000001ff00 */
[----:B------:R-:W-:Y:S02]  /*2f70*/  SGXT.U32 R2, R2, 0xe ;  /* 0x0000000e0202781a */ /* 0x000fe40000000000 */
[----:B------:R-:W-:Y:S02]  /*2f80*/  CS2R R110, SRZ ;  /* 0x00000000006e7805 */ /* 0x000fe4000001ff00 */
[----:B------:R-:W-:Y:S02]  /*2f90*/  CS2R R112, SRZ ;  /* 0x0000000000707805 */ /* 0x000fe4000001ff00 */
[----:B------:R-:W-:-:S02]  /*2fa0*/  CS2R R114, SRZ ;  /* 0x0000000000727805 */ /* 0x000fc4000001ff00 */
[----:B------:R-:W-:Y:S02]  /*2fb0*/  R2UR UR58, R2 ;  /* 0x00000000023a72ca */ /* 0x000fe400000e0000 */
[----:B------:R-:W-:Y:S01]  /*2fc0*/  CS2R R116, SRZ ;  /* 0x0000000000747805 */ /* 0x000fe2000001ff00 */
[----:B------:R-:W2:Y:S01]  /*2fd0*/  LDC R10, c[0x0][0x250] ;  /* 0x00009400ff0a7b82 */ /* 0x000ea20000000800 */
[----:B------:R-:W-:Y:S02]  /*2fe0*/  CS2R R118, SRZ ;  /* 0x0000000000767805 */ /* 0x000fe4000001ff00 */
[----:B------:R-:W-:Y:S02]  /*2ff0*/  CS2R R120, SRZ ;  /* 0x0000000000787805 */ /* 0x000fe4000001ff00 */
[----:B------:R-:W-:Y:S02]  /*3000*/  CS2R R122, SRZ ;  /* 0x00000000007a7805 */ /* 0x000fe4000001ff00 */
[----:B------:R-:W-:-:S02]  /*3010*/  CS2R R124, SRZ ;  /* 0x00000000007c7805 */ /* 0x000fc4000001ff00 */
[----:B------:R-:W-:Y:S02]  /*3020*/  CS2R R126, SRZ ;  /* 0x00000000007e7805 */ /* 0x000fe4000001ff00 */
[----:B------:R-:W-:Y:S02]  /*3030*/  CS2R R128, SRZ ;  /* 0x0000000000807805 */ /* 0x000fe4000001ff00 */
[----:B------:R-:W-:Y:S01]  /*3040*/  CS2R R130, SRZ ;  /* 0x0000000000827805 */ /* 0x000fe2000001ff00 */
[----:B0-----:R-:W-:Y:S01]  /*3050*/  IMAD R9, R3, R4, RZ ;  /* 0x0000000403097224 */ /* 0x001fe200078e02ff */
[----:B------:R-:W-:Y:S01]  /*3060*/  SHF.R.U32.HI R3, RZ, 0x4, R0 ;  /* 0x00000004ff037819 */ /* 0x000fe20000011600 */
[----:B------:R-:W0:Y:S01]  /*3070*/  LDC R12, c[0x0][0x258] ;  /* 0x00009600ff0c7b82 */ /* 0x000e220000000800 */
[----:B------:R-:W-:Y:S02]  /*3080*/  CS2R R132, SRZ ;  /* 0x0000000000847805 */ /* 0x000fe4000001ff00 */
[----:B------:R-:W-:-:S02]  /*3090*/  CS2R R134, SRZ ;  /* 0x0000000000867805 */ /* 0x000fc4000001ff00 */
[----:B------:R-:W-:Y:S02]  /*30a0*/  LEA R11, R4, R9, 0x1 ;  /* 0x00000009040b7211 */ /* 0x000fe400078e08ff */
[----:B------:R-:W-:Y:S02]  /*30b0*/  CS2R R136, SRZ ;  /* 0x0000000000887805 */ /* 0x000fe4000001ff00 */
[----:B------:R-:W-:Y:S01]  /*30c0*/  SGXT.U32 R7, R3, 0xe ;  /* 0x0000000e0307781a */ /* 0x000fe20000000000 */
[----:B-1----:R-:W-:Y:S01]  /*30d0*/  IMAD R6, R6, R87, RZ ;  /* 0x0000005706067224 */ /* 0x002fe200078e02ff */
[----:B------:R-:W-:Y:S01]  /*30e0*/  IADD3 R3, P1, R2, 0x2, RZ ;  /* 0x0000000202037810 */ /* 0x000fe20007f3e0ff */
[----:B------:R-:W-:Y:S01]  /*30f0*/  IMAD R13, R4, 0x2, R11 ;  /* 0x00000002040d7824 */ /* 0x000fe200078e020b */
[----:B------:R-:W1:Y:S01]  /*3100*/  LDC.64 R204, c[0x0][0x218] ;  /* 0x00008600ffcc7b82 */ /* 0x000e620000000a00 */
[----:B------:R-:W-:Y:S01]  /*3110*/  IADD3 R7, P0, R7, 0x80, RZ ;  /* 0x0000008007077810 */ /* 0x000fe20007f1e0ff */
[----:B------:R-:W-:Y:S01]  /*3120*/  IMAD.SHL.U32 R8, R6, 0x2, RZ ;  /* 0x0000000206087824 */ /* 0x000fe200078e00ff */
[----:B------:R-:W-:Y:S01]  /*3130*/  R2UR UR10, R3 ;  /* 0x00000000030a72ca */ /* 0x000fe200000e0000 */
[----:B------:R-:W-:Y:S01]  /*3140*/  IMAD R15, R4, 0x2, R13 ;  /* 0x00000002040f7824 */ /* 0x000fe200078e020d */
[----:B------:R-:W-:-:S02]  /*3150*/  CS2R R2, SRZ ;  /* 0x0000000000027805 */ /* 0x000fc4000001ff00 */
[----:B------:R-:W-:Y:S01]  /*3160*/  R2UR UR8, R7 ;  /* 0x00000000070872ca */ /* 0x000fe200000e0000 */
[----:B------:R-:W-:Y:S01]  /*3170*/  IMAD R7, R184, R86, RZ ;  /* 0x00000056b8077224 */ /* 0x000fe200078e02ff */
[----:B------:R-:W3:Y:S01]  /*3180*/  LDC.64 R96, c[0x0][0x220] ;  /* 0x00008800ff607b82 */ /* 0x000ee20000000a00 */
[----:B------:R-:W-:Y:S02]  /*3190*/  LEA R17, R4, R15, 0x1 ;  /* 0x0000000f04117211 */ /* 0x000fe400078e08ff */
[----:B------:R-:W-:Y:S02]  /*31a0*/  CS2R R138, SRZ ;  /* 0x00000000008a7805 */ /* 0x000fe4000001ff00 */
[----:B------:R-:W-:Y:S02]  /*31b0*/  IADD3.X R2, R2, 0x40000040, RZ, P0, !PT ;  /* 0x4000004002027810 */ /* 0x000fe400007fe4ff */
[----:B------:R-:W-:Y:S02]  /*31c0*/  CS2R R140, SRZ ;  /* 0x00000000008c7805 */ /* 0x000fe4000001ff00 */
[----:B------:R-:W-:Y:S01]  /*31d0*/  CS2R R142, SRZ ;  /* 0x00000000008e7805 */ /* 0x000fe2000001ff00 */
[----:B------:R-:W-:Y:S01]  /*31e0*/  IMAD R19, R4, 0x2, R17 ;  /* 0x0000000204137824 */ /* 0x000fe200078e0211 */
[----:B------:R-:W-:Y:S01]  /*31f0*/  R2UR UR9, R2 ;  /* 0x00000000020972ca */ /* 0x000fe200000e0000 */
[----:B0-----:R-:W-:Y:S01]  /*3200*/  IMAD R5, R5, R12, RZ ;  /* 0x0000000c05057224 */ /* 0x001fe200078e02ff */
[----:B------:R-:W-:Y:S01]  /*3210*/  IADD3.X R2, R3, 0x40000040, RZ, P1, !PT ;  /* 0x4000004003027810 */ /* 0x000fe20000ffe4ff */
[----:B------:R-:W-:Y:S01]  /*3220*/  IMAD R21, R4, 0x2, R19 ;  /* 0x0000000204157824 */ /* 0x000fe200078e0213 */
[----:B------:R-:W-:Y:S01]  /*3230*/  CS2R R144, SRZ ;  /* 0x0000000000907805 */ /* 0x000fe2000001ff00 */
[----:B------:R-:W-:Y:S01]  /*3240*/  IMAD.SHL.U32 R3, R7, 0x2, RZ ;  /* 0x0000000207037824 */ /* 0x000fe200078e00ff */
[----:B------:R-:W-:Y:S01]  /*3250*/  R2UR UR11, R2 ;  /* 0x00000000020b72ca */ /* 0x000fe200000e0000 */
[----:B--2---:R-:W-:Y:S01]  /*3260*/  IMAD R2, R184, R10, RZ ;  /* 0x0000000ab8027224 */ /* 0x004fe200078e02ff */
[----:B------:R-:W-:-:S02]  /*3270*/  LEA R23, R4, R21, 0x1 ;  /* 0x0000001504177211 */ /* 0x000fc400078e08ff */
[----:B------:R-:W-:Y:S02]  /*3280*/  CS2R R146, SRZ ;  /* 0x0000000000927805 */ /* 0x000fe4000001ff00 */
[----:B------:R-:W-:Y:S02]  /*3290*/  CS2R R148, SRZ ;  /* 0x0000000000947805 */ /* 0x000fe4000001ff00 */
[----:B------:R-:W-:Y:S02]  /*32a0*/  CS2R R150, SRZ ;  /* 0x0000000000967805 */ /* 0x000fe4000001ff00 */
[----:B-1----:R-:W-:Y:S01]  /*32b0*/  LEA R204, P0, R2, R204, 0x1 ;  /* 0x000000cc02cc7211 */ /* 0x002fe200078008ff */
[----:B------:R-:W-:Y:S01]  /*32c0*/  IMAD R25, R4, 0x2, R23 ;  /* 0x0000000204197824 */ /* 0x000fe200078e0217 */
[----:B------:R-:W-:Y:S02]  /*32d0*/  UIADD3.64 UR6, UR8, 0x180, URZ ;  /* 0x0000018008067897 */ /* 0x000fe4000fffe03f */
[----:B------:R-:W-:Y:S01]  /*32e0*/  LEA.HI.X.SX32 R10, R2, R205, 0x1, P0 ;  /* 0x000000cd020a7211 */ /* 0x000fe200000f0eff */
[----:B------:R-:W-:Y:S01]  /*32f0*/  IMAD R27, R4, 0x2, R25 ;  /* 0x00000002041b7824 */ /* 0x000fe200078e0219 */
[----:B---3--:R-:W-:Y:S01]  /*3300*/  IADD3 R3, P2, P3, R8, R96, R3 ;  /* 0x0000006008037210 */ /* 0x008fe20007b5e003 */
[----:B------:R-:W-:Y:S01]  /*3310*/  IMAD.HI R8, R7, 0x2, RZ ;  /* 0x0000000207087827 */ /* 0x000fe200078e02ff */
[C---:B------:R-:W-:Y:S01]  /*3320*/  LEA R202, P0, R5.reuse, R204, 0x1 ;  /* 0x000000cc05ca7211 */ /* 0x040fe200078008ff */
[----:B------:R-:W-:Y:S01]  /*3330*/  UIADD3.64 UR6, UR8, 0x280, URZ ;  /* 0x0000028008067897 */ /* 0x000fe2000fffe03f */
[----:B------:R-:W-:Y:S01]  /*3340*/  LEA R29, R4, R27, 0x1 ;  /* 0x0000001b041d7211 */ /* 0x000fe200078e08ff */
[----:B------:R-:W-:Y:S01]  /*3350*/  IMAD.HI R7, R6, 0x2, RZ ;  /* 0x0000000206077827 */ /* 0x000fe200078e02ff */
[----:B------:R-:W-:Y:S01]  /*3360*/  LEA R6, R12, R5, 0x7 ;  /* 0x000000050c067211 */ /* 0x000fe200078e38ff */
[----:B------:R-:W-:Y:S01]  /*3370*/  UIADD3.64 UR14, UR8, 0x200, URZ ;  /* 0x00000200080e7897 */ /* 0x000fe2000fffe03f */
[----:B------:R-:W-:Y:S01]  /*3380*/  LEA.HI.X.SX32 R203, R5, R10, 0x1, P0 ;  /* 0x0000000a05cb7211 */ /* 0x000fe200000f0eff */
[----:B------:R-:W-:Y:S01]  /*3390*/  IMAD R31, R4, 0x2, R29 ;  /* 0x00000002041f7824 */ /* 0x000fe200078e021d */
[----:B------:R-:W-:-:S02]  /*33a0*/  IADD3.X R2, R7, R97, R8, P2, P3 ;  /* 0x0000006107027210 */ /* 0x000fc400017e6408 */
[----:B------:R-:W-:Y:S02]  /*33b0*/  CS2R R96, SRZ ;  /* 0x0000000000607805 */ /* 0x000fe4000001ff00 */
[C---:B------:R-:W-:Y:S01]  /*33c0*/  LEA R184, P0, R9.reuse, R3, 0x1 ;  /* 0x0000000309b87211 */ /* 0x040fe200078008ff */
[----:B------:R-:W-:Y:S01]  /*33d0*/  IMAD R33, R4, 0x2, R31 ;  /* 0x0000000204217824 */ /* 0x000fe200078e021f */
[----:B------:R-:W-:Y:S01]  /*33e0*/  LEA R204, P1, R6, R204, 0x1 ;  /* 0x000000cc06cc7211 */ /* 0x000fe200078208ff */
[----:B------:R-:W-:Y:S01]  /*33f0*/  UIADD3.64 UR6, UR10, 0x1fe, URZ ;  /* 0x000001fe0a067897 */ /* 0x000fe2000fffe03f */
[----:B------:R-:W-:Y:S01]  /*3400*/  LEA.HI.X.SX32 R185, R9, R2, 0x1, P0 ;  /* 0x0000000209b97211 */ /* 0x000fe200000f0eff */
[----:B------:R-:W-:Y:S01]  /*3410*/  UIADD3.64 UR22, UR10, 0x200, URZ ;  /* 0x000002000a167897 */ /* 0x000fe2000fffe03f */
[----:B------:R-:W-:Y:S01]  /*3420*/  LEA R35, R4, R33, 0x1 ;  /* 0x0000002104237211 */ /* 0x000fe200078e08ff */
[----:B------:R-:W-:Y:S01]  /*3430*/  UIADD3.64 UR12, UR8, 0x80, URZ ;  /* 0x00000080080c7897 */ /* 0x000fe2000fffe03f */
[----:B------:R-:W-:Y:S01]  /*3440*/  LEA.HI.X.SX32 R205, R6, R10, 0x1, P1 ;  /* 0x0000000a06cd7211 */ /* 0x000fe200008f0eff */
[----:B------:R0:W-:Y:S01]  /*3450*/  STL.64 [R1+0x4c8], R184 ;  /* 0x0004c8b801007387 */ /* 0x0001e20000100a00 */
[-C--:B------:R-:W-:Y:S01]  /*3460*/  LEA R188, P1, R11, R3.reuse, 0x1 ;  /* 0x000000030bbc7211 */ /* 0x080fe200078208ff */
[C---:B------:R-:W-:Y:S01]  /*3470*/  IMAD R37, R4.reuse, 0x2, R35 ;  /* 0x0000000204257824 */ /* 0x040fe200078e0223 */
[----:B------:R-:W-:Y:S01]  /*3480*/  LEA R186, P2, R13, R3, 0x1 ;  /* 0x000000030dba7211 */ /* 0x000fe200078408ff */
[----:B------:R-:W-:Y:S01]  /*3490*/  UIADD3.64 UR16, UR8, 0x100, URZ ;  /* 0x0000010008107897 */ /* 0x000fe2000fffe03f */
[-C--:B------:R-:W-:Y:S01]  /*34a0*/  LEA.HI.X.SX32 R189, R11, R2.reuse, 0x1, P1 ;  /* 0x000000020bbd7211 */ /* 0x080fe200008f0eff */
[----:B------:R-:W-:Y:S01]  /*34b0*/  IMAD R39, R4, 0x2, R37 ;  /* 0x0000000204277824 */ /* 0x000fe200078e0225 */
[----:B------:R-:W-:Y:S01]  /*34c0*/  LEA.HI.X.SX32 R187, R13, R2, 0x1, P2 ;  /* 0x000000020dbb7211 */ /* 0x000fe200010f0eff */
[----:B------:R-:W-:-:S02]  /*34d0*/  UIADD3.64 UR20, UR8, 0x300, URZ ;  /* 0x0000030008147897 */ /* 0x000fc4000fffe03f */
[----:B------:R1:W-:Y:S01]  /*34e0*/  STL.64 [R1+0x4c0], R188 ;  /* 0x0004c0bc01007387 */ /* 0x0003e20000100a00 */
[C---:B------:R-:W-:Y:S01]  /*34f0*/  LEA R41, R4.reuse, R39, 0x1 ;  /* 0x0000002704297211 */ /* 0x040fe200078e08ff */
[----:B------:R-:W-:Y:S01]  /*3500*/  UIADD3.64 UR24, UR8, 0x380, URZ ;  /* 0x0000038008187897 */ /* 0x000fe2000fffe03f */
[CC--:B0-----:R-:W-:Y:S01]  /*3510*/  LEA R184, P0, R15.reuse, R3.reuse, 0x1 ;  /* 0x000000030fb87211 */ /* 0x0c1fe200078008ff */
[----:B------:R0:W-:Y:S01]  /*3520*/  STL.64 [R1+0x4b8], R186 ;  /* 0x0004b8ba01007387 */ /* 0x0001e20000100a00 */
[----:B------:R-:W-:Y:S01]  /*3530*/  UIADD3.64 UR28, UR8, 0x400, URZ ;  /* 0x00000400081c7897 */ /* 0x000fe2000fffe03f */
[C---:B------:R-:W-:Y:S01]  /*3540*/  IMAD R43, R4.reuse, 0x2, R41 ;  /* 0x00000002042b7824 */ /* 0x040fe200078e0229 */
[-C--:B------:R-:W-:Y:S01]  /*3550*/  LEA.HI.X.SX32 R185, R15, R2.reuse, 0x1, P0 ;  /* 0x000000020fb97211 */ /* 0x080fe200000f0eff */
[----:B------:R-:W-:Y:S02]  /*3560*/  UIADD3.64 UR32, UR8, 0x480, URZ ;  /* 0x0000048008207897 */ /* 0x000fe4000fffe03f */
[C---:B------:R-:W-:Y:S01]  /*3570*/  IMAD R45, R4.reuse, 0x2, R43 ;  /* 0x00000002042d7824 */ /* 0x040fe200078e022b */
[----:B------:R-:W-:Y:S01]  /*3580*/  UIADD3.64 UR36, UR8, 0x500, URZ ;  /* 0x0000050008247897 */ /* 0x000fe2000fffe03f */
[----:B-1----:R-:W-:Y:S01]  /*3590*/  LEA R188, P0, R17, R3, 0x1 ;  /* 0x0000000311bc7211 */ /* 0x002fe200078008ff */
[----:B------:R1:W-:Y:S01]  /*35a0*/  STL.64 [R1+0x4b0], R184 ;  /* 0x0004b0b801007387 */ /* 0x0003e20000100a00 */
[----:B------:R-:W-:Y:S01]  /*35b0*/  UIADD3.64 UR40, UR8, 0x580, URZ ;  /* 0x0000058008287897 */ /* 0x000fe2000fffe03f */
[C---:B------:R-:W-:Y:S01]  /*35c0*/  LEA R47, R4.reuse, R45, 0x1 ;  /* 0x0000002d042f7211 */ /* 0x040fe200078e08ff */
[----:B------:R-:W-:Y:S01]  /*35d0*/  UIADD3.64 UR44, UR8, 0x600, URZ ;  /* 0x00000600082c7897 */ /* 0x000fe2000fffe03f */
[----:B0-----:R-:W-:Y:S01]  /*35e0*/  LEA R186, P1, R19, R3, 0x1 ;  /* 0x0000000313ba7211 */ /* 0x001fe200078208ff */
[----:B------:R-:W-:Y:S01]  /*35f0*/  UIADD3.64 UR48, UR8, 0x680, URZ ;  /* 0x0000068008307897 */ /* 0x000fe2000fffe03f */
[-C--:B------:R-:W-:Y:S01]  /*3600*/  LEA.HI.X.SX32 R189, R17, R2.reuse, 0x1, P0 ;  /* 0x0000000211bd7211 */ /* 0x080fe200000f0eff */
[----:B------:R-:W-:Y:S01]  /*3610*/  IMAD R49, R4, 0x2, R47 ;  /* 0x0000000204317824 */ /* 0x000fe200078e022f */
[----:B------:R-:W-:Y:S01]  /*3620*/  LEA.HI.X.SX32 R187, R19, R2, 0x1, P1 ;  /* 0x0000000213bb7211 */ /* 0x000fe200008f0eff */
[----:B------:R-:W-:-:S02]  /*3630*/  UIADD3.64 UR52, UR8, 0x700, URZ ;  /* 0x0000070008347897 */ /* 0x000fc4000fffe03f */
[C---:B------:R-:W-:Y:S01]  /*3640*/  IMAD R51, R4.reuse, 0x2, R49 ;  /* 0x0000000204337824 */ /* 0x040fe200078e0231 */
[C---:B-1----:R-:W-:Y:S01]  /*3650*/  LEA R184, P2, R21.reuse, R3, 0x1 ;  /* 0x0000000315b87211 */ /* 0x042fe200078408ff */
[----:B------:R-:W-:Y:S01]  /*3660*/  STL.64 [R1+0x4a8], R188 ;  /* 0x0004a8bc01007387 */ /* 0x000fe20000100a00 */
[----:B------:R-:W-:Y:S02]  /*3670*/  UIADD3.64 UR14, UR10, 0x2, URZ ;  /* 0x000000020a0e7897 */ /* 0x000fe4000fffe03f */
[C---:B------:R-:W-:Y:S01]  /*3680*/  LEA R53, R4.reuse, R51, 0x1 ;  /* 0x0000003304357211 */ /* 0x040fe200078e08ff */
[----:B------:R0:W-:Y:S01]  /*3690*/  STL.64 [R1+0x4a0], R186 ;  /* 0x0004a0ba01007387 */ /* 0x0001e20000100a00 */
[-C--:B------:R-:W-:Y:S01]  /*36a0*/  LEA.HI.X.SX32 R185, R21, R2.reuse, 0x1, P2 ;  /* 0x0000000215b97211 */ /* 0x080fe200010f0eff */
[----:B------:R-:W-:Y:S01]  /*36b0*/  UIADD3.64 UR18, UR10, 0x4, URZ ;  /* 0x000000040a127897 */ /* 0x000fe2000fffe03f */
[CC--:B------:R-:W-:Y:S01]  /*36c0*/  LEA R18, P2, R27.reuse, R3.reuse, 0x1 ;  /* 0x000000031b127211 */ /* 0x0c0fe200078408ff */
[C---:B------:R-:W-:Y:S01]  /*36d0*/  IMAD R55, R4.reuse, 0x2, R53 ;  /* 0x0000000204377824 */ /* 0x040fe200078e0235 */
[----:B------:R-:W-:Y:S01]  /*36e0*/  UIADD3.64 UR6, UR10, 0x202, URZ ;  /* 0x000002020a067897 */ /* 0x000fe2000fffe03f */
[----:B------:R1:W-:Y:S01]  /*36f0*/  STL.64 [R1+0x498], R184 ;  /* 0x000498b801007387 */ /* 0x0003e20000100a00 */
[-C--:B------:R-:W-:Y:S01]  /*3700*/  LEA.HI.X.SX32 R19, R27, R2.reuse, 0x1, P2 ;  /* 0x000000021b137211 */ /* 0x080fe200010f0eff */
[C---:B------:R-:W-:Y:S01]  /*3710*/  IMAD R57, R4.reuse, 0x2, R55 ;  /* 0x0000000204397824 */ /* 0x040fe200078e0237 */
[-C--:B------:R-:W-:Y:S01]  /*3720*/  LEA R22, P2, R33, R3.reuse, 0x1 ;  /* 0x0000000321167211 */ /* 0x080fe200078408ff */
[----:B------:R-:W-:Y:S01]  /*3730*/  UIADD3.64 UR22, UR10, 0x204, URZ ;  /* 0x000002040a167897 */ /* 0x000fe2000fffe03f */
[C---:B0-----:R-:W-:Y:S01]  /*3740*/  LEA R186, P0, R23.reuse, R3, 0x1 ;  /* 0x0000000317ba7211 */ /* 0x041fe200078008ff */
[----:B------:R-:W-:Y:S01]  /*3750*/  STL.64 [R1+0x480], R18 ;  /* 0x0004801201007387 */ /* 0x000fe20000100a00 */
[C---:B------:R-:W-:Y:S01]  /*3760*/  LEA R59, R4.reuse, R57, 0x1 ;  /* 0x00000039043b7211 */ /* 0x040fe200078e08ff */
[----:B------:R-:W-:Y:S01]  /*3770*/  UIADD3.64 UR26, UR10, 0x3fe, URZ ;  /* 0x000003fe0a1a7897 */ /* 0x000fe2000fffe03f */
[-C--:B------:R-:W-:Y:S01]  /*3780*/  LEA.HI.X.SX32 R187, R23, R2.reuse, 0x1, P0 ;  /* 0x0000000217bb7211 */ /* 0x080fe200000f0eff */
[----:B------:R-:W-:Y:S01]  /*3790*/  UIADD3.64 UR30, UR10, 0x400, URZ ;  /* 0x000004000a1e7897 */ /* 0x000fe2000fffe03f */
[----:B-1----:R-:W-:Y:S01]  /*37a0*/  LEA R184, P1, R25, R3, 0x1 ;  /* 0x0000000319b87211 */ /* 0x002fe200078208ff */
[C---:B------:R-:W-:Y:S01]  /*37b0*/  IMAD R61, R4.reuse, 0x2, R59 ;  /* 0x00000002043d7824 */ /* 0x040fe200078e023b */
[-C--:B------:R-:W-:Y:S01]  /*37c0*/  LEA.HI.X.SX32 R23, R33, R2.reuse, 0x1, P2 ;  /* 0x0000000221177211 */ /* 0x080fe200010f0eff */
[----:B------:R0:W-:Y:S01]  /*37d0*/  STL.64 [R1+0x490], R186 ;  /* 0x000490ba01007387 */ /* 0x0001e20000100a00 */
[----:B------:R-:W-:Y:S01]  /*37e0*/  LEA.HI.X.SX32 R185, R25, R2, 0x1, P1 ;  /* 0x0000000219b97211 */ /* 0x000fe200008f0eff */
[----:B------:R-:W-:Y:S01]  /*37f0*/  IMAD R63, R4, 0x2, R61 ;  /* 0x00000002043f7824 */ /* 0x000fe200078e023d */
[----:B------:R-:W-:Y:S01]  /*3800*/  UMOV UR59, 0x40000040 ;  /* 0x40000040003b7882 */ /* 0x000fe20000000000 */
[----:B------:R-:W-:-:S02]  /*3810*/  UIADD3.64 UR34, UR10, 0x402, URZ ;  /* 0x000004020a227897 */ /* 0x000fc4000fffe03f */
[----:B------:R1:W-:Y:S01]  /*3820*/  STL.64 [R1+0x488], R184 ;  /* 0x000488b801007387 */ /* 0x0003e20000100a00 */
[C---:B------:R-:W-:Y:S01]  /*3830*/  LEA R65, R4.reuse, R63, 0x1 ;  /* 0x0000003f04417211 */ /* 0x040fe200078e08ff */
[----:B------:R-:W-:Y:S02]  /*3840*/  UIADD3.64 UR38, UR10, 0x404, URZ ;  /* 0x000004040a267897 */ /* 0x000fe4000fffe03f */
[----:B------:R-:W-:Y:S01]  /*3850*/  STL.64 [R1+0x468], R22 ;  /* 0x0004681601007387 */ /* 0x000fe20000100a00 */
[----:B------:R-:W-:Y:S01]  /*3860*/  UIADD3.64 UR42, UR10, 0x5fe, URZ ;  /* 0x000005fe0a2a7897 */ /* 0x000fe2000fffe03f */
[C---:B------:R-:W-:Y:S01]  /*3870*/  IMAD R67, R4.reuse, 0x2, R65 ;  /* 0x0000000204437824 */ /* 0x040fe200078e0241 */
[CC--:B0-----:R-:W-:Y:S01]  /*3880*/  LEA R186, P0, R29.reuse, R3.reuse, 0x1 ;  /* 0x000000031dba7211 */ /* 0x0c1fe200078008ff */
[----:B------:R-:W-:Y:S02]  /*3890*/  UIADD3.64 UR46, UR10, 0x600, URZ ;  /* 0x000006000a2e7897 */ /* 0x000fe4000fffe03f */
[C---:B------:R-:W-:Y:S01]  /*38a0*/  IMAD R69, R4.reuse, 0x2, R67 ;  /* 0x0000000204457824 */ /* 0x040fe200078e0243 */
[-C--:B------:R-:W-:Y:S01]  /*38b0*/  LEA.HI.X.SX32 R187, R29, R2.reuse, 0x1, P0 ;  /* 0x000000021dbb7211 */ /* 0x080fe200000f0eff */
[----:B------:R-:W-:Y:S01]  /*38c0*/  UIADD3.64 UR50, UR10, 0x602, URZ ;  /* 0x000006020a327897 */ /* 0x000fe2000fffe03f */
[C---:B-1----:R-:W-:Y:S01]  /*38d0*/  LEA R184, P1, R31.reuse, R3, 0x1 ;  /* 0x000000031fb87211 */ /* 0x042fe200078208ff */
[----:B------:R-:W-:Y:S01]  /*38e0*/  UIADD3.64 UR54, UR10, 0x604, URZ ;  /* 0x000006040a367897 */ /* 0x000fe2000fffe03f */
[----:B------:R-:W-:Y:S01]  /*38f0*/  LEA R71, R4, R69, 0x1 ;  /* 0x0000004504477211 */ /* 0x000fe200078e08ff */
[----:B------:R0:W-:Y:S01]  /*3900*/  STL.64 [R1+0x478], R186 ;  /* 0x000478ba01007387 */ /* 0x0001e20000100a00 */
[----:B------:R-:W-:-:S02]  /*3910*/  LEA.HI.X.SX32 R185, R31, R2, 0x1, P1 ;  /* 0x000000021fb97211 */ /* 0x000fc400008f0eff */
[C---:B------:R-:W-:Y:S01]  /*3920*/  LEA R188, P0, R35.reuse, R3, 0x1 ;  /* 0x0000000323bc7211 */ /* 0x040fe200078008ff */
[C---:B------:R-:W-:Y:S02]  /*3930*/  IMAD R73, R4.reuse, 0x2, R71 ;  /* 0x0000000204497824 */ /* 0x040fe400078e0247 */
[----:B------:R1:W-:Y:S01]  /*3940*/  STL.64 [R1+0x470], R184 ;  /* 0x000470b801007387 */ /* 0x0003e20000100a00 */
[-C--:B------:R-:W-:Y:S02]  /*3950*/  LEA.HI.X.SX32 R189, R35, R2.reuse, 0x1, P0 ;  /* 0x0000000223bd7211 */ /* 0x080fe400000f0eff */
[C---:B------:R-:W-:Y:S02]  /*3960*/  LEA R75, R4.reuse, R73, 0x1 ;  /* 0x00000049044b7211 */ /* 0x040fe400078e08ff */
[C---:B0-----:R-:W-:Y:S01]  /*3970*/  LEA R186, P1, R37.reuse, R3, 0x1 ;  /* 0x0000000325ba7211 */ /* 0x041fe200078208ff */
[----:B------:R0:W-:Y:S02]  /*3980*/  STL.64 [R1+0x460], R188 ;  /* 0x000460bc01007387 */ /* 0x0001e40000100a00 */
[----:B------:R-:W-:Y:S01]  /*3990*/  IMAD R77, R4, 0x2, R75 ;  /* 0x00000002044d7824 */ /* 0x000fe200078e024b */
[----:B------:R-:W-:-:S03]  /*39a0*/  LEA.HI.X.SX32 R187, R37, R2, 0x1, P1 ;  /* 0x0000000225bb7211 */ /* 0x000fc600008f0eff */
[C---:B------:R-:W-:Y:S01]  /*39b0*/  IMAD R79, R4.reuse, 0x2, R77 ;  /* 0x00000002044f7824 */ /* 0x040fe200078e024d */
[C---:B-1----:R-:W-:Y:S01]  /*39c0*/  LEA R184, P2, R39.reuse, R3, 0x1 ;  /* 0x0000000327b87211 */ /* 0x042fe200078408ff */
[----:B------:R1:W-:Y:S03]  /*39d0*/  STL.64 [R1+0x458], R186 ;  /* 0x000458ba01007387 */ /* 0x0003e60000100a00 */
[C---:B------:R-:W-:Y:S02]  /*39e0*/  LEA R81, R4.reuse, R79, 0x1 ;  /* 0x0000004f04517211 */ /* 0x040fe400078e08ff */
[----:B------:R-:W-:Y:S02]  /*39f0*/  LEA.HI.X.SX32 R185, R39, R2, 0x1, P2 ;  /* 0x0000000227b97211 */ /* 0x000fe400010f0eff */
[----:B0-----:R-:W-:Y:S01]  /*3a00*/  LEA R188, P0, R41, R3, 0x1 ;  /* 0x0000000329bc7211 */ /* 0x001fe200078008ff */
[----:B------:R-:W-:-:S02]  /*3a10*/  IMAD R83, R4, 0x2, R81 ;  /* 0x0000000204537824 */ /* 0x000fc400078e0251 */
[----:B------:R0:W-:Y:S01]  /*3a20*/  STL.64 [R1+0x450], R184 ;  /* 0x000450b801007387 */ /* 0x0001e20000100a00 */
[----:B------:R-:W-:Y:S01]  /*3a30*/  LEA.HI.X.SX32 R189, R41, R2, 0x1, P0 ;  /* 0x0000000229bd7211 */ /* 0x000fe200000f0eff */
[----:B------:R-:W-:Y:S01]  /*3a40*/  IMAD R85, R4, 0x2, R83 ;  /* 0x0000000204557824 */ /* 0x000fe200078e0253 */
[----:B-1----:R-:W-:-:S03]  /*3a50*/  LEA R186, P1, R43, R3, 0x1 ;  /* 0x000000032bba7211 */ /* 0x002fc600078208ff */
[----:B------:R1:W-:Y:S01]  /*3a60*/  STL.64 [R1+0x448], R188 ;  /* 0x000448bc01007387 */ /* 0x0003e20000100a00 */
[C---:B------:R-:W-:Y:S02]  /*3a70*/  LEA R87, R4.reuse, R85, 0x1 ;  /* 0x0000005504577211 */ /* 0x040fe400078e08ff */
[-C--:B------:R-:W-:Y:S02]  /*3a80*/  LEA.HI.X.SX32 R187, R43, R2.reuse, 0x1, P1 ;  /* 0x000000022bbb7211 */ /* 0x080fe400008f0eff */
[C---:B------:R-:W-:Y:S02]  /*3a90*/  LEA R89, R4.reuse, R87, 0x1 ;  /* 0x0000005704597211 */ /* 0x040fe400078e08ff */
[C---:B0-----:R-:W-:Y:S01]  /*3aa0*/  LEA R184, P2, R45.reuse, R3, 0x1 ;  /* 0x000000032db87211 */ /* 0x041fe200078408ff */
[----:B------:R0:W-:Y:S02]  /*3ab0*/  STL.64 [R1+0x440], R186 ;  /* 0x000440ba01007387 */ /* 0x0001e40000100a00 */
[----:B------:R-:W-:Y:S01]  /*3ac0*/  IMAD R91, R4, 0x2, R89 ;  /* 0x00000002045b7824 */ /* 0x000fe200078e0259 */
[----:B------:R-:W-:-:S02]  /*3ad0*/  LEA.HI.X.SX32 R185, R45, R2, 0x1, P2 ;  /* 0x000000022db97211 */ /* 0x000fc400010f0eff */
[CC--:B-1----:R-:W-:Y:S01]  /*3ae0*/  LEA R188, P0, R47.reuse, R3.reuse, 0x1 ;  /* 0x000000032fbc7211 */ /* 0x0c2fe200078008ff */
[C---:B------:R-:W-:Y:S02]  /*3af0*/  IMAD R93, R4.reuse, 0x2, R91 ;  /* 0x00000002045d7824 */ /* 0x040fe400078e025b */
[----:B------:R1:W-:Y:S01]  /*3b00*/  STL.64 [R1+0x438], R184 ;  /* 0x000438b801007387 */ /* 0x0003e20000100a00 */
[----:B------:R-:W-:Y:S01]  /*3b10*/  LEA.HI.X.SX32 R189, R47, R2, 0x1, P0 ;  /* 0x000000022fbd7211 */ /* 0x000fe200000f0eff */
[----:B------:R-:W-:Y:S01]  /*3b20*/  IMAD R95, R4, 0x2, R93 ;  /* 0x00000002045f7824 */ /* 0x000fe200078e025d */
[----:B0-----:R-:W-:-:S03]  /*3b30*/  LEA R186, P1, R49, R3, 0x1 ;  /* 0x0000000331ba7211 */ /* 0x001fc600078208ff */
[----:B------:R-:W-:Y:S01]  /*3b40*/  IMAD R5, R4, 0x2, R95 ;  /* 0x0000000204057824 */ /* 0x000fe200078e025f */
[----:B------:R0:W-:Y:S01]  /*3b50*/  STL.64 [R1+0x430], R188 ;  /* 0x000430bc01007387 */ /* 0x0001e20000100a00 */
[----:B------:R-:W-:-:S03]  /*3b60*/  LEA.HI.X.SX32 R187, R49, R2, 0x1, P1 ;  /* 0x0000000231bb7211 */ /* 0x000fc600008f0eff */
[C---:B------:R-:W-:Y:S02]  /*3b70*/  LEA R7, R4.reuse, R5, 0x1 ;  /* 0x0000000504077211 */ /* 0x040fe400078e08ff */
[CC--:B-1----:R-:W-:Y:S01]  /*3b80*/  LEA R184, P2, R51.reuse, R3.reuse, 0x1 ;  /* 0x0000000333b87211 */ /* 0x0c2fe200078408ff */
[----:B------:R1:W-:Y:S02]  /*3b90*/  STL.64 [R1+0x428], R186 ;  /* 0x000428ba01007387 */ /* 0x0003e40000100a00 */
[C---:B------:R-:W-:Y:S01]  /*3ba0*/  IMAD R9, R4.reuse, 0x2, R7 ;  /* 0x0000000204097824 */ /* 0x040fe200078e0207 */
[-C--:B------:R-:W-:Y:S02]  /*3bb0*/  LEA.HI.X.SX32 R185, R51, R2.reuse, 0x1, P2 ;  /* 0x0000000233b97211 */ /* 0x080fe400010f0eff */
[C---:B0-----:R-:W-:Y:S01]  /*3bc0*/  LEA R188, P0, R53.reuse, R3, 0x1 ;  /* 0x0000000335bc7211 */ /* 0x041fe200078008ff */
[----:B------:R-:W-:Y:S02]  /*3bd0*/  IMAD R11, R4, 0x2, R9 ;  /* 0x00000002040b7824 */ /* 0x000fe400078e0209 */
[----:B------:R0:W-:Y:S01]  /*3be0*/  STL.64 [R1+0x420], R184 ;  /* 0x000420b801007387 */ /* 0x0001e20000100a00 */
[----:B------:R-:W-:-:S02]  /*3bf0*/  LEA.HI.X.SX32 R189, R53, R2, 0x1, P0 ;  /* 0x0000000235bd7211 */ /* 0x000fc400000f0eff */
[C---:B------:R-:W-:Y:S02]  /*3c00*/  LEA R13, R4.reuse, R11, 0x1 ;  /* 0x0000000b040d7211 */ /* 0x040fe400078e08ff */
[C---:B-1----:R-:W-:Y:S01]  /*3c10*/  LEA R186, P1, R55.reuse, R3, 0x1 ;  /* 0x0000000337ba7211 */ /* 0x042fe200078208ff */
[----:B------:R1:W-:Y:S02]  /*3c20*/  STL.64 [R1+0x418], R188 ;  /* 0x000418bc01007387 */ /* 0x0003e40000100a00 */
[----:B------:R-:W-:Y:S01]  /*3c30*/  IMAD R15, R4, 0x2, R13 ;  /* 0x00000002040f7824 */ /* 0x000fe200078e020d */
[----:B------:R-:W-:-:S03]  /*3c40*/  LEA.HI.X.SX32 R187, R55, R2, 0x1, P1 ;  /* 0x0000000237bb7211 */ /* 0x000fc600008f0eff */
[C---:B------:R-:W-:Y:S01]  /*3c50*/  IMAD R17, R4.reuse, 0x2, R15 ;  /* 0x0000000204117824 */ /* 0x040fe200078e020f */
[C---:B0-----:R-:W-:Y:S01]  /*3c60*/  LEA R184, P2, R57.reuse, R3, 0x1 ;  /* 0x0000000339b87211 */ /* 0x041fe200078408ff */
[----:B------:R0:W-:Y:S03]  /*3c70*/  STL.64 [R1+0x410], R186 ;  /* 0x000410ba01007387 */ /* 0x0001e60000100a00 */
[C---:B------:R-:W-:Y:S02]  /*3c80*/  LEA R19, R4.reuse, R17, 0x1 ;  /* 0x0000001104137211 */ /* 0x040fe400078e08ff */
[----:B------:R-:W-:Y:S02]  /*3c90*/  LEA.HI.X.SX32 R185, R57, R2, 0x1, P2 ;  /* 0x0000000239b97211 */ /* 0x000fe400010f0eff */
[----:B-1----:R-:W-:Y:S01]  /*3ca0*/  LEA R188, P0, R59, R3, 0x1 ;  /* 0x000000033bbc7211 */ /* 0x002fe200078008ff */
[----:B------:R-:W-:-:S02]  /*3cb0*/  IMAD R21, R4, 0x2, R19 ;  /* 0x0000000204157824 */ /* 0x000fc400078e0213 */
[----:B------:R1:W-:Y:S01]  /*3cc0*/  STL.64 [R1+0x408], R184 ;  /* 0x000408b801007387 */ /* 0x0003e20000100a00 */
[----:B------:R-:W-:Y:S01]  /*3cd0*/  LEA.HI.X.SX32 R189, R59, R2, 0x1, P0 ;  /* 0x000000023bbd7211 */ /* 0x000fe200000f0eff */
[----:B------:R-:W-:Y:S01]  /*3ce0*/  IMAD R23, R4, 0x2, R21 ;  /* 0x0000000204177824 */ /* 0x000fe200078e0215 */
[----:B0-----:R-:W-:-:S03]  /*3cf0*/  LEA R186, P1, R61, R3, 0x1 ;  /* 0x000000033dba7211 */ /* 0x001fc600078208ff */
[----:B------:R0:W-:Y:S01]  /*3d00*/  STL.64 [R1+0x400], R188 ;  /* 0x000400bc01007387 */ /* 0x0001e20000100a00 */
[----:B------:R-:W-:Y:S02]  /*3d10*/  LEA R25, R4, R23, 0x1 ;  /* 0x0000001704197211 */ /* 0x000fe400078e08ff */
[----:B------:R-:W-:-:S03]  /*3d20*/  LEA.HI.X.SX32 R187, R61, R2, 0x1, P1 ;  /* 0x000000023dbb7211 */ /* 0x000fc600008f0eff */
[C---:B------:R-:W-:Y:S01]  /*3d30*/  IMAD R27, R4.reuse, 0x2, R25 ;  /* 0x00000002041b7824 */ /* 0x040fe200078e0219 */
[CC--:B-1----:R-:W-:Y:S01]  /*3d40*/  LEA R184, P2, R63.reuse, R3.reuse, 0x1 ;  /* 0x000000033fb87211 */ /* 0x0c2fe200078408ff */
[----:B------:R1:W-:Y:S02]  /*3d50*/  STL.64 [R1+0x3f8], R186 ;  /* 0x0003f8ba01007387 */ /* 0x0003e40000100a00 */
[C---:B------:R-:W-:Y:S01]  /*3d60*/  IMAD R29, R4.reuse, 0x2, R27 ;  /* 0x00000002041d7824 */ /* 0x040fe200078e021b */
[-C--:B------:R-:W-:Y:S02]  /*3d70*/  LEA.HI.X.SX32 R185, R63, R2.reuse, 0x1, P2 ;  /* 0x000000023fb97211 */ /* 0x080fe400010f0eff */
[C---:B0-----:R-:W-:Y:S02]  /*3d80*/  LEA R188, P0, R65.reuse, R3, 0x1 ;  /* 0x0000000341bc7211 */ /* 0x041fe400078008ff */
[----:B------:R-:W-:Y:S01]  /*3d90*/  LEA R31, R4, R29, 0x1 ;  /* 0x0000001d041f7211 */ /* 0x000fe200078e08ff */
[----:B------:R0:W-:Y:S01]  /*3da0*/  STL.64 [R1+0x3f0], R184 ;  /* 0x0003f0b801007387 */ /* 0x0001e20000100a00 */
[----:B------:R-:W-:-:S03]  /*3db0*/  LEA.HI.X.SX32 R189, R65, R2, 0x1, P0 ;  /* 0x0000000241bd7211 */ /* 0x000fc600000f0eff */
[C---:B------:R-:W-:Y:S01]  /*3dc0*/  IMAD R33, R4.reuse, 0x2, R31 ;  /* 0x0000000204217824 */ /* 0x040fe200078e021f */
[CC--:B-1----:R-:W-:Y:S01]  /*3dd0*/  LEA R186, P1, R67.reuse, R3.reuse, 0x1 ;  /* 0x0000000343ba7211 */ /* 0x0c2fe200078208ff */
[----:B------:R1:W-:Y:S02]  /*3de0*/  STL.64 [R1+0x3e8], R188 ;  /* 0x0003e8bc01007387 */ /* 0x0003e40000100a00 */
[C---:B------:R-:W-:Y:S01]  /*3df0*/  IMAD R35, R4.reuse, 0x2, R33 ;  /* 0x0000000204237824 */ /* 0x040fe200078e0221 */
[-C--:B------:R-:W-:Y:S02]  /*3e00*/  LEA.HI.X.SX32 R187, R67, R2.reuse, 0x1, P1 ;  /* 0x0000000243bb7211 */ /* 0x080fe400008f0eff */
[----:B------:R-:W-:Y:S02]  /*3e10*/  CS2R R66, SRZ ;  /* 0x0000000000427805 */ /* 0x000fe4000001ff00 */
[C---:B0-----:R-:W-:Y:S02]  /*3e20*/  LEA R184, P2, R69.reuse, R3, 0x1 ;  /* 0x0000000345b87211 */ /* 0x041fe400078408ff */
[----:B------:R-:W-:Y:S01]  /*3e30*/  LEA R37, R4, R35, 0x1 ;  /* 0x0000002304257211 */ /* 0x000fe200078e08ff */
[----:B------:R0:W-:Y:S01]  /*3e40*/  STL.64 [R1+0x3e0], R186 ;  /* 0x0003e0ba01007387 */ /* 0x0001e20000100a00 */
[----:B------:R-:W-:-:S02]  /*3e50*/  LEA.HI.X.SX32 R185, R69, R2, 0x1, P2 ;  /* 0x0000000245b97211 */ /* 0x000fc400010f0eff */
[----:B------:R-:W-:Y:S02]  /*3e60*/  CS2R R68, SRZ ;  /* 0x0000000000447805 */ /* 0x000fe4000001ff00 */
[CC--:B-1----:R-:W-:Y:S01]  /*3e70*/  LEA R188, P0, R71.reuse, R3.reuse, 0x1 ;  /* 0x0000000347bc7211 */ /* 0x0c2fe200078008ff */
[C---:B------:R-:W-:Y:S01]  /*3e80*/  IMAD R39, R4.reuse, 0x2, R37 ;  /* 0x0000000204277824 */ /* 0x040fe200078e0225 */
[----:B------:R1:W-:Y:S02]  /*3e90*/  STL.64 [R1+0x3d8], R184 ;  /* 0x0003d8b801007387 */ /* 0x0003e40000100a00 */
[----:B------:R-:W-:Y:S01]  /*3ea0*/  LEA.HI.X.SX32 R189, R71, R2, 0x1, P0 ;  /* 0x0000000247bd7211 */ /* 0x000fe200000f0eff */
[C---:B------:R-:W-:Y:S01]  /*3eb0*/  IMAD R41, R4.reuse, 0x2, R39 ;  /* 0x0000000204297824 */ /* 0x040fe200078e0227 */
[----:B------:R-:W-:Y:S02]  /*3ec0*/  CS2R R70, SRZ ;  /* 0x0000000000467805 */ /* 0x000fe4000001ff00 */
[----:B0-----:R-:W-:Y:S01]  /*3ed0*/  LEA R186, P1, R73, R3, 0x1 ;  /* 0x0000000349ba7211 */ /* 0x001fe200078208ff */
[----:B------:R0:W-:Y:S01]  /*3ee0*/  STL.64 [R1+0x3d0], R188 ;  /* 0x0003d0bc01007387 */ /* 0x0001e20000100a00 */
[----:B------:R-:W-:-:S02]  /*3ef0*/  LEA R43, R4, R41, 0x1 ;  /* 0x00000029042b7211 */ /* 0x000fc400078e08ff */
[-C--:B------:R-:W-:Y:S02]  /*3f00*/  LEA.HI.X.SX32 R187, R73, R2.reuse, 0x1, P1 ;  /* 0x0000000249bb7211 */ /* 0x080fe400008f0eff */
[----:B------:R-:W-:Y:S02]  /*3f10*/  CS2R R72, SRZ ;  /* 0x0000000000487805 */ /* 0x000fe4000001ff00 */
[C---:B-1----:R-:W-:Y:S01]  /*3f20*/  LEA R184, P2, R75.reuse, R3, 0x1 ;  /* 0x000000034bb87211 */ /* 0x042fe200078408ff */
[C---:B------:R-:W-:Y:S01]  /*3f30*/  IMAD R45, R4.reuse, 0x2, R43 ;  /* 0x00000002042d7824 */ /* 0x040fe200078e022b */
[----:B------:R1:W-:Y:S02]  /*3f40*/  STL.64 [R1+0x3c8], R186 ;  /* 0x0003c8ba01007387 */ /* 0x0003e40000100a00 */
[----:B------:R-:W-:Y:S01]  /*3f50*/  LEA.HI.X.SX32 R185, R75, R2, 0x1, P2 ;  /* 0x000000024bb97211 */ /* 0x000fe200010f0eff */
[----:B------:R-:W-:Y:S01]  /*3f60*/  IMAD R47, R4, 0x2, R45 ;  /* 0x00000002042f7824 */ /* 0x000fe200078e022d */
[----:B------:R-:W-:-:S02]  /*3f70*/  CS2R R74, SRZ ;  /* 0x00000000004a7805 */ /* 0x000fc4000001ff00 */
[C---:B0-----:R-:W-:Y:S01]  /*3f80*/  LEA R188, P0, R77.reuse, R3, 0x1 ;  /* 0x000000034dbc7211 */ /* 0x041fe200078008ff */
[----:B------:R0:W-:Y:S01]  /*3f90*/  STL.64 [R1+0x3c0], R184 ;  /* 0x0003c0b801007387 */ /* 0x0001e20000100a00 */
[C---:B------:R-:W-:Y:S02]  /*3fa0*/  LEA R49, R4.reuse, R47, 0x1 ;  /* 0x0000002f04317211 */ /* 0x040fe400078e08ff */
[-C--:B------:R-:W-:Y:S02]  /*3fb0*/  LEA.HI.X.SX32 R189, R77, R2.reuse, 0x1, P0 ;  /* 0x000000024dbd7211 */ /* 0x080fe400000f0eff */
[----:B------:R-:W-:Y:S02]  /*3fc0*/  CS2R R76, SRZ ;  /* 0x00000000004c7805 */ /* 0x000fe4000001ff00 */
[CC--:B-1----:R-:W-:Y:S01]  /*3fd0*/  LEA R186, P1, R79.reuse, R3.reuse, 0x1 ;  /* 0x000000034fba7211 */ /* 0x0c2fe200078208ff */
[C---:B------:R-:W-:Y:S01]  /*3fe0*/  IMAD R51, R4.reuse, 0x2, R49 ;  /* 0x0000000204337824 */ /* 0x040fe200078e0231 */
[----:B------:R1:W-:Y:S02]  /*3ff0*/  STL.64 [R1+0x3b8], R188 ;  /* 0x0003b8bc01007387 */ /* 0x0003e40000100a00 */
[----:B------:R-:W-:Y:S01]  /*4000*/  LEA.HI.X.SX32 R187, R79, R2, 0x1, P1 ;  /* 0x000000024fbb7211 */ /* 0x000fe200008f0eff */
[----:B------:R-:W-:Y:S01]  /*4010*/  IMAD R53, R4, 0x2, R51 ;  /* 0x0000000204357824 */ /* 0x000fe200078e0233 */
[----:B0-----:R-:W-:-:S02]  /*4020*/  LEA R184, P2, R81, R3, 0x1 ;  /* 0x0000000351b87211 */ /* 0x001fc400078408ff */
[----:B------:R-:W-:Y:S01]  /*4030*/  CS2R R78, SRZ ;  /* 0x00000000004e7805 */ /* 0x000fe2000001ff00 */
[----:B------:R0:W-:Y:S01]  /*4040*/  STL.64 [R1+0x3b0], R186 ;  /* 0x0003b0ba01007387 */ /* 0x0001e20000100a00 */
[-C--:B------:R-:W-:Y:S02]  /*4050*/  LEA.HI.X.SX32 R185, R81, R2.reuse, 0x1, P2 ;  /* 0x0000000251b97211 */ /* 0x080fe400010f0eff */
[----:B------:R-:W-:Y:S02]  /*4060*/  CS2R R80, SRZ ;  /* 0x0000000000507805 */ /* 0x000fe4000001ff00 */
[C---:B------:R-:W-:Y:S02]  /*4070*/  LEA R55, R4.reuse, R53, 0x1 ;  /* 0x0000003504377211 */ /* 0x040fe400078e08ff */
[C---:B-1----:R-:W-:Y:S01]  /*4080*/  LEA R188, P0, R83.reuse, R3, 0x1 ;  /* 0x0000000353bc7211 */ /* 0x042fe200078008ff */
[----:B------:R1:W-:Y:S02]  /*4090*/  STL.64 [R1+0x3a8], R184 ;  /* 0x0003a8b801007387 */ /* 0x0003e40000100a00 */
[----:B------:R-:W-:Y:S01]  /*40a0*/  IMAD R57, R4, 0x2, R55 ;  /* 0x0000000204397824 */ /* 0x000fe200078e0237 */
[----:B------:R-:W-:-:S02]  /*40b0*/  LEA.HI.X.SX32 R189, R83, R2, 0x1, P0 ;  /* 0x0000000253bd7211 */ /* 0x000fc400000f0eff */
[----:B------:R-:W-:Y:S02]  /*40c0*/  CS2R R82, SRZ ;  /* 0x0000000000527805 */ /* 0x000fe4000001ff00 */
[CC--:B0-----:R-:W-:Y:S01]  /*40d0*/  LEA R186, P1, R85.reuse, R3.reuse, 0x1 ;  /* 0x0000000355ba7211 */ /* 0x0c1fe200078208ff */
[----:B------:R-:W-:Y:S01]  /*40e0*/  IMAD R59, R4, 0x2, R57 ;  /* 0x00000002043b7824 */ /* 0x000fe200078e0239 */
[----:B------:R0:W-:Y:S02]  /*40f0*/  STL.64 [R1+0x3a0], R188 ;  /* 0x0003a0bc01007387 */ /* 0x0001e40000100a00 */
[----:B------:R-:W-:Y:S02]  /*4100*/  LEA.HI.X.SX32 R187, R85, R2, 0x1, P1 ;  /* 0x0000000255bb7211 */ /* 0x000fe400008f0eff */
[----:B------:R-:W-:Y:S02]  /*4110*/  CS2R R84, SRZ ;  /* 0x0000000000547805 */ /* 0x000fe4000001ff00 */
[----:B-1----:R-:W-:-:S02]  /*4120*/  LEA R184, P2, R87, R3, 0x1 ;  /* 0x0000000357b87211 */ /* 0x002fc400078408ff */
[C---:B------:R-:W-:Y:S01]  /*4130*/  LEA R61, R4.reuse, R59, 0x1 ;  /* 0x0000003b043d7211 */ /* 0x040fe200078e08ff */
[----:B------:R1:W-:Y:S01]  /*4140*/  STL.64 [R1+0x398], R186 ;  /* 0x000398ba01007387 */ /* 0x0003e20000100a00 */
[-C--:B------:R-:W-:Y:S02]  /*4150*/  LEA.HI.X.SX32 R185, R87, R2.reuse, 0x1, P2 ;  /* 0x0000000257b97211 */ /* 0x080fe400010f0eff */
[----:B------:R-:W-:Y:S01]  /*4160*/  CS2R R86, SRZ ;  /* 0x0000000000567805 */ /* 0x000fe2000001ff00 */
[C---:B------:R-:W-:Y:S01]  /*4170*/  IMAD R63, R4.reuse, 0x2, R61 ;  /* 0x00000002043f7824 */ /* 0x040fe200078e023d */
[C---:B0-----:R-:W-:Y:S01]  /*4180*/  LEA R188, P0, R89.reuse, R3, 0x1 ;  /* 0x0000000359bc7211 */ /* 0x041fe200078008ff */
[----:B------:R0:W-:Y:S02]  /*4190*/  STL.64 [R1+0x390], R184 ;  /* 0x000390b801007387 */ /* 0x0001e40000100a00 */
[----:B------:R-:W-:Y:S01]  /*41a0*/  IMAD R65, R4, 0x2, R63 ;  /* 0x0000000204417824 */ /* 0x000fe200078e023f */
[----:B------:R-:W-:-:S02]  /*41b0*/  LEA.HI.X.SX32 R189, R89, R2, 0x1, P0 ;  /* 0x0000000259bd7211 */ /* 0x000fc400000f0eff */
[----:B------:R-:W-:Y:S02]  /*41c0*/  CS2R R88, SRZ ;  /* 0x0000000000587805 */ /* 0x000fe4000001ff00 */
[CC--:B-1----:R-:W-:Y:S01]  /*41d0*/  LEA R186, P1, R91.reuse, R3.reuse, 0x1 ;  /* 0x000000035bba7211 */ /* 0x0c2fe200078208ff */
[----:B------:R1:W-:Y:S03]  /*41e0*/  STL.64 [R1+0x388], R188 ;  /* 0x000388bc01007387 */ /* 0x0003e60000100a00 */
[-C--:B------:R-:W-:Y:S02]  /*41f0*/  LEA.HI.X.SX32 R187, R91, R2.reuse, 0x1, P1 ;  /* 0x000000025bbb7211 */ /* 0x080fe400008f0eff */
[----:B------:R-:W-:Y:S02]  /*4200*/  CS2R R90, SRZ ;  /* 0x00000000005a7805 */ /* 0x000fe4000001ff00 */
[C---:B0-----:R-:W-:Y:S01]  /*4210*/  LEA R184, P2, R93.reuse, R3, 0x1 ;  /* 0x000000035db87211 */ /* 0x041fe200078408ff */
[----:B------:R0:W-:Y:S03]  /*4220*/  STL.64 [R1+0x380], R186 ;  /* 0x000380ba01007387 */ /* 0x0001e60000100a00 */
        /* <DEDUP_REMOVED lines=9> */
[C---:B-1----:R-:W-:Y:S02]  /*42c0*/  LEA R184, P2, R7.reuse, R3, 0x1 ;  /* 0x0000000307b87211 */ /* 0x042fe400078408ff */
[----:B------:R-:W-:Y:S01]  /*42d0*/  LEA R5, R4, R65, 0x1 ;  /* 0x0000004104057211 */ /* 0x000fe200078e08ff */
[----:B------:R1:W-:Y:S01]  /*42e0*/  STL.64 [R1+0x368], R186 ;  /* 0x000368ba01007387 */ /* 0x0003e20000100a00 */
[----:B------:R-:W-:-:S03]  /*42f0*/  LEA.HI.X.SX32 R185, R7, R2, 0x1, P2 ;  /* 0x0000000207b97211 */ /* 0x000fc600010f0eff */
[C---:B------:R-:W-:Y:S01]  /*4300*/  IMAD R7, R4.reuse, 0x2, R5 ;  /* 0x0000000204077824 */ /* 0x040fe200078e0205 */
[CC--:B0-----:R-:W-:Y:S01]  /*4310*/  LEA R188, P0, R9.reuse, R3.reuse, 0x1 ;  /* 0x0000000309bc7211 */ /* 0x0c1fe200078008ff */
[----:B------:R0:W-:Y:S03]  /*4320*/  STL.64 [R1+0x360], R184 ;  /* 0x000360b801007387 */ /* 0x0001e60000100a00 */
[----:B------:R-:W-:Y:S01]  /*4330*/  LEA.HI.X.SX32 R189, R9, R2, 0x1, P0 ;  /* 0x0000000209bd7211 */ /* 0x000fe200000f0eff */
[----:B------:R-:W-:Y:S01]  /*4340*/  IMAD R9, R4, 0x2, R7 ;  /* 0x0000000204097824 */ /* 0x000fe200078e0207 */
[----:B-1----:R-:W-:-:S03]  /*4350*/  LEA R186, P1, R11, R3, 0x1 ;  /* 0x000000030bba7211 */ /* 0x002fc600078208ff */
[----:B------:R1:W-:Y:S01]  /*4360*/  STL.64 [R1+0x358], R188 ;  /* 0x000358bc01007387 */ /* 0x0003e20000100a00 */
[-C--:B------:R-:W-:Y:S02]  /*4370*/  LEA.HI.X.SX32 R187, R11, R2.reuse, 0x1, P1 ;  /* 0x000000020bbb7211 */ /* 0x080fe400008f0eff */
[C---:B0-----:R-:W-:Y:S02]  /*4380*/  LEA R184, P2, R13.reuse, R3, 0x1 ;  /* 0x000000030db87211 */ /* 0x041fe400078408ff */
[----:B------:R-:W-:Y:S01]  /*4390*/  LEA R11, R4, R9, 0x1 ;  /* 0x00000009040b7211 */ /* 0x000fe200078e08ff */
[----:B------:R0:W-:Y:S01]  /*43a0*/  STL.64 [R1+0x350], R186 ;  /* 0x000350ba01007387 */ /* 0x0001e20000100a00 */
[----:B------:R-:W-:-:S03]  /*43b0*/  LEA.HI.X.SX32 R185, R13, R2, 0x1, P2 ;  /* 0x000000020db97211 */ /* 0x000fc600010f0eff */
[C---:B------:R-:W-:Y:S01]  /*43c0*/  IMAD R13, R4.reuse, 0x2, R11 ;  /* 0x00000002040d7824 */ /* 0x040fe200078e020b */
[CC--:B-1----:R-:W-:Y:S01]  /*43d0*/  LEA R188, P0, R15.reuse, R3.reuse, 0x1 ;  /* 0x000000030fbc7211 */ /* 0x0c2fe200078008ff */
[----:B------:R1:W-:Y:S03]  /*43e0*/  STL.64 [R1+0x348], R184 ;  /* 0x000348b801007387 */ /* 0x0003e60000100a00 */
[----:B------:R-:W-:Y:S01]  /*43f0*/  LEA.HI.X.SX32 R189, R15, R2, 0x1, P0 ;  /* 0x000000020fbd7211 */ /* 0x000fe200000f0eff */
[----:B------:R-:W-:Y:S01]  /*4400*/  IMAD R15, R4, 0x2, R13 ;  /* 0x00000002040f7824 */ /* 0x000fe200078e020d */
[----:B0-----:R-:W-:-:S03]  /*4410*/  LEA R186, P1, R17, R3, 0x1 ;  /* 0x0000000311ba7211 */ /* 0x001fc600078208ff */
[----:B------:R-:W-:Y:S01]  /*4420*/  STL.64 [R1+0x340], R188 ;  /* 0x000340bc01007387 */ /* 0x000fe20000100a00 */
[----:B------:R-:W-:Y:S02]  /*4430*/  LEA.HI.X.SX32 R187, R17, R2, 0x1, P1 ;  /* 0x0000000211bb7211 */ /* 0x000fe400008f0eff */
[----:B-1----:R-:W-:-:S03]  /*4440*/  LEA R184, P2, R19, R3, 0x1 ;  /* 0x0000000313b87211 */ /* 0x002fc600078408ff */
[----:B------:R0:W-:Y:S01]  /*4450*/  STL.64 [R1+0x338], R186 ;  /* 0x000338ba01007387 */ /* 0x0001e20000100a00 */
[----:B------:R-:W-:Y:S02]  /*4460*/  LEA.HI.X.SX32 R185, R19, R2, 0x1, P2 ;  /* 0x0000000213b97211 */ /* 0x000fe400010f0eff */
[----:B------:R-:W-:-:S03]  /*4470*/  LEA R16, P2, R25, R3, 0x1 ;  /* 0x0000000319107211 */ /* 0x000fc600078408ff */
[----:B------:R1:W-:Y:S01]  /*4480*/  STL.64 [R1+0x330], R184 ;  /* 0x000330b801007387 */ /* 0x0003e20000100a00 */
[-C--:B------:R-:W-:Y:S02]  /*4490*/  LEA.HI.X.SX32 R17, R25, R2.reuse, 0x1, P2 ;  /* 0x0000000219117211 */ /* 0x080fe400010f0eff */
[-C--:B------:R-:W-:Y:S02]  /*44a0*/  LEA R20, P2, R31, R3.reuse, 0x1 ;  /* 0x000000031f147211 */ /* 0x080fe400078408ff */
[CC--:B0-----:R-:W-:Y:S01]  /*44b0*/  LEA R186, P0, R21.reuse, R3.reuse, 0x1 ;  /* 0x0000000315ba7211 */ /* 0x0c1fe200078008ff */
[----:B------:R0:W-:Y:S03]  /*44c0*/  STL.64 [R1+0x318], R16 ;  /* 0x0003181001007387 */ /* 0x0001e60000100a00 */
[----:B------:R-:W-:Y:S02]  /*44d0*/  LEA.HI.X.SX32 R187, R21, R2, 0x1, P0 ;  /* 0x0000000215bb7211 */ /* 0x000fe400000f0eff */
[----:B-1----:R-:W-:-:S02]  /*44e0*/  LEA R184, P1, R23, R3, 0x1 ;  /* 0x0000000317b87211 */ /* 0x002fc400078208ff */
[-C--:B------:R-:W-:Y:S01]  /*44f0*/  LEA.HI.X.SX32 R21, R31, R2.reuse, 0x1, P2 ;  /* 0x000000021f157211 */ /* 0x080fe200010f0eff */
[----:B------:R1:W-:Y:S01]  /*4500*/  STL.64 [R1+0x328], R186 ;  /* 0x000328ba01007387 */ /* 0x0003e20000100a00 */
[-C--:B------:R-:W-:Y:S02]  /*4510*/  LEA.HI.X.SX32 R185, R23, R2.reuse, 0x1, P1 ;  /* 0x0000000217b97211 */ /* 0x080fe400008f0eff */
[C---:B------:R-:W-:Y:S02]  /*4520*/  LEA R22, P1, R29.reuse, R3, 0x1 ;  /* 0x000000031d167211 */ /* 0x040fe400078208ff */
[----:B0-----:R-:W-:Y:S01]  /*4530*/  LEA R17, R4, R15, 0x1 ;  /* 0x0000000f04117211 */ /* 0x001fe200078e08ff */
[----:B------:R0:W-:Y:S01]  /*4540*/  STL.64 [R1+0x320], R184 ;  /* 0x000320b801007387 */ /* 0x0001e20000100a00 */
[----:B------:R-:W-:-:S03]  /*4550*/  LEA.HI.X.SX32 R23, R29, R2, 0x1, P1 ;  /* 0x000000021d177211 */ /* 0x000fc600008f0eff */
[----:B------:R2:W-:Y:S01]  /*4560*/  STL.64 [R1+0x300], R20 ;  /* 0x0003001401007387 */ /* 0x0005e20000100a00 */
[----:B------:R-:W-:Y:S01]  /*4570*/  IMAD R19, R4, 0x2, R17 ;  /* 0x0000000204137824 */ /* 0x000fe200078e0211 */
[----:B-1----:R-:W-:-:S04]  /*4580*/  LEA R186, P1, R35, R3, 0x1 ;  /* 0x0000000323ba7211 */ /* 0x002fc800078208ff */
[----:B------:R-:W-:Y:S02]  /*4590*/  LEA.HI.X.SX32 R187, R35, R2, 0x1, P1 ;  /* 0x0000000223bb7211 */ /* 0x000fe400008f0eff */
[----:B0-----:R-:W-:-:S04]  /*45a0*/  LEA R184, P0, R27, R3, 0x1 ;  /* 0x000000031bb87211 */ /* 0x001fc800078008ff */
[----:B------:R-:W-:Y:S01]  /*45b0*/  LEA.HI.X.SX32 R185, R27, R2, 0x1, P0 ;  /* 0x000000021bb97211 */ /* 0x000fe200000f0eff */
[----:B--2---:R-:W-:Y:S01]  /*45c0*/  IMAD R21, R4, 0x2, R19 ;  /* 0x0000000204157824 */ /* 0x004fe200078e0213 */
[----:B------:R-:W-:-:S03]  /*45d0*/  LEA R188, P0, R33, R3, 0x1 ;  /* 0x0000000321bc7211 */ /* 0x000fc600078008ff */
[----:B------:R0:W-:Y:S01]  /*45e0*/  STL.64 [R1+0x310], R184 ;  /* 0x000310b801007387 */ /* 0x0001e20000100a00 */
[----:B------:R-:W-:-:S03]  /*45f0*/  LEA.HI.X.SX32 R189, R33, R2, 0x1, P0 ;  /* 0x0000000221bd7211 */ /* 0x000fc600000f0eff */
[----:B------:R1:W-:Y:S04]  /*4600*/  STL.64 [R1+0x308], R22 ;  /* 0x0003081601007387 */ /* 0x0003e80000100a00 */
[----:B------:R2:W-:Y:S01]  /*4610*/  STL.64 [R1+0x2f8], R188 ;  /* 0x0002f8bc01007387 */ /* 0x0005e20000100a00 */
[----:B0-----:R-:W-:-:S03]  /*4620*/  LEA R184, P2, R37, R3, 0x1 ;  /* 0x0000000325b87211 */ /* 0x001fc600078408ff */
[----:B------:R0:W-:Y:S01]  /*4630*/  STL.64 [R1+0x2f0], R186 ;  /* 0x0002f0ba01007387 */ /* 0x0001e20000100a00 */
[-C--:B------:R-:W-:Y:S02]  /*4640*/  LEA.HI.X.SX32 R185, R37, R2.reuse, 0x1, P2 ;  /* 0x0000000225b97211 */ /* 0x080fe400010f0eff */
[C---:B-1----:R-:W-:Y:S02]  /*4650*/  LEA R23, R4.reuse, R21, 0x1 ;  /* 0x0000001504177211 */ /* 0x042fe400078e08ff */
[CC--:B--2---:R-:W-:Y:S01]  /*4660*/  LEA R188, P0, R39.reuse, R3.reuse, 0x1 ;  /* 0x0000000327bc7211 */ /* 0x0c4fe200078008ff */
[----:B------:R1:W-:Y:S02]  /*4670*/  STL.64 [R1+0x2e8], R184 ;  /* 0x0002e8b801007387 */ /* 0x0003e40000100a00 */
[C---:B------:R-:W-:Y:S01]  /*4680*/  IMAD R25, R4.reuse, 0x2, R23 ;  /* 0x0000000204197824 */ /* 0x040fe200078e0217 */
[----:B------:R-:W-:Y:S02]  /*4690*/  LEA.HI.X.SX32 R189, R39, R2, 0x1, P0 ;  /* 0x0000000227bd7211 */ /* 0x000fe400000f0eff */
[----:B0-----:R-:W-:Y:S01]  /*46a0*/  LEA R186, P1, R41, R3, 0x1 ;  /* 0x0000000329ba7211 */ /* 0x001fe200078208ff */
[----:B------:R-:W-:-:S02]  /*46b0*/  IMAD R27, R4, 0x2, R25 ;  /* 0x00000002041b7824 */ /* 0x000fc400078e0219 */
[----:B------:R0:W-:Y:S01]  /*46c0*/  STL.64 [R1+0x2e0], R188 ;  /* 0x0002e0bc01007387 */ /* 0x0001e20000100a00 */
[-C--:B------:R-:W-:Y:S02]  /*46d0*/  LEA.HI.X.SX32 R187, R41, R2.reuse, 0x1, P1 ;  /* 0x0000000229bb7211 */ /* 0x080fe400008f0eff */
[C---:B------:R-:W-:Y:S02]  /*46e0*/  LEA R29, R4.reuse, R27, 0x1 ;  /* 0x0000001b041d7211 */ /* 0x040fe400078e08ff */
[CC--:B-1----:R-:W-:Y:S01]  /*46f0*/  LEA R184, P2, R43.reuse, R3.reuse, 0x1 ;  /* 0x000000032bb87211 */ /* 0x0c2fe200078408ff */
[----:B------:R1:W-:Y:S02]  /*4700*/  STL.64 [R1+0x2d8], R186 ;  /* 0x0002d8ba01007387 */ /* 0x0003e40000100a00 */
[C---:B------:R-:W-:Y:S01]  /*4710*/  IMAD R31, R4.reuse, 0x2, R29 ;  /* 0x00000002041f7824 */ /* 0x040fe200078e021d */
[----:B------:R-:W-:Y:S02]  /*4720*/  LEA.HI.X.SX32 R185, R43, R2, 0x1, P2 ;  /* 0x000000022bb97211 */ /* 0x000fe400010f0eff */
[----:B0-----:R-:W-:Y:S01]  /*4730*/  LEA R188, P0, R45, R3, 0x1 ;  /* 0x000000032dbc7211 */ /* 0x001fe200078008ff */
[----:B------:R-:W-:-:S02]  /*4740*/  IMAD R33, R4, 0x2, R31 ;  /* 0x0000000204217824 */ /* 0x000fc400078e021f */
[----:B------:R0:W-:Y:S01]  /*4750*/  STL.64 [R1+0x2d0], R184 ;  /* 0x0002d0b801007387 */ /* 0x0001e20000100a00 */
[-C--:B------:R-:W-:Y:S02]  /*4760*/  LEA.HI.X.SX32 R189, R45, R2.reuse, 0x1, P0 ;  /* 0x000000022dbd7211 */ /* 0x080fe400000f0eff */
[C---:B-1----:R-:W-:Y:S02]  /*4770*/  LEA R186, P1, R47.reuse, R3, 0x1 ;  /* 0x000000032fba7211 */ /* 0x042fe400078208ff */
        /* <DEDUP_REMOVED lines=10> */
[C---:B-1----:R-:W-:Y:S01]  /*4820*/  LEA R188, P0, R51.reuse, R3, 0x1 ;  /* 0x0000000333bc7211 */ /* 0x042fe200078008ff */
[----:B------:R1:W-:Y:S01]  /*4830*/  STL.64 [R1+0x2b8], R184 ;  /* 0x0002b8b801007387 */ /* 0x0003e20000100a00 */
[C---:B------:R-:W-:Y:S02]  /*4840*/  LEA R41, R4.reuse, R39, 0x1 ;  /* 0x0000002704297211 */ /* 0x040fe400078e08ff */
[-C--:B------:R-:W-:Y:S02]  /*4850*/  LEA.HI.X.SX32 R189, R51, R2.reuse, 0x1, P0 ;  /* 0x0000000233bd7211 */ /* 0x080fe400000f0eff */
[----:B------:R-:W-:Y:S02]  /*4860*/  CS2R R50, SRZ ;  /* 0x0000000000327805 */ /* 0x000fe4000001ff00 */
[C---:B0-----:R-:W-:Y:S01]  /*4870*/  LEA R186, P1, R53.reuse, R3, 0x1 ;  /* 0x0000000335ba7211 */ /* 0x041fe200078208ff */
[----:B------:R-:W-:Y:S01]  /*4880*/  IMAD R43, R4, 0x2, R41 ;  /* 0x00000002042b7824 */ /* 0x000fe200078e0229 */
[----:B------:R0:W-:Y:S02]  /*4890*/  STL.64 [R1+0x2b0], R188 ;  /* 0x0002b0bc01007387 */ /* 0x0001e40000100a00 */
        /* <DEDUP_REMOVED lines=28> */
[----:B------:R-:W-:Y:S01]  /*4a60*/  LEA.HI.X.SX32 R185, R5, R2, 0x1, P2 ;  /* 0x0000000205b97211 */ /* 0x000fe200010f0eff */
[----:B------:R-:W-:Y:S01]  /*4a70*/  IMAD R5, R4, 0x2, R43 ;  /* 0x0000000204057824 */ /* 0x000fe200078e022b */
[----:B0-----:R-:W-:-:S03]  /*4a80*/  LEA R188, P0, R7, R3, 0x1 ;  /* 0x0000000307bc7211 */ /* 0x001fc600078008ff */
[----:B------:R0:W-:Y:S01]  /*4a90*/  STL.64 [R1+0x270], R184 ;  /* 0x000270b801007387 */ /* 0x0001e20000100a00 */
[----:B------:R-:W-:Y:S02]  /*4aa0*/  LEA R45, R4, R5, 0x1 ;  /* 0x00000005042d7211 */ /* 0x000fe400078e08ff */
[----:B------:R-:W-:Y:S02]  /*4ab0*/  LEA.HI.X.SX32 R189, R7, R2, 0x1, P0 ;  /* 0x0000000207bd7211 */ /* 0x000fe400000f0eff */
[----:B-1----:R-:W-:-:S03]  /*4ac0*/  LEA R186, P1, R9, R3, 0x1 ;  /* 0x0000000309ba7211 */ /* 0x002fc600078208ff */
[----:B------:R-:W-:Y:S01]  /*4ad0*/  STL.64 [R1+0x268], R188 ;  /* 0x000268bc01007387 */ /* 0x000fe20000100a00 */
[----:B------:R-:W-:Y:S01]  /*4ae0*/  LEA.HI.X.SX32 R187, R9, R2, 0x1, P1 ;  /* 0x0000000209bb7211 */ /* 0x000fe200008f0eff */
[----:B------:R-:W-:Y:S01]  /*4af0*/  IMAD R9, R4, 0x2, R45 ;  /* 0x0000000204097824 */ /* 0x000fe200078e022d */
[----:B0-----:R-:W-:-:S03]  /*4b00*/  LEA R184, P2, R11, R3, 0x1 ;  /* 0x000000030bb87211 */ /* 0x001fc600078408ff */
[----:B------:R0:W-:Y:S01]  /*4b10*/  STL.64 [R1+0x260], R186 ;  /* 0x000260ba01007387 */ /* 0x0001e20000100a00 */
[----:B------:R-:W-:Y:S01]  /*4b20*/  LEA.HI.X.SX32 R185, R11, R2, 0x1, P2 ;  /* 0x000000020bb97211 */ /* 0x000fe200010f0eff */
[----:B------:R-:W-:Y:S01]  /*4b30*/  IMAD R11, R4, 0x2, R9 ;  /* 0x00000002040b7824 */ /* 0x000fe200078e0209 */
[----:B------:R-:W-:-:S03]  /*4b40*/  LEA R6, P2, R17, R3, 0x1 ;  /* 0x0000000311067211 */ /* 0x000fc600078408ff */
[----:B------:R1:W-:Y:S01]  /*4b50*/  STL.64 [R1+0x258], R184 ;  /* 0x000258b801007387 */ /* 0x0003e20000100a00 */
[----:B------:R-:W-:Y:S02]  /*4b60*/  LEA.HI.X.SX32 R7, R17, R2, 0x1, P2 ;  /* 0x0000000211077211 */ /* 0x000fe400010f0eff */
[----:B0-----:R-:W-:-:S04]  /*4b70*/  LEA R186, P0, R13, R3, 0x1 ;  /* 0x000000030dba7211 */ /* 0x001fc800078008ff */
[-C--:B------:R-:W-:Y:S02]  /*4b80*/  LEA.HI.X.SX32 R187, R13, R2.reuse, 0x1, P0 ;  /* 0x000000020dbb7211 */ /* 0x080fe400000f0eff */
[C---:B------:R-:W-:Y:S02]  /*4b90*/  LEA R13, R4.reuse, R11, 0x1 ;  /* 0x0000000b040d7211 */ /* 0x040fe400078e08ff */
[C---:B-1----:R-:W-:Y:S01]  /*4ba0*/  LEA R184, P1, R15.reuse, R3, 0x1 ;  /* 0x000000030fb87211 */ /* 0x042fe200078208ff */
[----:B------:R0:W-:Y:S03]  /*4bb0*/  STL.64 [R1+0x250], R186 ;  /* 0x000250ba01007387 */ /* 0x0001e60000100a00 */
[----:B------:R-:W-:Y:S01]  /*4bc0*/  LEA.HI.X.SX32 R185, R15, R2, 0x1, P1 ;  /* 0x000000020fb97211 */ /* 0x000fe200008f0eff */
[----:B------:R-:W-:-:S04]  /*4bd0*/  IMAD R15, R4, 0x2, R13 ;  /* 0x00000002040f7824 */ /* 0x000fc800078e020d */
[----:B------:R1:W-:Y:S01]  /*4be0*/  STL.64 [R1+0x248], R184 ;  /* 0x000248b801007387 */ /* 0x0003e20000100a00 */
[----:B0-----:R-:W-:-:S03]  /*4bf0*/  LEA R186, P0, R19, R3, 0x1 ;  /* 0x0000000313ba7211 */ /* 0x001fc600078008ff */
[----:B------:R0:W-:Y:S01]  /*4c00*/  STL.64 [R1+0x240], R6 ;  /* 0x0002400601007387 */ /* 0x0001e20000100a00 */
[-C--:B------:R-:W-:Y:S02]  /*4c10*/  LEA.HI.X.SX32 R187, R19, R2.reuse, 0x1, P0 ;  /* 0x0000000213bb7211 */ /* 0x080fe400000f0eff */
[-C--:B------:R-:W-:Y:S02]  /*4c20*/  LEA R18, P0, R25, R3.reuse, 0x1 ;  /* 0x0000000319127211 */ /* 0x080fe400078008ff */
[-C--:B-1----:R-:W-:Y:S01]  /*4c30*/  LEA R184, P1, R21, R3.reuse, 0x1 ;  /* 0x0000000315b87211 */ /* 0x082fe200078208ff */
[----:B------:R-:W-:Y:S01]  /*4c40*/  STL.64 [R1+0x238], R186 ;  /* 0x000238ba01007387 */ /* 0x000fe20000100a00 */
[-C--:B------:R-:W-:Y:S02]  /*4c50*/  LEA.HI.X.SX32 R19, R25, R2.reuse, 0x1, P0 ;  /* 0x0000000219137211 */ /* 0x080fe400000f0eff */
[----:B------:R-:W-:Y:S01]  /*4c60*/  LEA.HI.X.SX32 R185, R21, R2, 0x1, P1 ;  /* 0x0000000215b97211 */ /* 0x000fe200008f0eff */
[----:B------:R-:W-:Y:S01]  /*4c70*/  IMAD R21, R4, 0x2, R15 ;  /* 0x0000000204157824 */ /* 0x000fe200078e020f */
[----:B0-----:R-:W-:-:S02]  /*4c80*/  LEA R6, P2, R23, R3, 0x1 ;  /* 0x0000000317067211 */ /* 0x001fc400078408ff */
[----:B------:R-:W-:Y:S01]  /*4c90*/  LEA R16, P1, R27, R3, 0x1 ;  /* 0x000000031b107211 */ /* 0x000fe200078208ff */
[----:B------:R-:W-:Y:S01]  /*4ca0*/  STL.64 [R1+0x230], R184 ;  /* 0x000230b801007387 */ /* 0x000fe20000100a00 */
[-C--:B------:R-:W-:Y:S02]  /*4cb0*/  LEA.HI.X.SX32 R7, R23, R2.reuse, 0x1, P2 ;  /* 0x0000000217077211 */ /* 0x080fe400010f0eff */
[----:B------:R-:W-:Y:S02]  /*4cc0*/  LEA.HI.X.SX32 R17, R27, R2, 0x1, P1 ;  /* 0x000000021b117211 */ /* 0x000fe400008f0eff */
[C---:B------:R-:W-:Y:S01]  /*4cd0*/  LEA R23, R4.reuse, R21, 0x1 ;  /* 0x0000001504177211 */ /* 0x040fe200078e08ff */
[----:B------:R0:W-:Y:S04]  /*4ce0*/  STL.64 [R1+0x228], R6 ;  /* 0x0002280601007387 */ /* 0x0001e80000100a00 */
[----:B------:R1:W-:Y:S01]  /*4cf0*/  STL.64 [R1+0x220], R18 ;  /* 0x0002201201007387 */ /* 0x0003e20000100a00 */
[----:B------:R-:W-:-:S03]  /*4d00*/  IMAD R25, R4, 0x2, R23 ;  /* 0x0000000204197824 */ /* 0x000fc600078e0217 */
[----:B------:R2:W-:Y:S01]  /*4d10*/  STL.64 [R1+0x218], R16 ;  /* 0x0002181001007387 */ /* 0x0005e20000100a00 */
[----:B------:R-:W-:Y:S01]  /*4d20*/  IMAD R27, R4, 0x2, R25 ;  /* 0x00000002041b7824 */ /* 0x000fe200078e0219 */
[-C--:B0-----:R-:W-:Y:S02]  /*4d30*/  LEA R6, P2, R29, R3.reuse, 0x1 ;  /* 0x000000031d067211 */ /* 0x081fe400078408ff */
[-C--:B-1----:R-:W-:Y:S02]  /*4d40*/  LEA R18, P0, R31, R3.reuse, 0x1 ;  /* 0x000000031f127211 */ /* 0x082fe400078008ff */
[-C--:B------:R-:W-:Y:S02]  /*4d50*/  LEA.HI.X.SX32 R7, R29, R2.reuse, 0x1, P2 ;  /* 0x000000021d077211 */ /* 0x080fe400010f0eff */
[----:B------:R-:W-:Y:S02]  /*4d60*/  LEA.HI.X.SX32 R19, R31, R2, 0x1, P0 ;  /* 0x000000021f137211 */ /* 0x000fe400000f0eff */
[-C--:B--2---:R-:W-:Y:S01]  /*4d70*/  LEA R16, P1, R33, R3.reuse, 0x1 ;  /* 0x0000000321107211 */ /* 0x084fe200078208ff */
[----:B------:R0:W-:Y:S01]  /*4d80*/  STL.64 [R1+0x210], R6 ;  /* 0x0002100601007387 */ /* 0x0001e20000100a00 */
[----:B------:R-:W-:-:S02]  /*4d90*/  LEA R184, P0, R37, R3, 0x1 ;  /* 0x0000000325b87211 */ /* 0x000fc400078008ff */
[-C--:B------:R-:W-:Y:S01]  /*4da0*/  LEA.HI.X.SX32 R17, R33, R2.reuse, 0x1, P1 ;  /* 0x0000000221117211 */ /* 0x080fe200008f0eff */
[----:B------:R1:W-:Y:S01]  /*4db0*/  STL.64 [R1+0x208], R18 ;  /* 0x0002081201007387 */ /* 0x0003e20000100a00 */
[----:B------:R-:W-:Y:S02]  /*4dc0*/  LEA.HI.X.SX32 R185, R37, R2, 0x1, P0 ;  /* 0x0000000225b97211 */ /* 0x000fe400000f0eff */
[----:B------:R-:W-:Y:S02]  /*4dd0*/  CS2R R36, SRZ ;  /* 0x0000000000247805 */ /* 0x000fe4000001ff00 */
[----:B------:R-:W-:Y:S01]  /*4de0*/  LEA R29, R4, R27, 0x1 ;  /* 0x0000001b041d7211 */ /* 0x000fe200078e08ff */
[----:B------:R2:W-:Y:S01]  /*4df0*/  STL.64 [R1+0x200], R16 ;  /* 0x0002001001007387 */ /* 0x0005e20000100a00 */
[-C--:B0-----:R-:W-:Y:S02]  /*4e00*/  LEA R6, P2, R35, R3.reuse, 0x1 ;  /* 0x0000000323067211 */ /* 0x081fe400078408ff */
[----:B-1----:R-:W-:-:S02]  /*4e10*/  LEA R18, P1, R39, R3, 0x1 ;  /* 0x0000000327127211 */ /* 0x002fc400078208ff */
[-C--:B------:R-:W-:Y:S02]  /*4e20*/  LEA.HI.X.SX32 R7, R35, R2.reuse, 0x1, P2 ;  /* 0x0000000223077211 */ /* 0x080fe400010f0eff */
[----:B------:R-:W-:Y:S02]  /*4e30*/  CS2R R34, SRZ ;  /* 0x0000000000227805 */ /* 0x000fe4000001ff00 */
[-C--:B------:R-:W-:Y:S02]  /*4e40*/  LEA.HI.X.SX32 R19, R39, R2.reuse, 0x1, P1 ;  /* 0x0000000227137211 */ /* 0x080fe400008f0eff */
[----:B------:R-:W-:Y:S02]  /*4e50*/  CS2R R38, SRZ ;  /* 0x0000000000267805 */ /* 0x000fe4000001ff00 */
[C---:B--2---:R-:W-:Y:S01]  /*4e60*/  LEA R16, P2, R41.reuse, R3, 0x1 ;  /* 0x0000000329107211 */ /* 0x044fe200078408ff */
[----:B------:R0:W-:Y:S03]  /*4e70*/  STL.64 [R1+0x1f8], R6 ;  /* 0x0001f80601007387 */ /* 0x0001e60000100a00 */
[----:B------:R-:W-:Y:S01]  /*4e80*/  LEA.HI.X.SX32 R17, R41, R2, 0x1, P2 ;  /* 0x0000000229117211 */ /* 0x000fe200010f0eff */
[----:B------:R1:W-:Y:S01]  /*4e90*/  STL.64 [R1+0x1f0], R184 ;  /* 0x0001f0b801007387 */ /* 0x0003e20000100a00 */
[----:B------:R-:W-:-:S03]  /*4ea0*/  CS2R R40, SRZ ;  /* 0x0000000000287805 */ /* 0x000fc6000001ff00 */
[----:B------:R2:W-:Y:S04]  /*4eb0*/  STL.64 [R1+0x1e8], R18 ;  /* 0x0001e81201007387 */ /* 0x0005e80000100a00 */
[----:B------:R3:W-:Y:S01]  /*4ec0*/  STL.64 [R1+0x1e0], R16 ;  /* 0x0001e01001007387 */ /* 0x0007e20000100a00 */
[----:B0-----:R-:W-:Y:S01]  /*4ed0*/  IMAD R7, R4, 0x2, R29 ;  /* 0x0000000204077824 */ /* 0x001fe200078e021d */
[----:B-1----:R-:W-:-:S03]  /*4ee0*/  LEA R184, P0, R43, R3, 0x1 ;  /* 0x000000032bb87211 */ /* 0x002fc600078008ff */
[----:B------:R-:W-:Y:S01]  /*4ef0*/  IMAD R31, R4, 0x2, R7 ;  /* 0x00000002041f7824 */ /* 0x000fe200078e0207 */
[-C--:B--2---:R-:W-:Y:S02]  /*4f00*/  LEA R18, P1, R5, R3.reuse, 0x1 ;  /* 0x0000000305127211 */ /* 0x084fe400078208ff */
[-C--:B------:R-:W-:Y:S02]  /*4f10*/  LEA.HI.X.SX32 R185, R43, R2.reuse, 0x1, P0 ;  /* 0x000000022bb97211 */ /* 0x080fe400000f0eff */
[----:B------:R-:W-:Y:S02]  /*4f20*/  CS2R R42, SRZ ;  /* 0x00000000002a7805 */ /* 0x000fe4000001ff00 */
[----:B------:R-:W-:Y:S02]  /*4f30*/  LEA.HI.X.SX32 R19, R5, R2, 0x1, P1 ;  /* 0x0000000205137211 */ /* 0x000fe400008f0eff */
[-C--:B---3--:R-:W-:Y:S01]  /*4f40*/  LEA R16, P2, R45, R3.reuse, 0x1 ;  /* 0x000000032d107211 */ /* 0x088fe200078408ff */
[----:B------:R0:W-:Y:S01]  /*4f50*/  STL.64 [R1+0x1d8], R184 ;  /* 0x0001d8b801007387 */ /* 0x0001e20000100a00 */
[----:B------:R-:W-:-:S02]  /*4f60*/  LEA R186, P0, R9, R3, 0x1 ;  /* 0x0000000309ba7211 */ /* 0x000fc400078008ff */
[-C--:B------:R-:W-:Y:S01]  /*4f70*/  LEA.HI.X.SX32 R17, R45, R2.reuse, 0x1, P2 ;  /* 0x000000022d117211 */ /* 0x080fe200010f0eff */
[----:B------:R1:W-:Y:S01]  /*4f80*/  STL.64 [R1+0x1d0], R18 ;  /* 0x0001d01201007387 */ /* 0x0003e20000100a00 */
[C---:B------:R-:W-:Y:S02]  /*4f90*/  LEA R33, R4.reuse, R31, 0x1 ;  /* 0x0000001f04217211 */ /* 0x040fe400078e08ff */
[----:B------:R-:W-:Y:S02]  /*4fa0*/  CS2R R44, SRZ ;  /* 0x00000000002c7805 */ /* 0x000fe4000001ff00 */
[----:B------:R-:W-:Y:S01]  /*4fb0*/  LEA.HI.X.SX32 R187, R9, R2, 0x1, P0 ;  /* 0x0000000209bb7211 */ /* 0x000fe200000f0eff */
[----:B------:R2:W-:Y:S01]  /*4fc0*/  STL.64 [R1+0x1c8], R16 ;  /* 0x0001c81001007387 */ /* 0x0005e20000100a00 */
[----:B------:R-:W-:Y:S01]  /*4fd0*/  IMAD R5, R4, 0x2, R33 ;  /* 0x0000000204057824 */ /* 0x000fe200078e0221 */
[-C--:B0-----:R-:W-:Y:S02]  /*4fe0*/  LEA R184, P1, R11, R3.reuse, 0x1 ;  /* 0x000000030bb87211 */ /* 0x081fe400078208ff */
[----:B-1----:R-:W-:-:S02]  /*4ff0*/  LEA R18, P2, R13, R3, 0x1 ;  /* 0x000000030d127211 */ /* 0x002fc400078408ff */
[-C--:B------:R-:W-:Y:S02]  /*5000*/  LEA.HI.X.SX32 R185, R11, R2.reuse, 0x1, P1 ;  /* 0x000000020bb97211 */ /* 0x080fe400008f0eff */
[----:B------:R-:W-:Y:S01]  /*5010*/  LEA.HI.X.SX32 R19, R13, R2, 0x1, P2 ;  /* 0x000000020d137211 */ /* 0x000fe200010f0eff */
[----:B--2---:R-:W-:Y:S01]  /*5020*/  IMAD R17, R4, 0x2, R5 ;  /* 0x0000000204117824 */ /* 0x004fe200078e0205 */
[----:B------:R-:W-:-:S03]  /*5030*/  LEA R10, P2, R23, R3, 0x1 ;  /* 0x00000003170a7211 */ /* 0x000fc600078408ff */
[----:B------:R0:W-:Y:S01]  /*5040*/  STL.64 [R1+0x1b0], R18 ;  /* 0x0001b01201007387 */ /* 0x0001e20000100a00 */
[----:B------:R-:W-:-:S03]  /*5050*/  LEA.HI.X.SX32 R11, R23, R2, 0x1, P2 ;  /* 0x00000002170b7211 */ /* 0x000fc600010f0eff */
[----:B------:R1:W-:Y:S04]  /*5060*/  STL.64 [R1+0x1c0], R186 ;  /* 0x0001c0ba01007387 */ /* 0x0003e80000100a00 */
[----:B------:R2:W-:Y:S01]  /*5070*/  STL.64 [R1+0x1b8], R184 ;  /* 0x0001b8b801007387 */ /* 0x0005e20000100a00 */
[----:B0-----:R-:W-:Y:S02]  /*5080*/  LEA R19, R4, R17, 0x1 ;  /* 0x0000001104137211 */ /* 0x001fe400078e08ff */
[----:B-1----:R-:W-:-:S03]  /*5090*/  LEA R186, P0, R15, R3, 0x1 ;  /* 0x000000030fba7211 */ /* 0x002fc600078008ff */
[----:B------:R-:W-:Y:S01]  /*50a0*/  IMAD R9, R4, 0x2, R19 ;  /* 0x0000000204097824 */ /* 0x000fe200078e0213 */
[----:B--2---:R-:W-:-:S03]  /*50b0*/  LEA R184, P1, R21, R3, 0x1 ;  /* 0x0000000315b87211 */ /* 0x004fc600078208ff */
[C---:B------:R-:W-:Y:S01]  /*50c0*/  IMAD R13, R4.reuse, 0x2, R9 ;  /* 0x00000002040d7824 */ /* 0x040fe200078e0209 */
[-C--:B------:R-:W-:Y:S02]  /*50d0*/  LEA.HI.X.SX32 R187, R15, R2.reuse, 0x1, P0 ;  /* 0x000000020fbb7211 */ /* 0x080fe400000f0eff */
[-C--:B------:R-:W-:Y:S02]  /*50e0*/  LEA.HI.X.SX32 R185, R21, R2.reuse, 0x1, P1 ;  /* 0x0000000215b97211 */ /* 0x080fe400008f0eff */
[C---:B------:R-:W-:Y:S01]  /*50f0*/  LEA R20, P1, R27.reuse, R3, 0x1 ;  /* 0x000000031b147211 */ /* 0x040fe200078208ff */
[----:B------:R-:W-:Y:S01]  /*5100*/  STL.64 [R1+0x1a8], R186 ;  /* 0x0001a8ba01007387 */ /* 0x000fe20000100a00 */
[C---:B------:R-:W-:Y:S02]  /*5110*/  LEA R15, R4.reuse, R13, 0x1 ;  /* 0x0000000d040f7211 */ /* 0x040fe400078e08ff */
[-C--:B------:R-:W-:Y:S01]  /*5120*/  LEA.HI.X.SX32 R21, R27, R2.reuse, 0x1, P1 ;  /* 0x000000021b157211 */ /* 0x080fe200008f0eff */
[----:B------:R0:W-:Y:S01]  /*5130*/  STL.64 [R1+0x1a0], R184 ;  /* 0x0001a0b801007387 */ /* 0x0001e20000100a00 */
[C---:B------:R-:W-:Y:S01]  /*5140*/  LEA R22, P1, R31.reuse, R3, 0x1 ;  /* 0x000000031f167211 */ /* 0x040fe200078208ff */
[----:B------:R-:W-:Y:S01]  /*5150*/  IMAD R8, R4, 0x2, R15 ;  /* 0x0000000204087824 */ /* 0x000fe200078e020f */
[----:B------:R-:W-:Y:S01]  /*5160*/  CS2R R26, SRZ ;  /* 0x00000000001a7805 */ /* 0x000fe2000001ff00 */
[----:B------:R1:W-:Y:S01]  /*5170*/  STL.64 [R1+0x198], R10 ;  /* 0x0001980a01007387 */ /* 0x0003e20000100a00 */
[----:B------:R-:W-:-:S02]  /*5180*/  LEA.HI.X.SX32 R23, R31, R2, 0x1, P1 ;  /* 0x000000021f177211 */ /* 0x000fc400008f0eff */
[----:B------:R-:W-:Y:S02]  /*5190*/  CS2R R30, SRZ ;  /* 0x00000000001e7805 */ /* 0x000fe4000001ff00 */
[----:B0-----:R-:W-:-:S04]  /*51a0*/  LEA R184, P0, R25, R3, 0x1 ;  /* 0x0000000319b87211 */ /* 0x001fc800078008ff */
[-C--:B------:R-:W-:Y:S02]  /*51b0*/  LEA.HI.X.SX32 R185, R25, R2.reuse, 0x1, P0 ;  /* 0x0000000219b97211 */ /* 0x080fe400000f0eff */
[----:B------:R-:W-:Y:S02]  /*51c0*/  CS2R R24, SRZ ;  /* 0x0000000000187805 */ /* 0x000fe4000001ff00 */
[CC--:B-1----:R-:W-:Y:S01]  /*51d0*/  LEA R10, P2, R29.reuse, R3.reuse, 0x1 ;  /* 0x000000031d0a7211 */ /* 0x0c2fe200078408ff */
[----:B------:R0:W-:Y:S03]  /*51e0*/  STL.64 [R1+0x190], R184 ;  /* 0x000190b801007387 */ /* 0x0001e60000100a00 */
[----:B------:R-:W-:Y:S02]  /*51f0*/  LEA.HI.X.SX32 R11, R29, R2, 0x1, P2 ;  /* 0x000000021d0b7211 */ /* 0x000fe400010f0eff */
[----:B------:R-:W-:Y:S01]  /*5200*/  CS2R R28, SRZ ;  /* 0x00000000001c7805 */ /* 0x000fe2000001ff00 */
[----:B------:R1:W-:Y:S04]  /*5210*/  STL.64 [R1+0x188], R20 ;  /* 0x0001881401007387 */ /* 0x0003e80000100a00 */
[----:B------:R2:W-:Y:S01]  /*5220*/  STL.64 [R1+0x180], R10 ;  /* 0x0001800a01007387 */ /* 0x0005e20000100a00 */
[----:B0-----:R-:W-:-:S02]  /*5230*/  LEA R184, P0, R7, R3, 0x1 ;  /* 0x0000000307b87211 */ /* 0x001fc400078008ff */
[----:B-1----:R-:W-:Y:S02]  /*5240*/  LEA R20, P2, R33, R3, 0x1 ;  /* 0x0000000321147211 */ /* 0x002fe400078408ff */
[-C--:B------:R-:W-:Y:S02]  /*5250*/  LEA.HI.X.SX32 R185, R7, R2.reuse, 0x1, P0 ;  /* 0x0000000207b97211 */ /* 0x080fe400000f0eff */
[----:B------:R-:W-:Y:S01]  /*5260*/  LEA.HI.X.SX32 R21, R33, R2, 0x1, P2 ;  /* 0x0000000221157211 */ /* 0x000fe200010f0eff */
[C---:B--2---:R-:W-:Y:S01]  /*5270*/  IMAD R11, R4.reuse, 0x2, R8 ;  /* 0x00000002040b7824 */ /* 0x044fe200078e0208 */
[----:B------:R-:W-:Y:S01]  /*5280*/  CS2R R32, SRZ ;  /* 0x0000000000207805 */ /* 0x000fe2000001ff00 */
[----:B------:R0:W-:Y:S03]  /*5290*/  STL.64 [R1+0x178], R184 ;  /* 0x000178b801007387 */ /* 0x0001e60000100a00 */
[C---:B------:R-:W-:Y:S01]  /*52a0*/  LEA R12, R4.reuse, R11, 0x1 ;  /* 0x0000000b040c7211 */ /* 0x040fe200078e08ff */
[----:B------:R1:W-:Y:S04]  /*52b0*/  STL.64 [R1+0x170], R22 ;  /* 0x0001701601007387 */ /* 0x0003e80000100a00 */
[----:B------:R2:W-:Y:S01]  /*52c0*/  STL.64 [R1+0x168], R20 ;  /* 0x0001681401007387 */ /* 0x0005e20000100a00 */
[----:B------:R-:W-:Y:S01]  /*52d0*/  IMAD R7, R4, 0x2, R12 ;  /* 0x0000000204077824 */ /* 0x000fe200078e020c */
[----:B0-----:R-:W-:-:S02]  /*52e0*/  LEA R184, P0, R5, R3, 0x1 ;  /* 0x0000000305b87211 */ /* 0x001fc400078008ff */
[-C--:B-1----:R-:W-:Y:S02]  /*52f0*/  LEA R22, P1, R17, R3.reuse, 0x1 ;  /* 0x0000000311167211 */ /* 0x082fe400078208ff */
[-C--:B------:R-:W-:Y:S01]  /*5300*/  LEA.HI.X.SX32 R185, R5, R2.reuse, 0x1, P0 ;  /* 0x0000000205b97211 */ /* 0x080fe200000f0eff */
[C---:B------:R-:W-:Y:S01]  /*5310*/  IMAD R5, R4.reuse, 0x2, R7 ;  /* 0x0000000204057824 */ /* 0x040fe200078e0207 */
[-C--:B--2---:R-:W-:Y:S02]  /*5320*/  LEA R20, P2, R19, R3.reuse, 0x1 ;  /* 0x0000000313147211 */ /* 0x084fe400078408ff */
[-C--:B------:R-:W-:Y:S01]  /*5330*/  LEA.HI.X.SX32 R23, R17, R2.reuse, 0x1, P1 ;  /* 0x0000000211177211 */ /* 0x080fe200008f0eff */
[----:B------:R-:W-:Y:S01]  /*5340*/  STL.64 [R1+0x160], R184 ;  /* 0x000160b801007387 */ /* 0x000fe20000100a00 */
[----:B------:R-:W-:Y:S02]  /*5350*/  LEA.HI.X.SX32 R21, R19, R2, 0x1, P2 ;  /* 0x0000000213157211 */ /* 0x000fe400010f0eff */
[----:B------:R-:W-:Y:S01]  /*5360*/  LEA R16, P2, R15, R3, 0x1 ;  /* 0x000000030f107211 */ /* 0x000fe200078408ff */
[----:B------:R0:W-:Y:S01]  /*5370*/  STL.64 [R1+0x158], R22 ;  /* 0x0001581601007387 */ /* 0x0001e20000100a00 */
[----:B------:R-:W-:-:S02]  /*5380*/  LEA R6, R4, R5, 0x1 ;  /* 0x0000000504067211 */ /* 0x000fc400078e08ff */
[-C--:B------:R-:W-:Y:S01]  /*5390*/  LEA.HI.X.SX32 R17, R15, R2.reuse, 0x1, P2 ;  /* 0x000000020f117211 */ /* 0x080fe200010f0eff */
[----:B------:R1:W-:Y:S02]  /*53a0*/  STL.64 [R1+0x150], R20 ;  /* 0x0001501401007387 */ /* 0x0003e40000100a00 */
[C---:B------:R-:W-:Y:S01]  /*53b0*/  IMAD R10, R4.reuse, 0x2, R6 ;  /* 0x00000002040a7824 */ /* 0x040fe200078e0206 */
[-C--:B0-----:R-:W-:Y:S02]  /*53c0*/  LEA R22, P0, R9, R3.reuse, 0x1 ;  /* 0x0000000309167211 */ /* 0x081fe400078008ff */
[----:B-1----:R-:W-:Y:S02]  /*53d0*/  LEA R20, P1, R13, R3, 0x1 ;  /* 0x000000030d147211 */ /* 0x002fe400078208ff */
[-C--:B------:R-:W-:Y:S01]  /*53e0*/  LEA.HI.X.SX32 R23, R9, R2.reuse, 0x1, P0 ;  /* 0x0000000209177211 */ /* 0x080fe200000f0eff */
[----:B------:R-:W-:Y:S01]  /*53f0*/  IMAD R9, R4, 0x2, R10 ;  /* 0x0000000204097824 */ /* 0x000fe200078e020a */
[----:B------:R-:W-:-:S02]  /*5400*/  LEA.HI.X.SX32 R21, R13, R2, 0x1, P1 ;  /* 0x000000020d157211 */ /* 0x000fc400008f0eff */
[CC--:B------:R-:W-:Y:S01]  /*5410*/  LEA R18, P1, R11.reuse, R3.reuse, 0x1 ;  /* 0x000000030b127211 */ /* 0x0c0fe200078208ff */
[----:B------:R-:W-:Y:S03]  /*5420*/  STL.64 [R1+0x148], R22 ;  /* 0x0001481601007387 */ /* 0x000fe60000100a00 */
[----:B------:R-:W-:Y:S01]  /*5430*/  LEA.HI.X.SX32 R19, R11, R2, 0x1, P1 ;  /* 0x000000020b137211 */ /* 0x000fe200008f0eff */
[----:B------:R0:W-:Y:S04]  /*5440*/  STL.64 [R1+0x140], R20 ;  /* 0x0001401401007387 */ /* 0x0001e80000100a00 */
[----:B------:R1:W-:Y:S01]  /*5450*/  STL.64 [R1+0x138], R16 ;  /* 0x0001381001007387 */ /* 0x0003e20000100a00 */
[----:B0-----:R-:W-:-:S02]  /*5460*/  LEA R20, P0, R8, R3, 0x1 ;  /* 0x0000000308147211 */ /* 0x001fc400078008ff */
[----:B-1----:R-:W-:Y:S02]  /*5470*/  LEA R16, P2, R12, R3, 0x1 ;  /* 0x000000030c107211 */ /* 0x002fe400078408ff */
[-C--:B------:R-:W-:Y:S02]  /*5480*/  LEA.HI.X.SX32 R21, R8, R2.reuse, 0x1, P0 ;  /* 0x0000000208157211 */ /* 0x080fe400000f0eff */
[----:B------:R-:W-:Y:S02]  /*5490*/  LEA.HI.X.SX32 R17, R12, R2, 0x1, P2 ;  /* 0x000000020c117211 */ /* 0x000fe400010f0eff */
[----:B------:R-:W-:Y:S01]  /*54a0*/  LEA R8, R4, R9, 0x1 ;  /* 0x0000000904087211 */ /* 0x000fe200078e08ff */
[----:B------:R-:W-:Y:S01]  /*54b0*/  STL.64 [R1+0x130], R20 ;  /* 0x0001301401007387 */ /* 0x000fe20000100a00 */
[----:B------:R-:W-:-:S03]  /*54c0*/  LEA R14, P2, R6, R3, 0x1 ;  /* 0x00000003060e7211 */ /* 0x000fc600078408ff */
[----:B------:R0:W-:Y:S01]  /*54d0*/  STL.64 [R1+0x128], R18 ;  /* 0x0001281201007387 */ /* 0x0001e20000100a00 */
[----:B------:R-:W-:Y:S01]  /*54e0*/  IMAD R11, R4, 0x2, R8 ;  /* 0x00000002040b7824 */ /* 0x000fe200078e0208 */
[----:B------:R-:W-:Y:S02]  /*54f0*/  LEA.HI.X.SX32 R15, R6, R2, 0x1, P2 ;  /* 0x00000002060f7211 */ /* 0x000fe400010f0eff */
[----:B------:R1:W-:Y:S01]  /*5500*/  STL.64 [R1+0x120], R16 ;  /* 0x0001201001007387 */ /* 0x0003e20000100a00 */
[----:B------:R-:W-:Y:S01]  /*5510*/  IMAD R6, R4, 0x2, R11 ;  /* 0x0000000204067824 */ /* 0x000fe200078e020b */
[----:B------:R-:W-:-:S04]  /*5520*/  LEA R12, P2, R8, R3, 0x1 ;  /* 0x00000003080c7211 */ /* 0x000fc800078408ff */
[-C--:B------:R-:W-:Y:S02]  /*5530*/  LEA.HI.X.SX32 R13, R8, R2.reuse, 0x1, P2 ;  /* 0x00000002080d7211 */ /* 0x080fe400010f0eff */
[-C--:B0-----:R-:W-:Y:S02]  /*5540*/  LEA R18, P0, R7, R3.reuse, 0x1 ;  /* 0x0000000307127211 */ /* 0x081fe400078008ff */
[----:B-1----:R-:W-:Y:S02]  /*5550*/  LEA R16, P1, R5, R3, 0x1 ;  /* 0x0000000305107211 */ /* 0x002fe400078208ff */
[-C--:B------:R-:W-:Y:S02]  /*5560*/  LEA.HI.X.SX32 R19, R7, R2.reuse, 0x1, P0 ;  /* 0x0000000207137211 */ /* 0x080fe400000f0eff */
[----:B------:R-:W-:Y:S02]  /*5570*/  LEA.HI.X.SX32 R17, R5, R2, 0x1, P1 ;  /* 0x0000000205117211 */ /* 0x000fe400008f0eff */
[C---:B------:R-:W-:Y:S01]  /*5580*/  LEA R5, R4.reuse, R6, 0x1 ;  /* 0x0000000604057211 */ /* 0x040fe200078e08ff */
[----:B------:R-:W-:Y:S04]  /*5590*/  STL.64 [R1+0x118], R18 ;  /* 0x0001181201007387 */ /* 0x000fe80000100a00 */
[----:B------:R0:W-:Y:S01]  /*55a0*/  STL.64 [R1+0x110], R16 ;  /* 0x0001101001007387 */ /* 0x0001e20000100a00 */
[----:B------:R-:W-:-:S03]  /*55b0*/  IMAD R4, R4, 0x2, R5 ;  /* 0x0000000204047824 */ /* 0x000fc600078e0205 */
[----:B------:R1:W-:Y:S01]  /*55c0*/  STL.64 [R1+0x108], R14 ;  /* 0x0001080e01007387 */ /* 0x0003e20000100a00 */
[CC--:B0-----:R-:W-:Y:S02]  /*55d0*/  LEA R16, P0, R10.reuse, R3.reuse, 0x1 ;  /* 0x000000030a107211 */ /* 0x0c1fe400078008ff */
[CC--:B-1----:R-:W-:Y:S02]  /*55e0*/  LEA R14, P1, R9.reuse, R3.reuse, 0x1 ;  /* 0x00000003090e7211 */ /* 0x0c2fe400078208ff */
[-C--:B------:R-:W-:Y:S02]  /*55f0*/  LEA.HI.X.SX32 R17, R10, R2.reuse, 0x1, P0 ;  /* 0x000000020a117211 */ /* 0x080fe400000f0eff */
[-C--:B------:R-:W-:Y:S01]  /*5600*/  LEA.HI.X.SX32 R15, R9, R2.reuse, 0x1, P1 ;  /* 0x00000002090f7211 */ /* 0x080fe200008f0eff */
[----:B------:R-:W-:Y:S01]  /*5610*/  IMAD.MOV.U32 R9, RZ, RZ, RZ ;  /* 0x000000ffff097224 */ /* 0x000fe200078e00ff */
[CC--:B------:R-:W-:Y:S01]  /*5620*/  LEA R18, P0, R11.reuse, R3.reuse, 0x1 ;  /* 0x000000030b127211 */ /* 0x0c0fe200078008ff */
[----:B------:R0:W-:Y:S03]  /*5630*/  STL.64 [R1+0x100], R16 ;  /* 0x0001001001007387 */ /* 0x0001e60000100a00 */
[----:B------:R-:W-:Y:S01]  /*5640*/  LEA.HI.X.SX32 R19, R11, R2, 0x1, P0 ;  /* 0x000000020b137211 */ /* 0x000fe200000f0eff */
[----:B------:R1:W-:Y:S04]  /*5650*/  STL.64 [R1+0xf8], R14 ;  /* 0x0000f80e01007387 */ /* 0x0003e80000100a00 */
[----:B------:R2:W-:Y:S01]  /*5660*/  STL.64 [R1+0xf0], R12 ;  /* 0x0000f00c01007387 */ /* 0x0005e20000100a00 */
[----:B0-----:R-:W-:-:S03]  /*5670*/  LEA R16, P1, R6, R3, 0x1 ;  /* 0x0000000306107211 */ /* 0x001fc600078208ff */
[----:B------:R-:W-:Y:S01]  /*5680*/  STL.64 [R1+0xe8], R18 ;  /* 0x0000e81201007387 */ /* 0x000fe20000100a00 */
[CC--:B-1----:R-:W-:Y:S02]  /*5690*/  LEA R14, P2, R5.reuse, R3.reuse, 0x1 ;  /* 0x00000003050e7211 */ /* 0x0c2fe400078408ff */
[-C--:B------:R-:W-:Y:S02]  /*56a0*/  LEA.HI.X.SX32 R17, R6, R2.reuse, 0x1, P1 ;  /* 0x0000000206117211 */ /* 0x080fe400008f0eff */
[C---:B--2---:R-:W-:Y:S01]  /*56b0*/  LEA R12, P3, R4.reuse, R3, 0x1 ;  /* 0x00000003040c7211 */ /* 0x044fe200078608ff */
[----:B------:R-:W-:Y:S01]  /*56c0*/  IMAD.MOV.U32 R3, RZ, RZ, RZ ;  /* 0x000000ffff037224 */ /* 0x000fe200078e00ff */
[-C--:B------:R-:W-:Y:S01]  /*56d0*/  LEA.HI.X.SX32 R15, R5, R2.reuse, 0x1, P2 ;  /* 0x00000002050f7211 */ /* 0x080fe200010f0eff */
[----:B------:R-:W-:Y:S01]  /*56e0*/  STL.64 [R1+0xe0], R16 ;  /* 0x0000e01001007387 */ /* 0x000fe20000100a00 */
[----:B------:R-:W-:Y:S01]  /*56f0*/  LEA.HI.X.SX32 R13, R4, R2, 0x1, P3 ;  /* 0x00000002040d7211 */ /* 0x000fe200018f0eff */
[----:B------:R-:W-:Y:S01]  /*5700*/  IMAD.MOV.U32 R4, RZ, RZ, 0x3f800000 ;  /* 0x3f800000ff047424 */ /* 0x000fe200078e00ff */
[----:B------:R-:W-:Y:S01]  /*5710*/  MOV R2, 0xff800000 ;  /* 0xff80000000027802 */ /* 0x000fe20000000f00 */
[----:B------:R-:W-:Y:S04]  /*5720*/  STL.64 [R1+0xd8], R14 ;  /* 0x0000d80e01007387 */ /* 0x000fe80000100a00 */
[----:B------:R-:W-:Y:S04]  /*5730*/  STL.64 [R1+0xd0], R12 ;  /* 0x0000d00c01007387 */ /* 0x000fe80000100a00 */
[----:B------:R0:W-:Y:S04]  /*5740*/  STL [R1+0xcc], R4 ;  /* 0x0000cc0401007387 */ /* 0x0001e80000100800 */
[----:B------:R1:W-:Y:S01]  /*5750*/  STL [R1+0xbc], R2 ;  /* 0x0000bc0201007387 */ /* 0x0003e20000100800 */
[----:B0-----:R-:W-:Y:S01]  /*5760*/  MOV R4, 0xff800000 ;  /* 0xff80000000047802 */ /* 0x001fe20000000f00 */
[----:B-1----:R-:W-:-:S04]  /*5770*/  IMAD.MOV.U32 R2, RZ, RZ, 0x3f800000 ;  /* 0x3f800000ff027424 */ /* 0x002fc800078e00ff */
[----:B------:R0:W-:Y:S04]  /*5780*/  STL [R1+0xc4], R4 ;  /* 0x0000c40401007387 */ /* 0x0001e80000100800 */
[----:B------:R0:W-:Y:S04]  /*5790*/  STL [R1+0xc0], RZ ;  /* 0x0000c0ff01007387 */ /* 0x0001e80000100800 */
[----:B------:R0:W-:Y:S02]  /*57a0*/  STL [R1+0xc8], R2 ;  /* 0x0000c80201007387 */ /* 0x0001e40000100800 */
.L_x_1:
[----:B------:R-:W1:Y:S01]  /*57b0*/  LDC R201, c[0x0][0x254] ;  /* 0x00009500ffc97b82 */ /* 0x000e620000000800 */
[C---:B-----5:R-:W-:Y:S01]  /*57c0*/  IMAD.WIDE R14, R3.reuse, 0x2, R204 ;  /* 0x00000002030e7825 */ /* 0x060fe200078e02cc */
[----:B------:R-:W-:Y:S01]  /*57d0*/  MOV R5, UR47 ;  /* 0x0000002f00057c02 */ /* 0x000fe20008000f00 */
[----:B------:R2:W-:Y:S01]  /*57e0*/  STL [R1+0x524], R9 ;  /* 0x0005240901007387 */ /* 0x0005e20000100800 */
[----:B0-----:R-:W-:Y:S01]  /*57f0*/  MOV R4, UR46 ;  /* 0x0000002e00047c02 */ /* 0x001fe20008000f00 */
[----:B------:R-:W-:Y:S01]  /*5800*/  IMAD.WIDE R16, R3, 0x2, R202 ;  /* 0x0000000203107825 */ /* 0x000fe200078e02ca */
[----:B------:R-:W-:Y:S01]  /*5810*/  MOV R2, UR45 ;  /* 0x0000002d00027c02 */ /* 0x000fe20008000f00 */
[----:B------:R-:W3:Y:S04]  /*5820*/  LDG.E.U16 R22, desc[UR4][R14.64] ;  /* 0x000000040e167981 */ /* 0x000ee8000c1e1500 */
[----:B------:R0:W-:Y:S01]  /*5830*/  STL [R1+0x74], R5 ;  /* 0x0000740501007387 */ /* 0x0001e20000100800 */
[----:B--2---:R-:W-:-:S03]  /*5840*/  MOV R9, UR54 ;  /* 0x0000003600097c02 */ /* 0x004fc60008000f00 */
[----:B------:R2:W-:Y:S04]  /*5850*/  STL [R1+0x70], R4 ;  /* 0x0000700401007387 */ /* 0x0005e80000100800 */
[----:B------:R4:W-:Y:S01]  /*5860*/  STL [R1+0x6c], R2 ;  /* 0x00006c0201007387 */ /* 0x0009e20000100800 */
[----:B0-----:R-:W-:-:S03]  /*5870*/  MOV R5, UR44 ;  /* 0x0000002c00057c02 */ /* 0x001fc60008000f00 */
[----:B------:R-:W3:Y:S01]  /*5880*/  LDG.E.U16 R23, desc[UR4][R16.64] ;  /* 0x0000000410177981 */ /* 0x000ee2000c1e1500 */
[C---:B-1----:R-:W-:Y:S01]  /*5890*/  IMAD R8, R201.reuse, 0x25, RZ ;  /* 0x00000025c9087824 */ /* 0x042fe200078e02ff */
[----:B--2---:R-:W-:Y:S01]  /*58a0*/  MOV R4, UR51 ;  /* 0x0000003300047c02 */ /* 0x004fe20008000f00 */
[----:B------:R-:W-:Y:S01]  /*58b0*/  IMAD.WIDE R10, R201, 0x2, R204 ;  /* 0x00000002c90a7825 */ /* 0x000fe200078e02cc */
[----:B------:R0:W-:Y:S01]  /*58c0*/  STL [R1+0x68], R5 ;  /* 0x0000680501007387 */ /* 0x0001e20000100800 */
[----:B----4-:R-:W-:Y:S02]  /*58d0*/  MOV R2, UR50 ;  /* 0x0000003200027c02 */ /* 0x010fe40008000f00 */
[----:B------:R-:W-:Y:S01]  /*58e0*/  IMAD.WIDE R6, R8, 0x2, R202 ;  /* 0x0000000208067825 */ /* 0x000fe200078e02ca */
[----:B------:R1:W-:Y:S03]  /*58f0*/  STL [R1+0x64], R4 ;  /* 0x0000640401007387 */ /* 0x0003e60000100800 */
[----:B------:R-:W-:Y:S01]  /*5900*/  IMAD.WIDE R10, R3, 0x2, R10 ;  /* 0x00000002030a7825 */ /* 0x000fe200078e020a */
[----:B------:R2:W-:Y:S01]  /*5910*/  STL [R1+0x60], R2 ;  /* 0x0000600201007387 */ /* 0x0005e20000100800 */
[----:B0-----:R-:W-:-:S02]  /*5920*/  MOV R5, UR49 ;  /* 0x0000003100057c02 */ /* 0x001fc40008000f00 */
[----:B------:R-:W-:Y:S01]  /*5930*/  IMAD.WIDE R6, R3, 0x2, R6 ;  /* 0x0000000203067825 */ /* 0x000fe200078e0206 */
[----:B------:R-:W4:Y:S01]  /*5940*/  LDG.E.U16 R20, desc[UR4][R10.64] ;  /* 0x000000040a147981 */ /* 0x000f22000c1e1500 */
[----:B-1----:R-:W-:Y:S02]  /*5950*/  MOV R4, UR48 ;  /* 0x0000003000047c02 */ /* 0x002fe40008000f00 */
[C---:B------:R-:W-:Y:S01]  /*5960*/  IMAD.WIDE R12, R201.reuse, 0x2, R202 ;  /* 0x00000002c90c7825 */ /* 0x040fe200078e02ca */
[----:B------:R0:W3:Y:S01]  /*5970*/  LDG.E.U16 R15, desc[UR4][R6.64] ;  /* 0x00000004060f7981 */ /* 0x0000e2000c1e1500 */
[----:B--2---:R-:W-:Y:S02]  /*5980*/  MOV R2, UR55 ;  /* 0x0000003700027c02 */ /* 0x004fe40008000f00 */
[----:B------:R-:W-:Y:S01]  /*5990*/  IMAD.SHL.U32 R18, R201, 0x2, RZ ;  /* 0x00000002c9127824 */ /* 0x000fe200078e00ff */
[----:B------:R-:W-:Y:S01]  /*59a0*/  STL [R1+0x5c], R5 ;  /* 0x00005c0501007387 */ /* 0x000fe20000100800 */
[----:B------:R-:W-:-:S03]  /*59b0*/  IMAD.WIDE R12, R3, 0x2, R12 ;  /* 0x00000002030c7825 */ /* 0x000fc600078e020c */
[----:B------:R1:W-:Y:S01]  /*59c0*/  STL [R1+0x58], R4 ;  /* 0x0000580401007387 */ /* 0x0003e20000100800 */
[----:B0-----:R-:W-:-:S03]  /*59d0*/  SHF.L.U32 R6, R201, 0x2, RZ ;  /* 0x00000002c9067819 */ /* 0x001fc600000006ff */
[----:B------:R-:W-:Y:S02]  /*59e0*/  STL [R1+0x528], R9 ;  /* 0x0005280901007387 */ /* 0x000fe40000100800 */
[C---:B------:R-:W-:Y:S02]  /*59f0*/  IMAD.WIDE R10, R6.reuse, 0x2, R202 ;  /* 0x00000002060a7825 */ /* 0x040fe400078e02ca */
[----:B------:R0:W-:Y:S01]  /*5a00*/  STL [R1+0x54], R2 ;  /* 0x0000540201007387 */ /* 0x0001e20000100800 */
[----:B-1----:R-:W-:Y:S01]  /*5a10*/  MOV R4, UR53 ;  /* 0x0000003500047c02 */ /* 0x002fe20008000f00 */
[----:B------:R-:W-:Y:S02]  /*5a20*/  IMAD.WIDE R6, R6, 0x2, R204 ;  /* 0x0000000206067825 */ /* 0x000fe400078e02cc */
[----:B------:R1:W2:Y:S04]  /*5a30*/  LDG.E.U16 R21, desc[UR4][R12.64] ;  /* 0x000000040c157981 */ /* 0x0002a8000c1e1500 */
[----:B------:R1:W-:Y:S01]  /*5a40*/  STL [R1+0x4c], R4 ;  /* 0x00004c0401007387 */ /* 0x0003e20000100800 */
[----:B0-----:R-:W-:Y:S01]  /*5a50*/  MOV R2, UR52 ;  /* 0x0000003400027c02 */ /* 0x001fe20008000f00 */
[----:B------:R-:W-:-:S04]  /*5a60*/  IMAD.WIDE R6, R3, 0x2, R6 ;  /* 0x0000000203067825 */ /* 0x000fc800078e0206 */
[----:B------:R-:W-:Y:S01]  /*5a70*/  STL [R1+0x48], R2 ;  /* 0x0000480201007387 */ /* 0x000fe20000100800 */
[----:B-1----:R-:W-:-:S04]  /*5a80*/  IMAD.WIDE R4, R18, 0x2, R202 ;  /* 0x0000000212047825 */ /* 0x002fc800078e02ca */
[----:B------:R-:W-:-:S05]  /*5a90*/  IMAD.WIDE R4, R3, 0x2, R4 ;  /* 0x0000000203047825 */ /* 0x000fca00078e0204 */
[----:B------:R0:W4:Y:S01]  /*5aa0*/  LDG.E.U16 R14, desc[UR4][R4.64] ;  /* 0x00000004040e7981 */ /* 0x000122000c1e1500 */
[----:B------:R-:W-:-:S04]  /*5ab0*/  IMAD.WIDE R18, R18, 0x2, R204 ;  /* 0x0000000212127825 */ /* 0x000fc800078e02cc */
[----:B------:R-:W-:-:S05]  /*5ac0*/  IMAD.WIDE R18, R3, 0x2, R18 ;  /* 0x0000000203127825 */ /* 0x000fca00078e0212 */
[----:B------:R-:W4:Y:S04]  /*5ad0*/  LDG.E.U16 R9, desc[UR4][R18.64] ;  /* 0x0000000412097981 */ /* 0x000f28000c1e1500 */
[----:B---3--:R1:W-:Y:S04]  /*5ae0*/  STL [R1+0x52c], R15 ;  /* 0x00052c0f01007387 */ /* 0x0083e80000100800 */
[----:B-1----:R1:W3:Y:S01]  /*5af0*/  LDG.E.U16 R15, desc[UR4][R6.64] ;  /* 0x00000004060f7981 */ /* 0x0022e2000c1e1500 */
[C---:B------:R-:W-:Y:S02]  /*5b00*/  IMAD R12, R201.reuse, 0x3, RZ ;  /* 0x00000003c90c7824 */ /* 0x040fe400078e02ff */
[----:B------:R-:W-:-:S02]  /*5b10*/  IMAD R2, R201, 0x5, RZ ;  /* 0x00000005c9027824 */ /* 0x000fc400078e02ff */
[----:B------:R-:W-:-:S04]  /*5b20*/  IMAD.WIDE R16, R12, 0x2, R202 ;  /* 0x000000020c107825 */ /* 0x000fc800078e02ca */
[----:B------:R-:W-:-:S04]  /*5b30*/  IMAD.WIDE R12, R12, 0x2, R204 ;  /* 0x000000020c0c7825 */ /* 0x000fc800078e02cc */
[----:B0-----:R-:W-:-:S04]  /*5b40*/  IMAD.WIDE R4, R2, 0x2, R202 ;  /* 0x0000000202047825 */ /* 0x001fc800078e02ca */
[----:B------:R-:W-:-:S04]  /*5b50*/  IMAD.WIDE R16, R3, 0x2, R16 ;  /* 0x0000000203107825 */ /* 0x000fc800078e0210 */
[C---:B------:R-:W-:Y:S01]  /*5b60*/  IMAD.WIDE R12, R3.reuse, 0x2, R12 ;  /* 0x00000002030c7825 */ /* 0x040fe200078e020c */
[----:B------:R-:W4:Y:S03]  /*5b70*/  LDG.E.U16 R186, desc[UR4][R16.64] ;  /* 0x0000000410ba7981 */ /* 0x000f26000c1e1500 */
[C---:B------:R-:W-:Y:S01]  /*5b80*/  IMAD.WIDE R10, R3.reuse, 0x2, R10 ;  /* 0x00000002030a7825 */ /* 0x040fe200078e020a */
[----:B------:R0:W4:Y:S03]  /*5b90*/  LDG.E.U16 R185, desc[UR4][R12.64] ;  /* 0x000000040cb97981 */ /* 0x000126000c1e1500 */
[----:B------:R-:W-:Y:S01]  /*5ba0*/  IMAD.WIDE R4, R3, 0x2, R4 ;  /* 0x0000000203047825 */ /* 0x000fe200078e0204 */
[----:B------:R2:W4:Y:S03]  /*5bb0*/  LDG.E.U16 R184, desc[UR4][R10.64] ;  /* 0x000000040ab87981 */ /* 0x000526000c1e1500 */
[----:B-1----:R-:W-:-:S02]  /*5bc0*/  IMAD R6, R201, 0x7, RZ ;  /* 0x00000007c9067824 */ /* 0x002fc400078e02ff */
[----:B0-----:R-:W-:Y:S02]  /*5bd0*/  IMAD R12, R201, 0x6, RZ ;  /* 0x00000006c90c7824 */ /* 0x001fe400078e02ff */
[----:B------:R-:W-:-:S04]  /*5be0*/  IMAD.WIDE R18, R2, 0x2, R204 ;  /* 0x0000000202127825 */ /* 0x000fc800078e02cc */
[----:B------:R-:W-:-:S04]  /*5bf0*/  IMAD.WIDE R16, R12, 0x2, R202 ;  /* 0x000000020c107825 */ /* 0x000fc800078e02ca */
[----:B------:R-:W-:-:S04]  /*5c00*/  IMAD.WIDE R12, R12, 0x2, R204 ;  /* 0x000000020c0c7825 */ /* 0x000fc800078e02cc */
[----:B--2---:R-:W-:-:S04]  /*5c10*/  IMAD.WIDE R10, R6, 0x2, R202 ;  /* 0x00000002060a7825 */ /* 0x004fc800078e02ca */
[----:B------:R-:W-:-:S04]  /*5c20*/  IMAD.WIDE R18, R3, 0x2, R18 ;  /* 0x0000000203127825 */ /* 0x000fc800078e0212 */
[----:B------:R-:W-:-:S04]  /*5c30*/  IMAD.WIDE R16, R3, 0x2, R16 ;  /* 0x0000000203107825 */ /* 0x000fc800078e0210 */
[----:B------:R-:W-:-:S04]  /*5c40*/  IMAD.WIDE R12, R3, 0x2, R12 ;  /* 0x00000002030c7825 */ /* 0x000fc800078e020c */
[----:B------:R-:W-:-:S04]  /*5c50*/  IMAD.WIDE R10, R3, 0x2, R10 ;  /* 0x00000002030a7825 */ /* 0x000fc800078e020a */
[----:B------:R-:W-:Y:S01]  /*5c60*/  IMAD.SHL.U32 R2, R201, 0x8, RZ ;  /* 0x00000008c9027824 */ /* 0x000fe200078e00ff */
[----:B---3--:R0:W-:Y:S04]  /*5c70*/  STL [R1+0x530], R15 ;  /* 0x0005300f01007387 */ /* 0x0081e80000100800 */
[----:B0-----:R0:W2:Y:S04]  /*5c80*/  LDG.E.U16 R15, desc[UR4][R4.64] ;  /* 0x00000004040f7981 */ /* 0x0010a8000c1e1500 */
[----:B------:R1:W-:Y:S04]  /*5c90*/  STL [R1+0x2c], R23 ;  /* 0x00002c1701007387 */ /* 0x0003e80000100800 */
[----:B------:R3:W-:Y:S04]  /*5ca0*/  STL [R1+0x28], R22 ;  /* 0x0000281601007387 */ /* 0x0007e80000100800 */
[----:B------:R0:W-:Y:S04]  /*5cb0*/  STL [R1+0x44], R21 ;  /* 0x0000441501007387 */ /* 0x0001e80000100800 */
[----:B-1----:R-:W2:Y:S04]  /*5cc0*/  LDG.E.U16 R23, desc[UR4][R18.64] ;  /* 0x0000000412177981 */ /* 0x002ea8000c1e1500 */
[----:B---3--:R-:W3:Y:S04]  /*5cd0*/  LDG.E.U16 R22, desc[UR4][R16.64] ;  /* 0x0000000410167981 */ /* 0x008ee8000c1e1500 */
[----:B----4-:R1:W-:Y:S04]  /*5ce0*/  STL [R1+0x40], R20 ;  /* 0x0000401401007387 */ /* 0x0103e80000100800 */
[----:B0-----:R0:W4:Y:S04]  /*5cf0*/  LDG.E.U16 R21, desc[UR4][R12.64] ;  /* 0x000000040c157981 */ /* 0x001128000c1e1500 */
[----:B-1----:R-:W4:Y:S01]  /*5d00*/  LDG.E.U16 R20, desc[UR4][R10.64] ;  /* 0x000000040a147981 */ /* 0x002f22000c1e1500 */
[----:B------:R-:W-:-:S04]  /*5d10*/  IMAD.WIDE R4, R2, 0x2, R202 ;  /* 0x0000000202047825 */ /* 0x000fc800078e02ca */
[----:B------:R-:W-:Y:S01]  /*5d20*/  IMAD.WIDE R4, R3, 0x2, R4 ;  /* 0x0000000203047825 */ /* 0x000fe200078e0204 */
[----:B------:R1:W-:Y:S04]  /*5d30*/  STL [R1+0x3c], R14 ;  /* 0x00003c0e01007387 */ /* 0x0003e80000100800 */
[----:B-1----:R-:W4:Y:S01]  /*5d40*/  LDG.E.U16 R14, desc[UR4][R4.64] ;  /* 0x00000004040e7981 */ /* 0x002f22000c1e1500 */
[----:B------:R-:W-:-:S04]  /*5d50*/  IMAD.WIDE R6, R6, 0x2, R204 ;  /* 0x0000000206067825 */ /* 0x000fc800078e02cc */
[----:B0-----:R-:W-:Y:S02]  /*5d60*/  IMAD R12, R201, 0x9, RZ ;  /* 0x00000009c90c7824 */ /* 0x001fe400078e02ff */
[----:B------:R-:W-:Y:S01]  /*5d70*/  IMAD.WIDE R6, R3, 0x2, R6 ;  /* 0x0000000203067825 */ /* 0x000fe200078e0206 */
[----:B------:R0:W-:Y:S03]  /*5d80*/  STL [R1+0x38], R9 ;  /* 0x0000380901007387 */ /* 0x0001e60000100800 */
[----:B------:R-:W-:-:S04]  /*5d90*/  IMAD.WIDE R16, R12, 0x2, R202 ;  /* 0x000000020c107825 */ /* 0x000fc800078e02ca */
[----:B------:R-:W-:Y:S01]  /*5da0*/  IMAD.WIDE R12, R12, 0x2, R204 ;  /* 0x000000020c0c7825 */ /* 0x000fe200078e02cc */
[----:B0-----:R0:W4:Y:S03]  /*5db0*/  LDG.E.U16 R9, desc[UR4][R6.64] ;  /* 0x0000000406097981 */ /* 0x001126000c1e1500 */
[----:B------:R-:W-:-:S04]  /*5dc0*/  IMAD.WIDE R12, R3, 0x2, R12 ;  /* 0x00000002030c7825 */ /* 0x000fc800078e020c */
[----:B------:R-:W-:Y:S01]  /*5dd0*/  IMAD.WIDE R16, R3, 0x2, R16 ;  /* 0x0000000203107825 */ /* 0x000fe200078e0210 */
[----:B------:R1:W4:Y:S03]  /*5de0*/  LDG.E.U16 R251, desc[UR4][R12.64] ;  /* 0x000000040cfb7981 */ /* 0x000326000c1e1500 */
[----:B0-----:R-:W-:Y:S01]  /*5df0*/  IMAD R6, R201, 0xa, RZ ;  /* 0x0000000ac9067824 */ /* 0x001fe200078e02ff */
[----:B------:R0:W4:Y:S03]  /*5e00*/  LDG.E.U16 R252, desc[UR4][R16.64] ;  /* 0x0000000410fc7981 */ /* 0x000126000c1e1500 */
[----:B------:R-:W-:-:S04]  /*5e10*/  IMAD.WIDE R10, R6, 0x2, R202 ;  /* 0x00000002060a7825 */ /* 0x000fc800078e02ca */
[----:B------:R-:W-:-:S04]  /*5e20*/  IMAD.WIDE R6, R6, 0x2, R204 ;  /* 0x0000000206067825 */ /* 0x000fc800078e02cc */
[----:B-1----:R-:W-:Y:S02]  /*5e30*/  IMAD R12, R201, 0xc, RZ ;  /* 0x0000000cc90c7824 */ /* 0x002fe400078e02ff */
[----:B------:R-:W-:-:S04]  /*5e40*/  IMAD.WIDE R6, R3, 0x2, R6 ;  /* 0x0000000203067825 */ /* 0x000fc800078e0206 */
[----:B------:R-:W-:Y:S01]  /*5e50*/  IMAD.WIDE R10, R3, 0x2, R10 ;  /* 0x00000002030a7825 */ /* 0x000fe200078e020a */
[----:B------:R1:W4:Y:S03]  /*5e60*/  LDG.E.U16 R249, desc[UR4][R6.64] ;  /* 0x0000000406f97981 */ /* 0x000326000c1e1500 */
[C---:B0-----:R-:W-:Y:S01]  /*5e70*/  IMAD.WIDE R16, R12.reuse, 0x2, R202 ;  /* 0x000000020c107825 */ /* 0x041fe200078e02ca */
[----:B------:R0:W4:Y:S03]  /*5e80*/  LDG.E.U16 R250, desc[UR4][R10.64] ;  /* 0x000000040afa7981 */ /* 0x000126000c1e1500 */
[----:B------:R-:W-:-:S04]  /*5e90*/  IMAD.WIDE R12, R12, 0x2, R204 ;  /* 0x000000020c0c7825 */ /* 0x000fc800078e02cc */
[----:B-1----:R-:W-:Y:S02]  /*5ea0*/  IMAD R6, R201, 0xd, RZ ;  /* 0x0000000dc9067824 */ /* 0x002fe400078e02ff */
[----:B------:R-:W-:-:S04]  /*5eb0*/  IMAD.WIDE R12, R3, 0x2, R12 ;  /* 0x00000002030c7825 */ /* 0x000fc800078e020c */
[C---:B0-----:R-:W-:Y:S01]  /*5ec0*/  IMAD.WIDE R10, R6.reuse, 0x2, R202 ;  /* 0x00000002060a7825 */ /* 0x041fe200078e02ca */
[----:B------:R0:W4:Y:S03]  /*5ed0*/  LDG.E.U16 R245, desc[UR4][R12.64] ;  /* 0x000000040cf57981 */ /* 0x000126000c1e1500 */
[----:B------:R-:W-:-:S04]  /*5ee0*/  IMAD.WIDE R6, R6, 0x2, R204 ;  /* 0x0000000206067825 */ /* 0x000fc800078e02cc */
[----:B------:R-:W-:-:S04]  /*5ef0*/  IMAD.WIDE R6, R3, 0x2, R6 ;  /* 0x0000000203067825 */ /* 0x000fc800078e0206 */
[----:B0-----:R-:W-:Y:S01]  /*5f00*/  IMAD R12, R201, 0xf, RZ ;  /* 0x0000000fc90c7824 */ /* 0x001fe200078e02ff */
[----:B------:R0:W4:Y:S01]  /*5f10*/  LDG.E.U16 R243, desc[UR4][R6.64] ;  /* 0x0000000406f37981 */ /* 0x000122000c1e1500 */
[----:B------:R-:W-:-:S04]  /*5f20*/  IMAD.WIDE R10, R3, 0x2, R10 ;  /* 0x00000002030a7825 */ /* 0x000fc800078e020a */
[C---:B------:R-:W-:Y:S01]  /*5f30*/  IMAD.WIDE R238, R12.reuse, 0x2, R202 ;  /* 0x000000020cee7825 */ /* 0x040fe200078e02ca */
[----:B------:R1:W4:Y:S03]  /*5f40*/  LDG.E.U16 R244, desc[UR4][R10.64] ;  /* 0x000000040af47981 */ /* 0x000326000c1e1500 */
[----:B------:R-:W-:-:S04]  /*5f50*/  IMAD.WIDE R12, R12, 0x2, R204 ;  /* 0x000000020c0c7825 */ /* 0x000fc800078e02cc */
[----:B0-----:R-:W-:Y:S02]  /*5f60*/  IMAD.SHL.U32 R6, R201, 0x10, RZ ;  /* 0x00000010c9067824 */ /* 0x001fe400078e00ff */
[----:B------:R-:W-:-:S04]  /*5f70*/  IMAD.WIDE R12, R3, 0x2, R12 ;  /* 0x00000002030c7825 */ /* 0x000fc800078e020c */
[C---:B-1----:R-:W-:Y:S01]  /*5f80*/  IMAD.WIDE R10, R6.reuse, 0x2, R202 ;  /* 0x00000002060a7825 */ /* 0x042fe200078e02ca */
[----:B------:R0:W4:Y:S03]  /*5f90*/  LDG.E.U16 R237, desc[UR4][R12.64] ;  /* 0x000000040ced7981 */ /* 0x000126000c1e1500 */
[----:B------:R-:W-:-:S04]  /*5fa0*/  IMAD.WIDE R6, R6, 0x2, R204 ;  /* 0x0000000206067825 */ /* 0x000fc800078e02cc */
[----:B------:R-:W-:-:S04]  /*5fb0*/  IMAD.WIDE R16, R3, 0x2, R16 ;  /* 0x0000000203107825 */ /* 0x000fc800078e0210 */
[----:B------:R-:W-:Y:S01]  /*5fc0*/  IMAD.WIDE R6, R3, 0x2, R6 ;  /* 0x0000000203067825 */ /* 0x000fe200078e0206 */
[----:B------:R1:W4:Y:S03]  /*5fd0*/  LDG.E.U16 R246, desc[UR4][R16.64] ;  /* 0x0000000410f67981 */ /* 0x000326000c1e1500 */
[----:B0-----:R-:W-:Y:S01]  /*5fe0*/  IMAD R12, R201, 0x12, RZ ;  /* 0x00000012c90c7824 */ /* 0x001fe200078e02ff */
[----:B------:R0:W4:Y:S01]  /*5ff0*/  LDG.E.U16 R235, desc[UR4][R6.64] ;  /* 0x0000000406eb7981 */ /* 0x000122000c1e1500 */
[----:B------:R-:W-:-:S04]  /*6000*/  IMAD.WIDE R18, R2, 0x2, R204 ;  /* 0x0000000202127825 */ /* 0x000fc800078e02cc */
[----:B------:R-:W-:-:S04]  /*6010*/  IMAD.WIDE R10, R3, 0x2, R10 ;  /* 0x00000002030a7825 */ /* 0x000fc800078e020a */
[----:B------:R-:W-:Y:S01]  /*6020*/  IMAD R2, R201, 0xb, RZ ;  /* 0x0000000bc9027824 */ /* 0x000fe200078e02ff */
[----:B------:R0:W4:Y:S01]  /*6030*/  LDG.E.U16 R236, desc[UR4][R10.64] ;  /* 0x000000040aec7981 */ /* 0x000122000c1e1500 */
[----:B-1----:R-:W-:-:S04]  /*6040*/  IMAD.WIDE R16, R12, 0x2, R202 ;  /* 0x000000020c107825 */ /* 0x002fc800078e02ca */
[----:B0-----:R-:W-:Y:S02]  /*6050*/  IMAD R6, R201, 0x13, RZ ;  /* 0x00000013c9067824 */ /* 0x001fe400078e02ff */
[----:B------:R-:W-:Y:S01]  /*6060*/  IMAD.WIDE R12, R12, 0x2, R204 ;  /* 0x000000020c0c7825 */ /* 0x000fe200078e02cc */
[----:B------:R-:W-:Y:S03]  /*6070*/  STL [R1+0x34], R186 ;  /* 0x000034ba01007387 */ /* 0x000fe60000100800 */
[--C-:B------:R-:W-:Y:S01]  /*6080*/  IMAD.WIDE R4, R2, 0x2, R202.reuse ;  /* 0x0000000202047825 */ /* 0x100fe200078e02ca */
[----:B------:R-:W-:Y:S03]  /*6090*/  STL [R1+0x30], R185 ;  /* 0x000030b901007387 */ /* 0x000fe60000100800 */
[----:B------:R-:W-:Y:S01]  /*60a0*/  IMAD.WIDE R10, R6, 0x2, R202 ;  /* 0x00000002060a7825 */ /* 0x000fe200078e02ca */
[----:B------:R-:W-:Y:S03]  /*60b0*/  STL [R1+0x24], R184 ;  /* 0x000024b801007387 */ /* 0x000fe60000100800 */
[----:B------:R-:W-:-:S04]  /*60c0*/  IMAD.WIDE R18, R3, 0x2, R18 ;  /* 0x0000000203127825 */ /* 0x000fc800078e0212 */
[----:B------:R-:W-:-:S04]  /*60d0*/  IMAD.WIDE R6, R6, 0x2, R204 ;  /* 0x0000000206067825 */ /* 0x000fc800078e02cc */
[----:B------:R-:W-:-:S04]  /*60e0*/  IMAD.WIDE R12, R3, 0x2, R12 ;  /* 0x00000002030c7825 */ /* 0x000fc800078e020c */
[C---:B------:R-:W-:Y:S01]  /*60f0*/  IMAD.WIDE R4, R3.reuse, 0x2, R4 ;  /* 0x0000000203047825 */ /* 0x040fe200078e0204 */
[----:B------:R0:W4:Y:S03]  /*6100*/  LDG.E.U16 R229, desc[UR4][R12.64] ;  /* 0x000000040ce57981 */ /* 0x000126000c1e1500 */
[----:B------:R-:W-:Y:S01]  /*6110*/  IMAD.WIDE R16, R3, 0x2, R16 ;  /* 0x0000000203107825 */ /* 0x000fe200078e0210 */
[----:B------:R1:W4:Y:S03]  /*6120*/  LDG.E.U16 R248, desc[UR4][R4.64] ;  /* 0x0000000404f87981 */ /* 0x000326000c1e1500 */
[----:B------:R-:W-:Y:S01]  /*6130*/  IMAD R240, R201, 0xe, RZ ;  /* 0x0000000ec9f07824 */ /* 0x000fe200078e02ff */
[----:B------:R1:W4:Y:S01]  /*6140*/  LDG.E.U16 R230, desc[UR4][R16.64] ;  /* 0x0000000410e67981 */ /* 0x000322000c1e1500 */
[----:B------:R-:W-:-:S04]  /*6150*/  IMAD.WIDE R6, R3, 0x2, R6 ;  /* 0x0000000203067825 */ /* 0x000fc800078e0206 */
[----:B0-----:R-:W-:Y:S01]  /*6160*/  IMAD R12, R201, 0x15, RZ ;  /* 0x00000015c90c7824 */ /* 0x001fe200078e02ff */
[----:B------:R0:W4:Y:S01]  /*6170*/  LDG.E.U16 R226, desc[UR4][R6.64] ;  /* 0x0000000406e27981 */ /* 0x000122000c1e1500 */
[----:B-1----:R-:W-:-:S04]  /*6180*/  IMAD.WIDE R4, R240, 0x2, R202 ;  /* 0x00000002f0047825 */ /* 0x002fc800078e02ca */
[----:B------:R-:W-:-:S04]  /*6190*/  IMAD.WIDE R10, R3, 0x2, R10 ;  /* 0x00000002030a7825 */ /* 0x000fc800078e020a */
[C---:B------:R-:W-:Y:S01]  /*61a0*/  IMAD.WIDE R16, R12.reuse, 0x2, R202 ;  /* 0x000000020c107825 */ /* 0x040fe200078e02ca */
[----:B------:R1:W4:Y:S03]  /*61b0*/  LDG.E.U16 R227, desc[UR4][R10.64] ;  /* 0x000000040ae37981 */ /* 0x000326000c1e1500 */
[----:B0-----:R-:W-:Y:S02]  /*61c0*/  IMAD R6, R201, 0x16, RZ ;  /* 0x00000016c9067824 */ /* 0x001fe400078e02ff */
[----:B------:R-:W-:-:S04]  /*61d0*/  IMAD.WIDE R12, R12, 0x2, R204 ;  /* 0x000000020c0c7825 */ /* 0x000fc800078e02cc */
[----:B------:R-:W-:-:S04]  /*61e0*/  IMAD.WIDE R4, R3, 0x2, R4 ;  /* 0x0000000203047825 */ /* 0x000fc800078e0204 */
[C---:B-1----:R-:W-:Y:S01]  /*61f0*/  IMAD.WIDE R10, R6.reuse, 0x2, R202 ;  /* 0x00000002060a7825 */ /* 0x042fe200078e02ca */
[----:B------:R-:W4:Y:S03]  /*6200*/  LDG.E.U16 R242, desc[UR4][R4.64] ;  /* 0x0000000404f27981 */ /* 0x000f26000c1e1500 */
[----:B------:R-:W-:-:S04]  /*6210*/  IMAD.WIDE R6, R6, 0x2, R204 ;  /* 0x0000000206067825 */ /* 0x000fc800078e02cc */
[----:B------:R-:W-:-:S04]  /*6220*/  IMAD.WIDE R12, R3, 0x2, R12 ;  /* 0x00000002030c7825 */ /* 0x000fc800078e020c */
[C---:B------:R-:W-:Y:S01]  /*6230*/  IMAD.WIDE R16, R3.reuse, 0x2, R16 ;  /* 0x0000000203107825 */ /* 0x040fe200078e0210 */
[----:B------:R0:W4:Y:S03]  /*6240*/  LDG.E.U16 R222, desc[UR4][R12.64] ;  /* 0x000000040cde7981 */ /* 0x000126000c1e1500 */
[C---:B------:R-:W-:Y:S01]  /*6250*/  IMAD.WIDE R6, R3.reuse, 0x2, R6 ;  /* 0x0000000203067825 */ /* 0x040fe200078e0206 */
[----:B------:R1:W4:Y:S03]  /*6260*/  LDG.E.U16 R223, desc[UR4][R16.64] ;  /* 0x0000000410df7981 */ /* 0x000326000c1e1500 */
[----:B------:R-:W-:Y:S01]  /*6270*/  IMAD.WIDE R10, R3, 0x2, R10 ;  /* 0x00000002030a7825 */ /* 0x000fe200078e020a */
[----:B------:R-:W4:Y:S03]  /*6280*/  LDG.E.U16 R219, desc[UR4][R6.64] ;  /* 0x0000000406db7981 */ /* 0x000f26000c1e1500 */
[----:B0-----:R-:W-:Y:S01]  /*6290*/  IMAD R12, R201, 0x18, RZ ;  /* 0x00000018c90c7824 */ /* 0x001fe200078e02ff */
[----:B------:R-:W4:Y:S03]  /*62a0*/  LDG.E.U16 R221, desc[UR4][R10.64] ;  /* 0x000000040add7981 */ /* 0x000f26000c1e1500 */
[----:B-1----:R-:W-:Y:S01]  /*62b0*/  IMAD.WIDE R16, R12, 0x2, R202 ;  /* 0x000000020c107825 */ /* 0x002fe200078e02ca */
[----:B--2---:R0:W-:Y:S04]  /*62c0*/  STL [R1+0x1c], R15 ;  /* 0x00001c0f01007387 */ /* 0x0041e80000100800 */
[----:B0-----:R0:W2:Y:S02]  /*62d0*/  LDG.E.U16 R15, desc[UR4][R18.64] ;  /* 0x00000004120f7981 */ /* 0x0010a4000c1e1500 */
[----:B0-----:R-:W-:-:S04]  /*62e0*/  IMAD.WIDE R18, R2, 0x2, R204 ;  /* 0x0000000202127825 */ /* 0x001fc800078e02cc */
[----:B------:R-:W-:-:S05]  /*62f0*/  IMAD.WIDE R18, R3, 0x2, R18 ;  /* 0x0000000203127825 */ /* 0x000fca00078e0212 */
[----:B------:R0:W2:Y:S02]  /*6300*/  LDG.E.U16 R247, desc[UR4][R18.64] ;  /* 0x0000000412f77981 */ /* 0x0000a4000c1e1500 */
[----:B0-----:R-:W-:-:S04]  /*6310*/  IMAD R18, R201, 0x11, RZ ;  /* 0x00000011c9127824 */ /* 0x001fc800078e02ff */
[----:B------:R-:W-:-:S04]  /*6320*/  IMAD.WIDE R4, R18, 0x2, R202 ;  /* 0x0000000212047825 */ /* 0x000fc800078e02ca */
[----:B------:R-:W-:-:S04]  /*6330*/  IMAD.WIDE R18, R18, 0x2, R204 ;  /* 0x0000000212127825 */ /* 0x000fc800078e02cc */
[----:B------:R-:W-:-:S04]  /*6340*/  IMAD.WIDE R4, R3, 0x2, R4 ;  /* 0x0000000203047825 */ /* 0x000fc800078e0204 */
[----:B------:R-:W-:Y:S01]  /*6350*/  IMAD R6, R201, 0x19, RZ ;  /* 0x00000019c9067824 */ /* 0x000fe200078e02ff */
[----:B------:R0:W2:Y:S01]  /*6360*/  LDG.E.U16 R234, desc[UR4][R4.64] ;  /* 0x0000000404ea7981 */ /* 0x0000a2000c1e1500 */
[----:B------:R-:W-:-:S04]  /*6370*/  IMAD.WIDE R12, R12, 0x2, R204 ;  /* 0x000000020c0c7825 */ /* 0x000fc800078e02cc */
[----:B------:R-:W-:Y:S02]  /*6380*/  IMAD R2, R201, 0x14, RZ ;  /* 0x00000014c9027824 */ /* 0x000fe400078e02ff */
[----:B------:R-:W-:-:S04]  /*6390*/  IMAD.WIDE R10, R6, 0x2, R202 ;  /* 0x00000002060a7825 */ /* 0x000fc800078e02ca */
[----:B0-----:R-:W-:-:S04]  /*63a0*/  IMAD.WIDE R4, R2, 0x2, R202 ;  /* 0x0000000202047825 */ /* 0x001fc800078e02ca */
[----:B------:R-:W-:-:S04]  /*63b0*/  IMAD.WIDE R6, R6, 0x2, R204 ;  /* 0x0000000206067825 */ /* 0x000fc800078e02cc */
[----:B------:R-:W-:-:S04]  /*63c0*/  IMAD.WIDE R18, R3, 0x2, R18 ;  /* 0x0000000203127825 */ /* 0x000fc800078e0212 */
[C---:B------:R-:W-:Y:S01]  /*63d0*/  IMAD.WIDE R12, R3.reuse, 0x2, R12 ;  /* 0x00000002030c7825 */ /* 0x040fe200078e020c */
[----:B------:R0:W2:Y:S03]  /*63e0*/  LDG.E.U16 R231, desc[UR4][R18.64] ;  /* 0x0000000412e77981 */ /* 0x0000a6000c1e1500 */
[C---:B------:R-:W-:Y:S01]  /*63f0*/  IMAD.WIDE R16, R3.reuse, 0x2, R16 ;  /* 0x0000000203107825 */ /* 0x040fe200078e0210 */
[----:B------:R1:W2:Y:S03]  /*6400*/  LDG.E.U16 R213, desc[UR4][R12.64] ;  /* 0x000000040cd57981 */ /* 0x0002a6000c1e1500 */
[C---:B------:R-:W-:Y:S01]  /*6410*/  IMAD.WIDE R4, R3.reuse, 0x2, R4 ;  /* 0x0000000203047825 */ /* 0x040fe200078e0204 */
[----:B------:R3:W2:Y:S03]  /*6420*/  LDG.E.U16 R215, desc[UR4][R16.64] ;  /* 0x0000000410d77981 */ /* 0x0006a6000c1e1500 */
[----:B------:R-:W-:Y:S01]  /*6430*/  IMAD.WIDE R6, R3, 0x2, R6 ;  /* 0x0000000203067825 */ /* 0x000fe200078e0206 */
[----:B------:R3:W2:Y:S03]  /*6440*/  LDG.E.U16 R225, desc[UR4][R4.64] ;  /* 0x0000000404e17981 */ /* 0x0006a6000c1e1500 */
[----:B0-----:R-:W-:Y:S01]  /*6450*/  IMAD.WIDE R18, R2, 0x2, R204 ;  /* 0x0000000202127825 */ /* 0x001fe200078e02cc */
[----:B------:R0:W2:Y:S03]  /*6460*/  LDG.E.U16 R209, desc[UR4][R6.64] ;  /* 0x0000000406d17981 */ /* 0x0000a6000c1e1500 */
[----:B-1----:R-:W-:-:S02]  /*6470*/  IMAD R12, R201, 0x1b, RZ ;  /* 0x0000001bc90c7824 */ /* 0x002fc400078e02ff */
[----:B------:R-:W-:Y:S02]  /*6480*/  IMAD R2, R201, 0x17, RZ ;  /* 0x00000017c9027824 */ /* 0x000fe400078e02ff */
[----:B------:R-:W-:-:S04]  /*6490*/  IMAD.WIDE R10, R3, 0x2, R10 ;  /* 0x00000002030a7825 */ /* 0x000fc800078e020a */
[--C-:B---3--:R-:W-:Y:S01]  /*64a0*/  IMAD.WIDE R16, R12, 0x2, R202.reuse ;  /* 0x000000020c107825 */ /* 0x108fe200078e02ca */
[----:B------:R1:W3:Y:S03]  /*64b0*/  LDG.E.U16 R211, desc[UR4][R10.64] ;  /* 0x000000040ad37981 */ /* 0x0002e6000c1e1500 */
[----:B------:R-:W-:-:S04]  /*64c0*/  IMAD.WIDE R4, R2, 0x2, R202 ;  /* 0x0000000202047825 */ /* 0x000fc800078e02ca */
[----:B0-----:R-:W-:Y:S02]  /*64d0*/  IMAD R6, R201, 0x1c, RZ ;  /* 0x0000001cc9067824 */ /* 0x001fe400078e02ff */
[----:B------:R-:W-:-:S04]  /*64e0*/  IMAD.WIDE R12, R12, 0x2, R204 ;  /* 0x000000020c0c7825 */ /* 0x000fc800078e02cc */
[----:B------:R-:W-:-:S04]  /*64f0*/  IMAD.WIDE R18, R3, 0x2, R18 ;  /* 0x0000000203127825 */ /* 0x000fc800078e0212 */
[----:B-1----:R-:W-:Y:S01]  /*6500*/  IMAD.WIDE R10, R6, 0x2, R202 ;  /* 0x00000002060a7825 */ /* 0x002fe200078e02ca */
[----:B------:R0:W3:Y:S03]  /*6510*/  LDG.E.U16 R224, desc[UR4][R18.64] ;  /* 0x0000000412e07981 */ /* 0x0000e6000c1e1500 */
[----:B------:R-:W-:-:S04]  /*6520*/  IMAD.WIDE R4, R3, 0x2, R4 ;  /* 0x0000000203047825 */ /* 0x000fc800078e0204 */
[----:B------:R-:W-:Y:S01]  /*6530*/  IMAD.WIDE R12, R3, 0x2, R12 ;  /* 0x00000002030c7825 */ /* 0x000fe200078e020c */
[----:B------:R1:W3:Y:S03]  /*6540*/  LDG.E.U16 R218, desc[UR4][R4.64] ;  /* 0x0000000404da7981 */ /* 0x0002e6000c1e1500 */
[----:B0-----:R-:W-:Y:S01]  /*6550*/  IMAD.WIDE R18, R2, 0x2, R204 ;  /* 0x0000000202127825 */ /* 0x001fe200078e02cc */
[----:B------:R0:W3:Y:S03]  /*6560*/  LDG.E.U16 R200, desc[UR4][R12.64] ;  /* 0x000000040cc87981 */ /* 0x0000e6000c1e1500 */
[----:B------:R-:W-:Y:S02]  /*6570*/  IMAD R2, R201, 0x1a, RZ ;  /* 0x0000001ac9027824 */ /* 0x000fe400078e02ff */
[----:B------:R-:W-:-:S04]  /*6580*/  IMAD.WIDE R10, R3, 0x2, R10 ;  /* 0x00000002030a7825 */ /* 0x000fc800078e020a */
[----:B-1----:R-:W-:Y:S01]  /*6590*/  IMAD.WIDE R4, R2, 0x2, R202 ;  /* 0x0000000202047825 */ /* 0x002fe200078e02ca */
[----:B------:R1:W3:Y:S03]  /*65a0*/  LDG.E.U16 R199, desc[UR4][R10.64] ;  /* 0x000000040ac77981 */ /* 0x0002e6000c1e1500 */
[----:B0-----:R-:W-:Y:S02]  /*65b0*/  IMAD R12, R201, 0x1e, RZ ;  /* 0x0000001ec90c7824 */ /* 0x001fe400078e02ff */
[----:B------:R-:W-:-:S04]  /*65c0*/  IMAD.WIDE R18, R3, 0x2, R18 ;  /* 0x0000000203127825 */ /* 0x000fc800078e0212 */
[----:B-1----:R-:W-:Y:S01]  /*65d0*/  IMAD.WIDE R10, R12, 0x2, R202 ;  /* 0x000000020c0a7825 */ /* 0x002fe200078e02ca */
[----:B------:R0:W3:Y:S03]  /*65e0*/  LDG.E.U16 R217, desc[UR4][R18.64] ;  /* 0x0000000412d97981 */ /* 0x0000e6000c1e1500 */
[----:B------:R-:W-:-:S04]  /*65f0*/  IMAD.WIDE R4, R3, 0x2, R4 ;  /* 0x0000000203047825 */ /* 0x000fc800078e0204 */
[----:B------:R-:W-:Y:S01]  /*6600*/  IMAD.WIDE R16, R3, 0x2, R16 ;  /* 0x0000000203107825 */ /* 0x000fe200078e0210 */
[----:B------:R1:W3:Y:S03]  /*6610*/  LDG.E.U16 R208, desc[UR4][R4.64] ;  /* 0x0000000404d07981 */ /* 0x0002e6000c1e1500 */
[--C-:B------:R-:W-:Y:S01]  /*6620*/  IMAD.WIDE R12, R12, 0x2, R204.reuse ;  /* 0x000000020c0c7825 */ /* 0x100fe200078e02cc */
[----:B------:R1:W3:Y:S03]  /*6630*/  LDG.E.U16 R206, desc[UR4][R16.64] ;  /* 0x0000000410ce7981 */ /* 0x0002e6000c1e1500 */
[----:B0-----:R-:W-:-:S04]  /*6640*/  IMAD.WIDE R18, R2, 0x2, R204 ;  /* 0x0000000202127825 */ /* 0x001fc800078e02cc */
[----:B------:R-:W-:Y:S02]  /*6650*/  IMAD R2, R201, 0x1d, RZ ;  /* 0x0000001dc9027824 */ /* 0x000fe400078e02ff */
[----:B------:R-:W-:-:S04]  /*6660*/  IMAD.WIDE R10, R3, 0x2, R10 ;  /* 0x00000002030a7825 */ /* 0x000fc800078e020a */
[C---:B-1----:R-:W-:Y:S02]  /*6670*/  IMAD.WIDE R4, R2.reuse, 0x2, R202 ;  /* 0x0000000202047825 */ /* 0x042fe400078e02ca */
[----:B------:R-:W3:Y:S02]  /*6680*/  LDG.E.U16 R11, desc[UR4][R10.64] ;  /* 0x000000040a0b7981 */ /* 0x000ee4000c1e1500 */
[----:B------:R-:W-:Y:S01]  /*6690*/  IMAD.WIDE R16, R2, 0x2, R204 ;  /* 0x0000000202107825 */ /* 0x000fe200078e02cc */
[----:B------:R-:W-:-:S03]  /*66a0*/  SHF.L.U32 R2, R201, 0x5, RZ ;  /* 0x00000005c9027819 */ /* 0x000fc600000006ff */
[----:B------:R-:W-:-:S04]  /*66b0*/  IMAD.WIDE R12, R3, 0x2, R12 ;  /* 0x00000002030c7825 */ /* 0x000fc800078e020c */
[----:B------:R-:W-:Y:S01]  /*66c0*/  IMAD.WIDE R18, R3, 0x2, R18 ;  /* 0x0000000203127825 */ /* 0x000fe200078e0212 */
[----:B------:R0:W3:Y:S03]  /*66d0*/  LDG.E.U16 R10, desc[UR4][R12.64] ;  /* 0x000000040c0a7981 */ /* 0x0000e6000c1e1500 */
[----:B------:R-:W-:Y:S01]  /*66e0*/  IMAD R164, R201, 0x22, RZ ;  /* 0x00000022c9a47824 */ /* 0x000fe200078e02ff */
[----:B------:R1:W3:Y:S01]  /*66f0*/  LDG.E.U16 R207, desc[UR4][R18.64] ;  /* 0x0000000412cf7981 */ /* 0x0002e2000c1e1500 */
[----:B------:R-:W-:-:S04]  /*6700*/  IMAD.WIDE R6, R6, 0x2, R204 ;  /* 0x0000000206067825 */ /* 0x000fc800078e02cc */
[----:B0-----:R-:W-:-:S04]  /*6710*/  IMAD.WIDE R12, R2, 0x2, R204 ;  /* 0x00000002020c7825 */ /* 0x001fc800078e02cc */
[----:B------:R-:W-:-:S04]  /*6720*/  IMAD.WIDE R4, R3, 0x2, R4 ;  /* 0x0000000203047825 */ /* 0x000fc800078e0204 */
[----:B-1----:R-:W-:Y:S01]  /*6730*/  IMAD.WIDE R18, R164, 0x2, R202 ;  /* 0x00000002a4127825 */ /* 0x002fe200078e02ca */
[----:B------:R0:W3:Y:S03]  /*6740*/  LDG.E.U16 R196, desc[UR4][R4.64] ;  /* 0x0000000404c47981 */ /* 0x0000e6000c1e1500 */
[----:B------:R-:W-:-:S04]  /*6750*/  IMAD.WIDE R12, R3, 0x2, R12 ;  /* 0x00000002030c7825 */ /* 0x000fc800078e020c */
[----:B------:R-:W-:Y:S01]  /*6760*/  IMAD.WIDE R6, R3, 0x2, R6 ;  /* 0x0000000203067825 */ /* 0x000fe200078e0206 */
[----:B------:R1:W3:Y:S03]  /*6770*/  LDG.E.U16 R179, desc[UR4][R12.64] ;  /* 0x000000040cb37981 */ /* 0x0002e6000c1e1500 */
[C---:B------:R-:W-:Y:S01]  /*6780*/  IMAD R156, R201.reuse, 0x23, RZ ;  /* 0x00000023c99c7824 */ /* 0x040fe200078e02ff */
[----:B------:R1:W3:Y:S01]  /*6790*/  LDG.E.U16 R197, desc[UR4][R6.64] ;  /* 0x0000000406c57981 */ /* 0x0002e2000c1e1500 */
[----:B0-----:R-:W-:Y:S02]  /*67a0*/  IMAD R4, R201, 0x1f, RZ ;  /* 0x0000001fc9047824 */ /* 0x001fe400078e02ff */
[----:B------:R-:W-:-:S04]  /*67b0*/  IMAD.WIDE R18, R3, 0x2, R18 ;  /* 0x0000000203127825 */ /* 0x000fc800078e0212 */
[--C-:B-1----:R-:W-:Y:S01]  /*67c0*/  IMAD.WIDE R12, R156, 0x2, R202.reuse ;  /* 0x000000029c0c7825 */ /* 0x102fe200078e02ca */
[----:B------:R0:W3:Y:S03]  /*67d0*/  LDG.E.U16 R167, desc[UR4][R18.64] ;  /* 0x0000000412a77981 */ /* 0x0000e6000c1e1500 */
[----:B------:R-:W-:Y:S02]  /*67e0*/  IMAD R152, R201, 0x27, RZ ;  /* 0x00000027c9987824 */ /* 0x000fe400078e02ff */
[----:B------:R-:W-:-:S04]  /*67f0*/  IMAD.WIDE R6, R4, 0x2, R202 ;  /* 0x0000000204067825 */ /* 0x000fc800078e02ca */
[----:B------:R-:W-:-:S04]  /*6800*/  IMAD.WIDE R4, R4, 0x2, R204 ;  /* 0x0000000204047825 */ /* 0x000fc800078e02cc */
[----:B0-----:R-:W-:-:S04]  /*6810*/  IMAD.WIDE R18, R152, 0x2, R202 ;  /* 0x0000000298127825 */ /* 0x001fc800078e02ca */
[----:B------:R-:W-:-:S04]  /*6820*/  IMAD.WIDE R12, R3, 0x2, R12 ;  /* 0x00000002030c7825 */ /* 0x000fc800078e020c */
[----:B------:R-:W-:Y:S01]  /*6830*/  IMAD.WIDE R4, R3, 0x2, R4 ;  /* 0x0000000203047825 */ /* 0x000fe200078e0204 */
[----:B------:R0:W3:Y:S03]  /*6840*/  LDG.E.U16 R159, desc[UR4][R12.64] ;  /* 0x000000040c9f7981 */ /* 0x0000e6000c1e1500 */
[----:B------:R-:W-:Y:S02]  /*6850*/  IMAD R154, R201, 0x26, RZ ;  /* 0x00000026c99a7824 */ /* 0x000fe400078e02ff */
[----:B------:R-:W-:Y:S01]  /*6860*/  IMAD.WIDE R18, R3, 0x2, R18 ;  /* 0x0000000203127825 */ /* 0x000fe200078e0212 */
[----:B------:R-:W3:Y:S03]  /*6870*/  LDG.E.U16 R5, desc[UR4][R4.64] ;  /* 0x0000000404057981 */ /* 0x000ee6000c1e1500 */
[----:B------:R-:W-:-:S02]  /*6880*/  IMAD R162, R201, 0x28, RZ ;  /* 0x00000028c9a27824 */ /* 0x000fc400078e02ff */
[----:B0-----:R-:W-:-:S04]  /*6890*/  IMAD.WIDE R12, R8, 0x2, R204 ;  /* 0x00000002080c7825 */ /* 0x001fc800078e02cc */
[C---:B------:R-:W-:Y:S01]  /*68a0*/  IMAD.WIDE R160, R154.reuse, 0x2, R202 ;  /* 0x000000029aa07825 */ /* 0x040fe200078e02ca */
[----:B------:R0:W3:Y:S03]  /*68b0*/  LDG.E.U16 R4, desc[UR4][R18.64] ;  /* 0x0000000412047981 */ /* 0x0000e6000c1e1500 */
[----:B------:R-:W-:-:S04]  /*68c0*/  IMAD.WIDE R154, R154, 0x2, R204 ;  /* 0x000000029a9a7825 */ /* 0x000fc800078e02cc */
[----:B------:R-:W-:-:S04]  /*68d0*/  IMAD.WIDE R12, R3, 0x2, R12 ;  /* 0x00000002030c7825 */ /* 0x000fc800078e020c */
[----:B0-----:R-:W-:Y:S01]  /*68e0*/  IMAD.WIDE R18, R162, 0x2, R202 ;  /* 0x00000002a2127825 */ /* 0x001fe200078e02ca */
[----:B------:R-:W-:Y:S03]  /*68f0*/  STL [R1+0x18], R23 ;  /* 0x0000181701007387 */ /* 0x000fe60000100800 */
[C---:B------:R-:W-:Y:S01]  /*6900*/  IMAD.WIDE R6, R3.reuse, 0x2, R6 ;  /* 0x0000000203067825 */ /* 0x040fe200078e0206 */
[----:B------:R0:W3:Y:S03]  /*6910*/  LDG.E.U16 R13, desc[UR4][R12.64] ;  /* 0x000000040c0d7981 */ /* 0x0000e6000c1e1500 */
[----:B------:R-:W-:-:S04]  /*6920*/  IMAD.WIDE R154, R3, 0x2, R154 ;  /* 0x00000002039a7825 */ /* 0x000fc800078e029a */
[----:B------:R-:W-:Y:S01]  /*6930*/  IMAD.WIDE R152, R152, 0x2, R204 ;  /* 0x0000000298987825 */ /* 0x000fe200078e02cc */
[----:B------:R-:W3:Y:S03]  /*6940*/  LDG.E.U16 R6, desc[UR4][R6.64] ;  /* 0x0000000406067981 */ /* 0x000ee6000c1e1500 */
[----:B------:R-:W-:Y:S01]  /*6950*/  IMAD.WIDE R18, R3, 0x2, R18 ;  /* 0x0000000203127825 */ /* 0x000fe200078e0212 */
[----:B------:R-:W-:Y:S03]  /*6960*/  STL [R1+0x14], R22 ;  /* 0x0000141601007387 */ /* 0x000fe60000100800 */
[----:B------:R-:W-:Y:S02]  /*6970*/  IMAD R172, R201, 0x21, RZ ;  /* 0x00000021c9ac7824 */ /* 0x000fe400078e02ff */
[----:B------:R-:W-:Y:S01]  /*6980*/  IMAD.WIDE R160, R3, 0x2, R160 ;  /* 0x0000000203a07825 */ /* 0x000fe200078e02a0 */
[----:B------:R1:W3:Y:S03]  /*6990*/  LDG.E.U16 R7, desc[UR4][R154.64] ;  /* 0x000000049a077981 */ /* 0x0002e6000c1e1500 */
[----:B0-----:R-:W-:Y:S01]  /*69a0*/  IMAD R12, R201, 0x2a, RZ ;  /* 0x0000002ac90c7824 */ /* 0x001fe200078e02ff */
[----:B----4-:R-:W-:Y:S01]  /*69b0*/  STL [R1+0x10], R21 ;  /* 0x0000101501007387 */ /* 0x010fe20000100800 */
[----:B------:R-:W-:-:S03]  /*69c0*/  IMAD.WIDE R164, R164, 0x2, R204 ;  /* 0x00000002a4a47825 */ /* 0x000fc600078e02cc */
[----:B------:R0:W-:Y:S01]  /*69d0*/  STL [R1+0xc], R20 ;  /* 0x00000c1401007387 */ /* 0x0001e20000100800 */
[----:B------:R-:W-:-:S03]  /*69e0*/  IMAD.WIDE R152, R3, 0x2, R152 ;  /* 0x0000000203987825 */ /* 0x000fc600078e0298 */
[----:B------:R4:W3:Y:S01]  /*69f0*/  LDG.E.U16 R181, desc[UR4][R18.64] ;  /* 0x0000000412b57981 */ /* 0x0008e2000c1e1500 */
[----:B-1----:R-:W-:Y:S02]  /*6a00*/  IMAD R154, R201, 0x29, RZ ;  /* 0x00000029c99a7824 */ /* 0x002fe400078e02ff */
[--C-:B------:R-:W-:Y:S01]  /*6a10*/  IMAD.WIDE R194, R2, 0x2, R202.reuse ;  /* 0x0000000202c27825 */ /* 0x100fe200078e02ca */
[----:B------:R1:W3:Y:S03]  /*6a20*/  LDG.E.U16 R8, desc[UR4][R160.64] ;  /* 0x00000004a0087981 */ /* 0x0002e6000c1e1500 */
[----:B0-----:R-:W-:Y:S01]  /*6a30*/  IMAD.WIDE R20, R172, 0x2, R202 ;  /* 0x00000002ac147825 */ /* 0x001fe200078e02ca */
[----:B------:R0:W3:Y:S03]  /*6a40*/  LDG.E.U16 R2, desc[UR4][R152.64] ;  /* 0x0000000498027981 */ /* 0x0000e6000c1e1500 */
[----:B----4-:R-:W-:-:S04]  /*6a50*/  IMAD.WIDE R18, R12, 0x2, R204 ;  /* 0x000000020c127825 */ /* 0x010fc800078e02cc */
[----:B------:R-:W-:-:S04]  /*6a60*/  IMAD.WIDE R172, R172, 0x2, R204 ;  /* 0x00000002acac7825 */ /* 0x000fc800078e02cc */
[----:B-1----:R-:W-:-:S04]  /*6a70*/  IMAD.WIDE R160, R154, 0x2, R202 ;  /* 0x000000029aa07825 */ /* 0x002fc800078e02ca */
[----:B------:R-:W-:-:S04]  /*6a80*/  IMAD.WIDE R154, R154, 0x2, R204 ;  /* 0x000000029a9a7825 */ /* 0x000fc800078e02cc */
[----:B------:R-:W-:-:S04]  /*6a90*/  IMAD.WIDE R164, R3, 0x2, R164 ;  /* 0x0000000203a47825 */ /* 0x000fc800078e02a4 */
[----:B0-----:R-:W-:Y:S02]  /*6aa0*/  IMAD.WIDE R152, R12, 0x2, R202 ;  /* 0x000000020c987825 */ /* 0x001fe400078e02ca */
[----:B------:R-:W4:Y:S02]  /*6ab0*/  LDG.E.U16 R164, desc[UR4][R164.64] ;  /* 0x00000004a4a47981 */ /* 0x000f24000c1e1500 */
[----:B------:R-:W-:-:S04]  /*6ac0*/  IMAD.WIDE R18, R3, 0x2, R18 ;  /* 0x0000000203127825 */ /* 0x000fc800078e0212 */
[----:B------:R-:W-:-:S04]  /*6ad0*/  IMAD.WIDE R172, R3, 0x2, R172 ;  /* 0x0000000203ac7825 */ /* 0x000fc800078e02ac */
[C---:B------:R-:W-:Y:S01]  /*6ae0*/  IMAD.WIDE R154, R3.reuse, 0x2, R154 ;  /* 0x00000002039a7825 */ /* 0x040fe200078e029a */
[----:B------:R0:W4:Y:S03]  /*6af0*/  LDG.E.U16 R165, desc[UR4][R18.64] ;  /* 0x0000000412a57981 */ /* 0x000126000c1e1500 */
[C---:B------:R-:W-:Y:S01]  /*6b00*/  IMAD.WIDE R152, R3.reuse, 0x2, R152 ;  /* 0x0000000203987825 */ /* 0x040fe200078e0298 */
[----:B------:R-:W4:Y:S03]  /*6b10*/  LDG.E.U16 R172, desc[UR4][R172.64] ;  /* 0x00000004acac7981 */ /* 0x000f26000c1e1500 */
[----:B------:R-:W-:Y:S01]  /*6b20*/  IMAD.WIDE R160, R3, 0x2, R160 ;  /* 0x0000000203a07825 */ /* 0x000fe200078e02a0 */
[----:B------:R1:W4:Y:S03]  /*6b30*/  LDG.E.U16 R166, desc[UR4][R152.64] ;  /* 0x0000000498a67981 */ /* 0x000326000c1e1500 */
[----:B0-----:R-:W-:Y:S01]  /*6b40*/  IMAD R18, R201, 0x38, RZ ;  /* 0x00000038c9127824 */ /* 0x001fe200078e02ff */
[----:B------:R-:W4:Y:S04]  /*6b50*/  LDG.E.U16 R174, desc[UR4][R160.64] ;  /* 0x00000004a0ae7981 */ /* 0x000f28000c1e1500 */
[----:B------:R0:W4:Y:S01]  /*6b60*/  LDG.E.U16 R173, desc[UR4][R154.64] ;  /* 0x000000049aad7981 */ /* 0x000122000c1e1500 */
[----:B-1----:R-:W-:-:S04]  /*6b70*/  IMAD.WIDE R152, R18, 0x2, R202 ;  /* 0x0000000212987825 */ /* 0x002fc800078e02ca */
[----:B------:R-:W-:-:S04]  /*6b80*/  IMAD.WIDE R162, R162, 0x2, R204 ;  /* 0x00000002a2a27825 */ /* 0x000fc800078e02cc */
[----:B0-----:R-:W-:Y:S02]  /*6b90*/  IMAD R154, R201, 0x30, RZ ;  /* 0x00000030c99a7824 */ /* 0x001fe400078e02ff */
[----:B------:R-:W-:-:S04]  /*6ba0*/  IMAD.WIDE R20, R3, 0x2, R20 ;  /* 0x0000000203147825 */ /* 0x000fc800078e0214 */
[C---:B------:R-:W-:Y:S01]  /*6bb0*/  IMAD.WIDE R160, R154.reuse, 0x2, R202 ;  /* 0x000000029aa07825 */ /* 0x040fe200078e02ca */
        /* <DEDUP_REMOVED lines=8> */
[----:B------:R-:W-:Y:S01]  /*6c40*/  IMAD.WIDE R18, R18, 0x2, R204 ;  /* 0x0000000212127825 */ /* 0x000fe200078e02cc */
[----:B------:R2:W4:Y:S03]  /*6c50*/  LDG.E.U16 R178, desc[UR4][R154.64] ;  /* 0x000000049ab27981 */ /* 0x000526000c1e1500 */
[C---:B------:R-:W-:Y:S02]  /*6c60*/  IMAD R188, R201.reuse, 0x2c, RZ ;  /* 0x0000002cc9bc7824 */ /* 0x040fe400078e02ff */
[----:B-1----:R-:W-:Y:S02]  /*6c70*/  IMAD R152, R201, 0x39, RZ ;  /* 0x00000039c9987824 */ /* 0x002fe400078e02ff */
[----:B------:R-:W-:-:S04]  /*6c80*/  IMAD.WIDE R22, R20, 0x2, R202 ;  /* 0x0000000214167825 */ /* 0x000fc800078e02ca */
[----:B0-----:R-:W-:Y:S02]  /*6c90*/  IMAD R162, R201, 0x2b, RZ ;  /* 0x0000002bc9a27824 */ /* 0x001fe400078e02ff */
[----:B------:R-:W-:-:S04]  /*6ca0*/  IMAD.WIDE R170, R188, 0x2, R202 ;  /* 0x00000002bcaa7825 */ /* 0x000fc800078e02ca */
[----:B--2---:R-:W-:-:S04]  /*6cb0*/  IMAD.WIDE R154, R152, 0x2, R202 ;  /* 0x00000002989a7825 */ /* 0x004fc800078e02ca */
[----:B------:R-:W-:-:S04]  /*6cc0*/  IMAD.WIDE R156, R156, 0x2, R204 ;  /* 0x000000029c9c7825 */ /* 0x000fc800078e02cc */
[----:B------:R-:W-:-:S04]  /*6cd0*/  IMAD.WIDE R18, R3, 0x2, R18 ;  /* 0x0000000203127825 */ /* 0x000fc800078e0212 */
[----:B------:R-:W-:Y:S01]  /*6ce0*/  IMAD.WIDE R168, R162, 0x2, R202 ;  /* 0x00000002a2a87825 */ /* 0x000fe200078e02ca */
[----:B------:R0:W2:Y:S03]  /*6cf0*/  LDG.E.U16 R176, desc[UR4][R18.64] ;  /* 0x0000000412b07981 */ /* 0x0000a6000c1e1500 */
[----:B------:R-:W-:-:S04]  /*6d00*/  IMAD.WIDE R22, R3, 0x2, R22 ;  /* 0x0000000203167825 */ /* 0x000fc800078e0216 */
[----:B------:R-:W-:Y:S02]  /*6d10*/  IMAD.WIDE R162, R162, 0x2, R204 ;  /* 0x00000002a2a27825 */ /* 0x000fe400078e02cc */
[----:B------:R-:W2:Y:S02]  /*6d20*/  LDG.E.U16 R23, desc[UR4][R22.64] ;  /* 0x0000000416177981 */ /* 0x000ea4000c1e1500 */
[----:B------:R-:W-:Y:S02]  /*6d30*/  IMAD R12, R201, 0x32, RZ ;  /* 0x00000032c90c7824 */ /* 0x000fe400078e02ff */
[----:B------:R-:W-:-:S04]  /*6d40*/  IMAD.WIDE R170, R3, 0x2, R170 ;  /* 0x0000000203aa7825 */ /* 0x000fc800078e02aa */
[----:B------:R-:W-:Y:S01]  /*6d50*/  IMAD.WIDE R152, R152, 0x2, R204 ;  /* 0x0000000298987825 */ /* 0x000fe200078e02cc */
[----:B------:R-:W2:Y:S03]  /*6d60*/  LDG.E.U16 R22, desc[UR4][R170.64] ;  /* 0x00000004aa167981 */ /* 0x000ea6000c1e1500 */
[----:B------:R-:W-:-:S04]  /*6d70*/  IMAD.WIDE R154, R3, 0x2, R154 ;  /* 0x00000002039a7825 */ /* 0x000fc800078e029a */
[----:B------:R-:W-:-:S04]  /*6d80*/  IMAD.WIDE R156, R3, 0x2, R156 ;  /* 0x00000002039c7825 */ /* 0x000fc800078e029c */
[----:B0-----:R-:W-:Y:S01]  /*6d90*/  IMAD.WIDE R18, R12, 0x2, R202 ;  /* 0x000000020c127825 */ /* 0x001fe200078e02ca */
[----:B------:R0:W2:Y:S03]  /*6da0*/  LDG.E.U16 R170, desc[UR4][R154.64] ;  /* 0x000000049aaa7981 */ /* 0x0000a6000c1e1500 */
[C---:B------:R-:W-:Y:S01]  /*6db0*/  IMAD.WIDE R162, R3.reuse, 0x2, R162 ;  /* 0x0000000203a27825 */ /* 0x040fe200078e02a2 */
[----:B------:R-:W2:Y:S03]  /*6dc0*/  LDG.E.U16 R156, desc[UR4][R156.64] ;  /* 0x000000049c9c7981 */ /* 0x000ea6000c1e1500 */
[----:B------:R-:W-:-:S04]  /*6dd0*/  IMAD.WIDE R168, R3, 0x2, R168 ;  /* 0x0000000203a87825 */ /* 0x000fc800078e02a8 */
[----:B------:R-:W-:Y:S01]  /*6de0*/  IMAD.WIDE R152, R3, 0x2, R152 ;  /* 0x0000000203987825 */ /* 0x000fe200078e0298 */
[----:B------:R-:W2:Y:S03]  /*6df0*/  LDG.E.U16 R158, desc[UR4][R168.64] ;  /* 0x00000004a89e7981 */ /* 0x000ea6000c1e1500 */
[----:B0-----:R-:W-:Y:S01]  /*6e00*/  IMAD R154, R201, 0x33, RZ ;  /* 0x00000033c99a7824 */ /* 0x001fe200078e02ff */
[----:B------:R0:W2:Y:S01]  /*6e10*/  LDG.E.U16 R157, desc[UR4][R162.64] ;  /* 0x00000004a29d7981 */ /* 0x0000a2000c1e1500 */
[----:B------:R-:W-:-:S04]  /*6e20*/  IMAD.WIDE R160, R3, 0x2, R160 ;  /* 0x0000000203a07825 */ /* 0x000fc800078e02a0 */
[----:B------:R-:W-:Y:S01]  /*6e30*/  IMAD.WIDE R18, R3, 0x2, R18 ;  /* 0x0000000203127825 */ /* 0x000fe200078e0212 */
[----:B------:R-:W2:Y:S03]  /*6e40*/  LDG.E.U16 R168, desc[UR4][R152.64] ;  /* 0x0000000498a87981 */ /* 0x000ea6000c1e1500 */
[C---:B------:R-:W-:Y:S01]  /*6e50*/  IMAD R190, R201.reuse, 0x3b, RZ ;  /* 0x0000003bc9be7824 */ /* 0x040fe200078e02ff */
[----:B------:R1:W2:Y:S01]  /*6e60*/  LDG.E.U16 R169, desc[UR4][R160.64] ;  /* 0x00000004a0a97981 */ /* 0x0002a2000c1e1500 */
[----:B0-----:R-:W-:Y:S02]  /*6e70*/  IMAD R162, R201, 0x31, RZ ;  /* 0x00000031c9a27824 */ /* 0x001fe400078e02ff */
[C---:B------:R-:W-:Y:S01]  /*6e80*/  IMAD.WIDE R182, R154.reuse, 0x2, R202 ;  /* 0x000000029ab67825 */ /* 0x040fe200078e02ca */
[----:B------:R0:W2:Y:S03]  /*6e90*/  LDG.E.U16 R153, desc[UR4][R18.64] ;  /* 0x0000000412997981 */ /* 0x0000a6000c1e1500 */
[----:B------:R-:W-:-:S04]  /*6ea0*/  IMAD.WIDE R154, R154, 0x2, R204 ;  /* 0x000000029a9a7825 */ /* 0x000fc800078e02cc */
[----:B------:R-:W-:Y:S02]  /*6eb0*/  IMAD R184, R201, 0x3a, RZ ;  /* 0x0000003ac9b87824 */ /* 0x000fe400078e02ff */
[----:B-1----:R-:W-:-:S04]  /*6ec0*/  IMAD.WIDE R160, R162, 0x2, R202 ;  /* 0x00000002a2a07825 */ /* 0x002fc800078e02ca */
[----:B0-----:R-:W-:-:S04]  /*6ed0*/  IMAD.WIDE R18, R190, 0x2, R202 ;  /* 0x00000002be127825 */ /* 0x001fc800078e02ca */
[----:B------:R-:W-:-:S04]  /*6ee0*/  IMAD.WIDE R162, R162, 0x2, R204 ;  /* 0x00000002a2a27825 */ /* 0x000fc800078e02cc */
[----:B------:R-:W-:-:S04]  /*6ef0*/  IMAD.WIDE R186, R184, 0x2, R202 ;  /* 0x00000002b8ba7825 */ /* 0x000fc800078e02ca */
[----:B------:R-:W-:-:S04]  /*6f00*/  IMAD.WIDE R184, R184, 0x2, R204 ;  /* 0x00000002b8b87825 */ /* 0x000fc800078e02cc */
[----:B------:R-:W-:-:S04]  /*6f10*/  IMAD.WIDE R154, R3, 0x2, R154 ;  /* 0x00000002039a7825 */ /* 0x000fc800078e029a */
[C---:B------:R-:W-:Y:S02]  /*6f20*/  IMAD.WIDE R18, R3.reuse, 0x2, R18 ;  /* 0x0000000203127825 */ /* 0x040fe400078e0212 */
[----:B------:R-:W2:Y:S02]  /*6f30*/  LDG.E.U16 R155, desc[UR4][R154.64] ;  /* 0x000000049a9b7981 */ /* 0x000ea4000c1e1500 */
[----:B------:R-:W-:-:S04]  /*6f40*/  IMAD.WIDE R162, R3, 0x2, R162 ;  /* 0x0000000203a27825 */ /* 0x000fc800078e02a2 */
[C---:B------:R-:W-:Y:S01]  /*6f50*/  IMAD.WIDE R160, R3.reuse, 0x2, R160 ;  /* 0x0000000203a07825 */ /* 0x040fe200078e02a0 */
[----:B------:R0:W2:Y:S03]  /*6f60*/  LDG.E.U16 R171, desc[UR4][R162.64] ;  /* 0x00000004a2ab7981 */ /* 0x0000a6000c1e1500 */
[C---:B------:R-:W-:Y:S01]  /*6f70*/  IMAD.WIDE R184, R3.reuse, 0x2, R184 ;  /* 0x0000000203b87825 */ /* 0x040fe200078e02b8 */
[----:B------:R1:W2:Y:S03]  /*6f80*/  LDG.E.U16 R154, desc[UR4][R18.64] ;  /* 0x00000004129a7981 */ /* 0x0002a6000c1e1500 */
[----:B------:R-:W-:Y:S01]  /*6f90*/  IMAD.WIDE R16, R3, 0x2, R16 ;  /* 0x0000000203107825 */ /* 0x000fe200078e0210 */
[----:B------:R-:W2:Y:S03]  /*6fa0*/  LDG.E.U16 R161, desc[UR4][R160.64] ;  /* 0x00000004a0a17981 */ /* 0x000ea6000c1e1500 */
[----:B0-----:R-:W-:-:S02]  /*6fb0*/  IMAD.WIDE R162, R12, 0x2, R204 ;  /* 0x000000020ca27825 */ /* 0x001fc400078e02cc */
[----:B------:R-:W2:Y:S02]  /*6fc0*/  LDG.E.U16 R16, desc[UR4][R16.64] ;  /* 0x0000000410107981 */ /* 0x000ea4000c1e1500 */
[----:B-1----:R-:W-:Y:S02]  /*6fd0*/  IMAD R18, R201, 0x34, RZ ;  /* 0x00000034c9127824 */ /* 0x002fe400078e02ff */
[----:B------:R-:W-:Y:S01]  /*6fe0*/  IMAD.WIDE R182, R3, 0x2, R182 ;  /* 0x0000000203b67825 */ /* 0x000fe200078e02b6 */
[----:B------:R0:W2:Y:S03]  /*6ff0*/  LDG.E.U16 R160, desc[UR4][R184.64] ;  /* 0x00000004b8a07981 */ /* 0x0000a6000c1e1500 */
[----:B------:R-:W-:Y:S01]  /*7000*/  IMAD R192, R201, 0x3c, RZ ;  /* 0x0000003cc9c07824 */ /* 0x000fe200078e02ff */
[----:B------:R1:W2:Y:S01]  /*7010*/  LDG.E.U16 R17, desc[UR4][R182.64] ;  /* 0x00000004b6117981 */ /* 0x0002a2000c1e1500 */
[----:B------:R-:W-:-:S04]  /*7020*/  IMAD.WIDE R162, R3, 0x2, R162 ;  /* 0x0000000203a27825 */ /* 0x000fc800078e02a2 */
[C---:B0-----:R-:W-:Y:S02]  /*7030*/  IMAD.WIDE R184, R18.reuse, 0x2, R202 ;  /* 0x0000000212b87825 */ /* 0x041fe400078e02ca */
[----:B------:R-:W2:Y:S02]  /*7040*/  LDG.E.U16 R163, desc[UR4][R162.64] ;  /* 0x00000004a2a37981 */ /* 0x000ea4000c1e1500 */
[----:B------:R-:W-:-:S04]  /*7050*/  IMAD.WIDE R18, R18, 0x2, R204 ;  /* 0x0000000212127825 */ /* 0x000fc800078e02cc */
[----:B-1----:R-:W-:-:S04]  /*7060*/  IMAD.WIDE R182, R192, 0x2, R202 ;  /* 0x00000002c0b67825 */ /* 0x002fc800078e02ca */
[----:B------:R-:W-:-:S04]  /*7070*/  IMAD.WIDE R186, R3, 0x2, R186 ;  /* 0x0000000203ba7825 */ /* 0x000fc800078e02ba */
[----:B------:R-:W-:Y:S01]  /*7080*/  IMAD.WIDE R190, R190, 0x2, R204 ;  /* 0x00000002bebe7825 */ /* 0x000fe200078e02cc */
[----:B------:R0:W2:Y:S03]  /*7090*/  LDG.E.U16 R162, desc[UR4][R186.64] ;  /* 0x00000004baa27981 */ /* 0x0000a6000c1e1500 */
[----:B------:R-:W-:Y:S02]  /*70a0*/  IMAD R193, R201, 0x2d, RZ ;  /* 0x0000002dc9c17824 */ /* 0x000fe400078e02ff */
[----:B------:R-:W-:-:S04]  /*70b0*/  IMAD.WIDE R18, R3, 0x2, R18 ;  /* 0x0000000203127825 */ /* 0x000fc800078e0212 */
[----:B------:R-:W-:Y:S02]  /*70c0*/  IMAD.WIDE R20, R20, 0x2, R204 ;  /* 0x0000000214147825 */ /* 0x000fe400078e02cc */
[----:B------:R-:W2:Y:S02]  /*70d0*/  LDG.E.U16 R19, desc[UR4][R18.64] ;  /* 0x0000000412137981 */ /* 0x000ea4000c1e1500 */
[----:B------:R-:W-:-:S04]  /*70e0*/  IMAD.WIDE R182, R3, 0x2, R182 ;  /* 0x0000000203b67825 */ /* 0x000fc800078e02b6 */
[----:B------:R-:W-:-:S04]  /*70f0*/  IMAD.WIDE R188, R188, 0x2, R204 ;  /* 0x00000002bcbc7825 */ /* 0x000fc800078e02cc */
[----:B0-----:R-:W-:Y:S01]  /*7100*/  IMAD.WIDE R186, R193, 0x2, R202 ;  /* 0x00000002c1ba7825 */ /* 0x001fe200078e02ca */
[----:B------:R0:W2:Y:S03]  /*7110*/  LDG.E.U16 R18, desc[UR4][R182.64] ;  /* 0x00000004b6127981 */ /* 0x0000a6000c1e1500 */
[----:B------:R-:W-:Y:S02]  /*7120*/  IMAD R220, R201, 0x2e, RZ ;  /* 0x0000002ec9dc7824 */ /* 0x000fe400078e02ff */
[----:B------:R-:W-:-:S04]  /*7130*/  IMAD.WIDE R190, R3, 0x2, R190 ;  /* 0x0000000203be7825 */ /* 0x000fc800078e02be */
[C---:B------:R-:W-:Y:S01]  /*7140*/  IMAD.WIDE R20, R3.reuse, 0x2, R20 ;  /* 0x0000000203147825 */ /* 0x040fe200078e0214 */
[----:B------:R1:W2:Y:S03]  /*7150*/  LDG.E.U16 R152, desc[UR4][R190.64] ;  /* 0x00000004be987981 */ /* 0x0002a6000c1e1500 */
[----:B0-----:R-:W-:Y:S01]  /*7160*/  IMAD.WIDE R182, R220, 0x2, R202 ;  /* 0x00000002dcb67825 */ /* 0x001fe200078e02ca */
[----:B------:R0:W-:Y:S03]  /*7170*/  STL [R1+0x4], R14 ;  /* 0x0000040e01007387 */ /* 0x0001e60000100800 */
[C---:B------:R-:W-:Y:S01]  /*7180*/  IMAD.WIDE R188, R3.reuse, 0x2, R188 ;  /* 0x0000000203bc7825 */ /* 0x040fe200078e02bc */
[----:B------:R-:W2:Y:S03]  /*7190*/  LDG.E.U16 R20, desc[UR4][R20.64] ;  /* 0x0000000414147981 */ /* 0x000ea6000c1e1500 */
[----:B------:R-:W-:-:S04]  /*71a0*/  IMAD.WIDE R186, R3, 0x2, R186 ;  /* 0x0000000203ba7825 */ /* 0x000fc800078e02ba */
[----:B------:R-:W-:Y:S01]  /*71b0*/  IMAD.WIDE R184, R3, 0x2, R184 ;  /* 0x0000000203b87825 */ /* 0x000fe200078e02b8 */
[----:B0-----:R-:W2:Y:S03]  /*71c0*/  LDG.E.U16 R14, desc[UR4][R186.64] ;  /* 0x00000004ba0e7981 */ /* 0x001ea6000c1e1500 */
[C---:B-1----:R-:W-:Y:S01]  /*71d0*/  IMAD R190, R201.reuse, 0x35, RZ ;  /* 0x00000035c9be7824 */ /* 0x042fe200078e02ff */
[----:B------:R0:W2:Y:S01]  /*71e0*/  LDG.E.U16 R21, desc[UR4][R188.64] ;  /* 0x00000004bc157981 */ /* 0x0000a2000c1e1500 */
[----:B------:R-:W-:Y:S02]  /*71f0*/  IMAD R212, R201, 0x3d, RZ ;  /* 0x0000003dc9d47824 */ /* 0x000fe400078e02ff */
[----:B------:R-:W-:Y:S01]  /*7200*/  IMAD.WIDE R182, R3, 0x2, R182 ;  /* 0x0000000203b67825 */ /* 0x000fe200078e02b6 */
[----:B------:R1:W2:Y:S03]  /*7210*/  LDG.E.U16 R12, desc[UR4][R184.64] ;  /* 0x00000004b80c7981 */ /* 0x0002a6000c1e1500 */
[--C-:B------:R-:W-:Y:S01]  /*7220*/  IMAD.WIDE R240, R240, 0x2, R204.reuse ;  /* 0x00000002f0f07825 */ /* 0x100fe200078e02cc */
[----:B------:R3:W2:Y:S03]  /*7230*/  LDG.E.U16 R210, desc[UR4][R182.64] ;  /* 0x00000004b6d27981 */ /* 0x0006a6000c1e1500 */
[----:B0-----:R-:W-:-:S04]  /*7240*/  IMAD.WIDE R188, R193, 0x2, R204 ;  /* 0x00000002c1bc7825 */ /* 0x001fc800078e02cc */
[----:B-1----:R-:W-:-:S04]  /*7250*/  IMAD.WIDE R184, R192, 0x2, R204 ;  /* 0x00000002c0b87825 */ /* 0x002fc800078e02cc */
[----:B------:R-:W-:-:S04]  /*7260*/  IMAD.WIDE R186, R190, 0x2, R202 ;  /* 0x00000002beba7825 */ /* 0x000fc800078e02ca */
[----:B------:R-:W-:-:S04]  /*7270*/  IMAD.WIDE R192, R212, 0x2, R202 ;  /* 0x00000002d4c07825 */ /* 0x000fc800078e02ca */
[----:B------:R-:W-:-:S04]  /*7280*/  IMAD.WIDE R190, R190, 0x2, R204 ;  /* 0x00000002bebe7825 */ /* 0x000fc800078e02cc */
[----:B---3--:R-:W-:-:S04]  /*7290*/  IMAD.WIDE R182, R212, 0x2, R204 ;  /* 0x00000002d4b67825 */ /* 0x008fc800078e02cc */
[----:B------:R-:W-:-:S04]  /*72a0*/  IMAD.WIDE R240, R3, 0x2, R240 ;  /* 0x0000000203f07825 */ /* 0x000fc800078e02f0 */
[C---:B------:R-:W-:Y:S02]  /*72b0*/  IMAD.WIDE R194, R3.reuse, 0x2, R194 ;  /* 0x0000000203c27825 */ /* 0x040fe400078e02c2 */
[----:B------:R0:W3:Y:S02]  /*72c0*/  LDG.E.U16 R240, desc[UR4][R240.64] ;  /* 0x00000004f0f07981 */ /* 0x0000e4000c1e1500 */
[C---:B------:R-:W-:Y:S02]  /*72d0*/  IMAD.WIDE R186, R3.reuse, 0x2, R186 ;  /* 0x0000000203ba7825 */ /* 0x040fe400078e02ba */
[----:B------:R-:W3:Y:S02]  /*72e0*/  LDG.E.U16 R194, desc[UR4][R194.64] ;  /* 0x00000004c2c27981 */ /* 0x000ee4000c1e1500 */
[C---:B------:R-:W-:Y:S02]  /*72f0*/  IMAD.WIDE R192, R3.reuse, 0x2, R192 ;  /* 0x0000000203c07825 */ /* 0x040fe400078e02c0 */
[----:B------:R1:W3:Y:S02]  /*7300*/  LDG.E.U16 R212, desc[UR4][R186.64] ;  /* 0x00000004bad47981 */ /* 0x0002e4000c1e1500 */
[----:B------:R-:W-:-:S02]  /*7310*/  IMAD.WIDE R184, R3, 0x2, R184 ;  /* 0x0000000203b87825 */ /* 0x000fc400078e02b8 */
[----:B------:R1:W3:Y:S02]  /*7320*/  LDG.E.U16 R216, desc[UR4][R192.64] ;  /* 0x00000004c0d87981 */ /* 0x0002e4000c1e1500 */
[C---:B------:R-:W-:Y:S02]  /*7330*/  IMAD.WIDE R188, R3.reuse, 0x2, R188 ;  /* 0x0000000203bc7825 */ /* 0x040fe400078e02bc */
[----:B------:R4:W3:Y:S02]  /*7340*/  LDG.E.U16 R195, desc[UR4][R184.64] ;  /* 0x00000004b8c37981 */ /* 0x0008e4000c1e1500 */
[C---:B------:R-:W-:Y:S02]  /*7350*/  IMAD.WIDE R190, R3.reuse, 0x2, R190 ;  /* 0x0000000203be7825 */ /* 0x040fe400078e02be */
[----:B------:R4:W3:Y:S02]  /*7360*/  LDG.E.U16 R198, desc[UR4][R188.64] ;  /* 0x00000004bcc67981 */ /* 0x0008e4000c1e1500 */
[----:B------:R-:W-:-:S02]  /*7370*/  IMAD.WIDE R182, R3, 0x2, R182 ;  /* 0x0000000203b67825 */ /* 0x000fc400078e02b6 */
[----:B------:R4:W3:Y:S02]  /*7380*/  LDG.E.U16 R214, desc[UR4][R190.64] ;  /* 0x00000004bed67981 */ /* 0x0008e4000c1e1500 */
[C---:B0-----:R-:W-:Y:S02]  /*7390*/  IMAD R241, R201.reuse, 0x2f, RZ ;  /* 0x0000002fc9f17824 */ /* 0x041fe400078e02ff */
[C---:B-1----:R-:W-:Y:S02]  /*73a0*/  IMAD R186, R201.reuse, 0x36, RZ ;  /* 0x00000036c9ba7824 */ /* 0x042fe400078e02ff */
[----:B------:R-:W-:Y:S02]  /*73b0*/  IMAD R192, R201, 0x3e, RZ ;  /* 0x0000003ec9c07824 */ /* 0x000fe400078e02ff */
[----:B----4-:R-:W-:Y:S02]  /*73c0*/  IMAD.WIDE R184, R220, 0x2, R204 ;  /* 0x00000002dcb87825 */ /* 0x010fe400078e02cc */
[----:B------:R0:W4:Y:S02]  /*73d0*/  LDG.E.U16 R220, desc[UR4][R182.64] ;  /* 0x00000004b6dc7981 */ /* 0x000124000c1e1500 */
[----:B------:R-:W-:-:S04]  /*73e0*/  IMAD.WIDE R188, R241, 0x2, R202 ;  /* 0x00000002f1bc7825 */ /* 0x000fc800078e02ca */
[----:B------:R-:W-:-:S04]  /*73f0*/  IMAD.WIDE R190, R186, 0x2, R202 ;  /* 0x00000002babe7825 */ /* 0x000fc800078e02ca */
[----:B0-----:R-:W-:-:S04]  /*7400*/  IMAD.WIDE R182, R186, 0x2, R204 ;  /* 0x00000002bab67825 */ /* 0x001fc800078e02cc */
[----:B------:R-:W-:-:S04]  /*7410*/  IMAD.WIDE R186, R192, 0x2, R202 ;  /* 0x00000002c0ba7825 */ /* 0x000fc800078e02ca */
[----:B------:R-:W-:-:S04]  /*7420*/  IMAD.WIDE R192, R192, 0x2, R204 ;  /* 0x00000002c0c07825 */ /* 0x000fc800078e02cc */
[----:B------:R-:W-:-:S04]  /*7430*/  IMAD.WIDE R188, R3, 0x2, R188 ;  /* 0x0000000203bc7825 */ /* 0x000fc800078e02bc */
[C---:B------:R-:W-:Y:S01]  /*7440*/  IMAD.WIDE R190, R3.reuse, 0x2, R190 ;  /* 0x0000000203be7825 */ /* 0x040fe200078e02be */
[----:B------:R0:W4:Y:S03]  /*7450*/  LDG.E.U16 R232, desc[UR4][R188.64] ;  /* 0x00000004bce87981 */ /* 0x000126000c1e1500 */
[C---:B------:R-:W-:Y:S01]  /*7460*/  IMAD.WIDE R238, R3.reuse, 0x2, R238 ;  /* 0x0000000203ee7825 */ /* 0x040fe200078e02ee */
[----:B------:R1:W4:Y:S03]  /*7470*/  LDG.E.U16 R233, desc[UR4][R190.64] ;  /* 0x00000004bee97981 */ /* 0x000326000c1e1500 */
[C---:B------:R-:W-:Y:S02]  /*7480*/  IMAD.WIDE R184, R3.reuse, 0x2, R184 ;  /* 0x0000000203b87825 */ /* 0x040fe400078e02b8 */
[----:B------:R-:W4:Y:S02]  /*7490*/  LDG.E.U16 R238, desc[UR4][R238.64] ;  /* 0x00000004eeee7981 */ /* 0x000f24000c1e1500 */
[----:B------:R-:W-:-:S02]  /*74a0*/  IMAD.WIDE R192, R3, 0x2, R192 ;  /* 0x0000000203c07825 */ /* 0x000fc400078e02c0 */
[----:B------:R1:W4:Y:S02]  /*74b0*/  LDG.E.U16 R228, desc[UR4][R184.64] ;  /* 0x00000004b8e47981 */ /* 0x000324000c1e1500 */
[C---:B------:R-:W-:Y:S02]  /*74c0*/  IMAD.WIDE R182, R3.reuse, 0x2, R182 ;  /* 0x0000000203b67825 */ /* 0x040fe400078e02b6 */
[----:B------:R-:W4:Y:S02]  /*74d0*/  LDG.E.U16 R192, desc[UR4][R192.64] ;  /* 0x00000004c0c07981 */ /* 0x000f24000c1e1500 */
[----:B------:R-:W-:Y:S02]  /*74e0*/  IMAD.WIDE R186, R3, 0x2, R186 ;  /* 0x0000000203ba7825 */ /* 0x000fe400078e02ba */
[----:B------:R1:W4:Y:S02]  /*74f0*/  LDG.E.U16 R239, desc[UR4][R182.64] ;  /* 0x00000004b6ef7981 */ /* 0x000324000c1e1500 */
[----:B0-----:R-:W-:-:S02]  /*7500*/  IMAD R188, R201, 0x37, RZ ;  /* 0x00000037c9bc7824 */ /* 0x001fc400078e02ff */
[----:B-1----:R-:W-:Y:S02]  /*7510*/  IMAD R190, R201, 0x3f, RZ ;  /* 0x0000003fc9be7824 */ /* 0x002fe400078e02ff */
[----:B------:R-:W-:Y:S01]  /*7520*/  IMAD.WIDE R184, R241, 0x2, R204 ;  /* 0x00000002f1b87825 */ /* 0x000fe200078e02cc */
[----:B------:R-:W4:Y:S03]  /*7530*/  LDL.LU R193, [R1+0x40] ;  /* 0x0000400001c17983 */ /* 0x000f260000300800 */
[C---:B------:R-:W-:Y:S01]  /*7540*/  IMAD.WIDE R182, R188.reuse, 0x2, R202 ;  /* 0x00000002bcb67825 */ /* 0x040fe200078e02ca */
[----:B------:R0:W4:Y:S04]  /*7550*/  LDG.E.U16 R241, desc[UR4][R186.64] ;  /* 0x00000004baf17981 */ /* 0x000128000c1e1500 */
[----:B------:R-:W4:Y:S04]  /*7560*/  LDL.LU R201, [R1+0x4] ;  /* 0x0000040001c97983 */ /* 0x000f280000300800 */
[----:B------:R1:W-:Y:S01]  /*7570*/  STL [R1+0x4dc], R202 ;  /* 0x0004dcca01007387 */ /* 0x0003e20000100800 */
[----:B0-----:R-:W-:-:S04]  /*7580*/  IMAD.WIDE R186, R188, 0x2, R204 ;  /* 0x00000002bcba7825 */ /* 0x001fc800078e02cc */
[C---:B------:R-:W-:Y:S02]  /*7590*/  IMAD.WIDE R188, R190.reuse, 0x2, R202 ;  /* 0x00000002bebc7825 */ /* 0x040fe400078e02ca */
[----:B-1----:R-:W4:Y:S02]  /*75a0*/  LDL.LU R202, [R1+0x44] ;  /* 0x0000440001ca7983 */ /* 0x002f240000300800 */
[----:B------:R-:W-:Y:S02]  /*75b0*/  IMAD.WIDE R190, R190, 0x2, R204 ;  /* 0x00000002bebe7825 */ /* 0x000fe400078e02cc */
[----:B------:R0:W-:Y:S04]  /*75c0*/  STL [R1+0x4d8], R203 ;  /* 0x0004d8cb01007387 */ /* 0x0001e80000100800 */
[----:B0-----:R-:W4:Y:S04]  /*75d0*/  LDL.LU R203, [R1+0x28] ;  /* 0x0000280001cb7983 */ /* 0x001f280000300800 */
[----:B------:R0:W-:Y:S04]  /*75e0*/  STL [R1+0x4e4], R204 ;  /* 0x0004e4cc01007387 */ /* 0x0001e80000100800 */
[----:B0-----:R-:W4:Y:S01]  /*75f0*/  LDL.LU R204, [R1+0x2c] ;  /* 0x00002c0001cc7983 */ /* 0x001f220000300800 */
[----:B------:R-:W-:-:S06]  /*7600*/  IMAD.WIDE R190, R3, 0x2, R190 ;  /* 0x0000000203be7825 */ /* 0x000fcc00078e02be */
[----:B------:R0:W4:Y:S02]  /*7610*/  LDG.E.U16 R190, desc[UR4][R190.64] ;  /* 0x00000004bebe7981 */ /* 0x000124000c1e1500 */
[----:B0-----:R-:W0:Y:S01]  /*7620*/  S2R R191, SR_TID.X ;  /* 0x0000000000bf7919 */ /* 0x001e220000002100 */
[----:B------:R-:W-:-:S04]  /*7630*/  IMAD.WIDE R184, R3, 0x2, R184 ;  /* 0x0000000203b87825 */ /* 0x000fc800078e02b8 */
[C---:B------:R-:W-:Y:S02]  /*7640*/  IMAD.WIDE R182, R3.reuse, 0x2, R182 ;  /* 0x0000000203b67825 */ /* 0x040fe400078e02b6 */
[----:B------:R0:W4:Y:S02]  /*7650*/  LDG.E.U16 R185, desc[UR4][R184.64] ;  /* 0x00000004b8b97981 */ /* 0x000124000c1e1500 */
[C---:B------:R-:W-:Y:S02]  /*7660*/  IMAD.WIDE R186, R3.reuse, 0x2, R186 ;  /* 0x0000000203ba7825 */ /* 0x040fe400078e02ba */
[----:B------:R1:W4:Y:S02]  /*7670*/  LDG.E.U16 R182, desc[UR4][R182.64] ;  /* 0x00000004b6b67981 */ /* 0x000324000c1e1500 */
[----:B------:R-:W-:Y:S02]  /*7680*/  IMAD.WIDE R188, R3, 0x2, R188 ;  /* 0x0000000203bc7825 */ /* 0x000fe400078e02bc */
[----:B------:R-:W4:Y:S04]  /*7690*/  LDG.E.U16 R186, desc[UR4][R186.64] ;  /* 0x00000004baba7981 */ /* 0x000f28000c1e1500 */
[----:B------:R1:W4:Y:S01]  /*76a0*/  LDG.E.U16 R188, desc[UR4][R188.64] ;  /* 0x00000004bcbc7981 */ /* 0x000322000c1e1500 */
[----:B0-----:R-:W-:-:S02]  /*76b0*/  LOP3.LUT R184, R191, 0x3f, RZ, 0xc0, !PT ;  /* 0x0000003fbfb87812 */ /* 0x001fc400078ec0ff */
[----:B-1----:R-:W-:-:S03]  /*76c0*/  LOP3.LUT R183, R191, 0x40, RZ, 0xc0, !PT ;  /* 0x00000040bfb77812 */ /* 0x002fc600078ec0ff */
[----:B------:R-:W-:-:S04]  /*76d0*/  IMAD.SHL.U32 R184, R184, 0x2, RZ ;  /* 0x00000002b8b87824 */ /* 0x000fc800078e00ff */
[----:B------:R-:W-:-:S05]  /*76e0*/  IMAD R183, R183, 0x80, R184 ;  /* 0x00000080b7b77824 */ /* 0x000fca00078e02b8 */
[----:B------:R-:W-:Y:S02]  /*76f0*/  LOP3.LUT R189, R183, 0x10, RZ, 0x3c, !PT ;  /* 0x00000010b7bd7812 */ /* 0x000fe400078e3cff */
[C---:B------:R-:W-:Y:S01]  /*7700*/  IADD3 R187, R0.reuse, R183, RZ ;  /* 0x000000b700bb7210 */ /* 0x040fe20007ffe0ff */
[----:B------:R-:W-:Y:S02]  /*7710*/  BAR.SYNC.DEFER_BLOCKING 0x0 ;  /* 0x0000000000007b1d */ /* 0x000fe40000010000 */
[----:B------:R-:W-:-:S04]  /*7720*/  IMAD.IADD R189, R0, 0x1, R189 ;  /* 0x0000000100bd7824 */ /* 0x000fc800078e02bd */
[----:B------:R-:W-:Y:S04]  /*7730*/  STL [R1+0x4e0], R205 ;  /* 0x0004e0cd01007387 */ /* 0x000fe80000100800 */
[----:B------:R-:W-:Y:S04]  /*7740*/  STL [R1+0x4e8], R3 ;  /* 0x0004e80301007387 */ /* 0x000fe80000100800 */
[----:B------:R0:W-:Y:S04]  /*7750*/  STS.U16 [R187+0xc400], R15 ;  /* 0x00c4000fbb007388 */ /* 0x0001e80000000400 */
[----:B------:R-:W-:Y:S04]  /*7760*/  STS.U16 [R187+0x8800], R236 ;  /* 0x008800ecbb007388 */ /* 0x000fe80000000400 */
[----:B------:R-:W-:Y:S04]  /*7770*/  STS.U16 [R187+0xc800], R235 ;  /* 0x00c800ebbb007388 */ /* 0x000fe80000000400 */
[----:B0-----:R-:W4:Y:S04]  /*7780*/  LDL.LU R15, [R1+0x530] ;  /* 0x00053000010f7983 */ /* 0x001f280000300800 */
[----:B------:R-:W-:Y:S04]  /*7790*/  STS.U16 [R187+0x8c00], R215 ;  /* 0x008c00d7bb007388 */ /* 0x000fe80000000400 */
[----:B------:R-:W-:Y:S04]  /*77a0*/  STS.U16 [R187+0xcc00], R213 ;  /* 0x00cc00d5bb007388 */ /* 0x000fe80000000400 */
[----:B------:R-:W-:Y:S04]  /*77b0*/  STS.U16 [R187+0xd000], R179 ;  /* 0x00d000b3bb007388 */ /* 0x000fe80000000400 */
[----:B------:R-:W-:Y:S04]  /*77c0*/  STS.U16 [R187+0x9400], R181 ;  /* 0x009400b5bb007388 */ /* 0x000fe80000000400 */
[----:B------:R-:W-:Y:S04]  /*77d0*/  STS.U16 [R187+0xd400], R180 ;  /* 0x00d400b4bb007388 */ /* 0x000fe80000000400 */
[----:B--2---:R-:W-:Y:S04]  /*77e0*/  STS.U16 [R187+0x9800], R169 ;  /* 0x009800a9bb007388 */ /* 0x004fe80000000400 */
[----:B------:R-:W-:Y:S04]  /*77f0*/  STS.U16 [R187+0xd800], R178 ;  /* 0x00d800b2bb007388 */ /* 0x000fe80000000400 */
[----:B------:R-:W-:Y:S04]  /*7800*/  STS.U16 [R187+0x9c00], R177 ;  /* 0x009c00b1bb007388 */ /* 0x000fe80000000400 */
[----:B------:R-:W-:Y:S04]  /*7810*/  STS.U16 [R187+0xdc00], R176 ;  /* 0x00dc00b0bb007388 */ /* 0x000fe80000000400 */
[----:B---3--:R-:W-:Y:S04]  /*7820*/  STS.U16 [R187+0x9000], R194 ;  /* 0x009000c2bb007388 */ /* 0x008fe80000000400 */
[----:B----4-:R-:W-:Y:S04]  /*7830*/  STS.U16 [R187+0x8400], R201 ;  /* 0x008400c9bb007388 */ /* 0x010fe80000000400 */
[----:B------:R0:W-:Y:S04]  /*7840*/  STS.U16 [R187+0xc000], R203 ;  /* 0x00c000cbbb007388 */ /* 0x0001e80000000400 */
[----:B0-----:R-:W2:Y:S04]  /*7850*/  LDL.LU R203, [R1+0x3c] ;  /* 0x00003c0001cb7983 */ /* 0x001ea80000300800 */
[----:B------:R-:W-:Y:S04]  /*7860*/  STS.U16 [R187+0x8000], R204 ;  /* 0x008000ccbb007388 */ /* 0x000fe80000000400 */
[----:B------:R-:W3:Y:S04]  /*7870*/  LDL.LU R201, [R1+0x38] ;  /* 0x0000380001c97983 */ /* 0x000ee80000300800 */
[----:B------:R0:W-:Y:S04]  /*7880*/  STS.U16 [R189+0x8080], R202 ;  /* 0x008080cabd007388 */ /* 0x0001e80000000400 */
[----:B------:R1:W-:Y:S04]  /*7890*/  STS.U16 [R189+0xc080], R193 ;  /* 0x00c080c1bd007388 */ /* 0x0003e80000000400 */
[----:B0-----:R-:W4:Y:S04]  /*78a0*/  LDL.LU R202, [R1+0x34] ;  /* 0x0000340001ca7983 */ /* 0x001f280000300800 */
[----:B-1----:R-:W4:Y:S01]  /*78b0*/  LDL.LU R193, [R1+0x30] ;  /* 0x0000300001c17983 */ /* 0x002f220000300800 */
[----:B------:R-:W-:-:S03]  /*78c0*/  LOP3.LUT R169, R183, 0x20, RZ, 0x3c, !PT ;  /* 0x00000020b7a97812 */ /* 0x000fc600078e3cff */
[----:B------:R0:W-:Y:S02]  /*78d0*/  STS.U16 [R189+0x9880], R161 ;  /* 0x009880a1bd007388 */ /* 0x0001e40000000400 */
[----:B------:R-:W-:Y:S02]  /*78e0*/  IMAD.IADD R169, R0, 0x1, R169 ;  /* 0x0000000100a97824 */ /* 0x000fe400078e02a9 */
[----:B------:R-:W-:Y:S01]  /*78f0*/  STS.U16 [R189+0x8480], R252 ;  /* 0x008480fcbd007388 */ /* 0x000fe20000000400 */
[----:B0-----:R-:W-:-:S03]  /*7900*/  LOP3.LUT R161, R183, 0x30, RZ, 0x3c, !PT ;  /* 0x00000030b7a17812 */ /* 0x001fc600078e3cff */
[----:B------:R-:W-:Y:S01]  /*7910*/  STS.U16 [R189+0xc480], R251 ;  /* 0x00c480fbbd007388 */ /* 0x000fe20000000400 */
[----:B------:R-:W-:-:S03]  /*7920*/  IADD3 R161, R0, R161, RZ ;  /* 0x000000a100a17210 */ /* 0x000fc60007ffe0ff */
        /* <DEDUP_REMOVED lines=25> */
[----:B--2---:R-:W-:Y:S04]  /*7ac0*/  STS.U16 [R169+0x8100], R203 ;  /* 0x008100cba9007388 */ /* 0x004fe80000000400 */
[----:B---3--:R0:W-:Y:S04]  /*7ad0*/  STS.U16 [R169+0xc100], R201 ;  /* 0x00c100c9a9007388 */ /* 0x0081e80000000400 */
[----:B0-----:R-:W2:Y:S04]  /*7ae0*/  LDL.LU R201, [R1+0x24] ;  /* 0x0000240001c97983 */ /* 0x001ea80000300800 */
[----:B------:R-:W3:Y:S04]  /*7af0*/  LDL.LU R203, [R1+0x1c] ;  /* 0x00001c0001cb7983 */ /* 0x000ee80000300800 */
[----:B----4-:R0:W-:Y:S04]  /*7b00*/  STS.U16 [R161+0xc180], R193 ;  /* 0x00c180c1a1007388 */ /* 0x0101e80000000400 */
[----:B0-----:R-:W4:Y:S01]  /*7b10*/  LDL.LU R193, [R1+0x18] ;  /* 0x0000180001c17983 */ /* 0x001f220000300800 */
[----:B------:R-:W-:-:S03]  /*7b20*/  LOP3.LUT R153, R183, 0x40, RZ, 0x3c, !PT ;  /* 0x00000040b7997812 */ /* 0x000fc600078e3cff */
[----:B------:R0:W-:Y:S02]  /*7b30*/  STS.U16 [R161+0x9980], R17 ;  /* 0x00998011a1007388 */ /* 0x0001e40000000400 */
[----:B------:R-:W-:Y:S02]  /*7b40*/  IMAD.IADD R153, R0, 0x1, R153 ;  /* 0x0000000100997824 */ /* 0x000fe400078e0299 */
[----:B------:R-:W-:Y:S01]  /*7b50*/  STS.U16 [R161+0x8180], R202 ;  /* 0x008180caa1007388 */ /* 0x000fe20000000400 */
[----:B0-----:R-:W-:-:S03]  /*7b60*/  LOP3.LUT R17, R183, 0x50, RZ, 0x3c, !PT ;  /* 0x00000050b7117812 */ /* 0x001fc600078e3cff */
[----:B------:R-:W-:Y:S02]  /*7b70*/  STS.U16 [R161+0x8580], R248 ;  /* 0x008580f8a1007388 */ /* 0x000fe40000000400 */
[----:B------:R-:W-:Y:S02]  /*7b80*/  IMAD.IADD R17, R0, 0x1, R17 ;  /* 0x0000000100117824 */ /* 0x000fe400078e0211 */
        /* <DEDUP_REMOVED lines=12> */
[----:B------:R0:W-:Y:S04]  /*7c50*/  STS.U16 [R153+0xc200], R15 ;  /* 0x00c2000f99007388 */ /* 0x0001e80000000400 */
[----:B------:R-:W-:Y:S04]  /*7c60*/  STS.U16 [R153+0x8600], R246 ;  /* 0x008600f699007388 */ /* 0x000fe80000000400 */
[----:B------:R-:W-:Y:S04]  /*7c70*/  STS.U16 [R153+0xc600], R245 ;  /* 0x00c600f599007388 */ /* 0x000fe80000000400 */
[----:B0-----:R-:W3:Y:S04]  /*7c80*/  LDL.LU R15, [R1+0x52c] ;  /* 0x00052c00010f7983 */ /* 0x001ee80000300800 */
[----:B------:R-:W3:Y:S04]  /*7c90*/  LDL.LU R202, [R1+0x14] ;  /* 0x0000140001ca7983 */ /* 0x000ee80000300800 */
        /* <DEDUP_REMOVED lines=12> */
[----:B--2---:R0:W-:Y:S04]  /*7d60*/  STS.U16 [R153+0x8200], R201 ;  /* 0x008200c999007388 */ /* 0x0041e80000000400 */
[----:B0-----:R-:W2:Y:S04]  /*7d70*/  LDL.LU R201, [R1+0x10] ;  /* 0x0000100001c97983 */ /* 0x001ea80000300800 */
[----:B----4-:R0:W-:Y:S04]  /*7d80*/  STS.U16 [R17+0xc280], R193 ;  /* 0x00c280c111007388 */ /* 0x0101e80000000400 */
[----:B0-----:R-:W4:Y:S01]  /*7d90*/  LDL.LU R193, [R1+0xc] ;  /* 0x00000c0001c17983 */ /* 0x001f220000300800 */
[----:B------:R-:W-:-:S02]  /*7da0*/  LOP3.LUT R12, R183, 0x60, RZ, 0x3c, !PT ;  /* 0x00000060b70c7812 */ /* 0x000fc400078e3cff */
[----:B------:R-:W-:Y:S01]  /*7db0*/  LOP3.LUT R183, R183, 0x70, RZ, 0x3c, !PT ;  /* 0x00000070b7b77812 */ /* 0x000fe200078e3cff */
[----:B------:R0:W-:Y:S01]  /*7dc0*/  STS.U16 [R17+0xd280], R13 ;  /* 0x00d2800d11007388 */ /* 0x0001e20000000400 */
[----:B------:R-:W-:-:S03]  /*7dd0*/  IADD3 R12, R0, R12, RZ ;  /* 0x0000000c000c7210 */ /* 0x000fc60007ffe0ff */
[----:B---3--:R-:W-:Y:S01]  /*7de0*/  STS.U16 [R17+0x8280], R203 ;  /* 0x008280cb11007388 */ /* 0x008fe20000000400 */
[----:B0-----:R-:W-:-:S03]  /*7df0*/  IMAD.IADD R13, R0, 0x1, R183 ;  /* 0x00000001000d7824 */ /* 0x001fc600078e02b7 */
        /* <DEDUP_REMOVED lines=27> */
[----:B------:R-:W-:Y:S01]  /*7fb0*/  STS.U16 [R12+0xdf00], R192 ;  /* 0x00df00c00c007388 */ /* 0x000fe20000000400 */
[----:B0-----:R-:W-:-:S04]  /*7fc0*/  SHF.R.U32.HI R14, RZ, 0x4, R0 ;  /* 0x00000004ff0e7819 */ /* 0x001fc80000011600 */
[----:B------:R-:W-:-:S04]  /*7fd0*/  SGXT.U32 R14, R14, 0xe ;  /* 0x0000000e0e0e781a */ /* 0x000fc80000000000 */
[----:B------:R-:W-:Y:S01]  /*7fe0*/  R2UR UR56, R14 ;  /* 0x000000000e3872ca */ /* 0x000fe200000e0000 */
[----:B------:R-:W-:Y:S01]  /*7ff0*/  UMOV UR57, 0x40000040 ;  /* 0x4000004000397882 */ /* 0x000fe20000000000 */
[----:B--2---:R-:W-:Y:S04]  /*8000*/  STS.U16 [R12+0xc300], R201 ;  /* 0x00c300c90c007388 */ /* 0x004fe80000000400 */
[----:B------:R0:W-:Y:S04]  /*8010*/  STS.U16 [R13+0xc380], R9 ;  /* 0x00c380090d007388 */ /* 0x0001e80000000400 */
[----:B------:R-:W-:Y:S04]  /*8020*/  STS.U16 [R13+0x8780], R238 ;  /* 0x008780ee0d007388 */ /* 0x000fe80000000400 */
[----:B------:R-:W-:Y:S04]  /*8030*/  STS.U16 [R13+0xc780], R237 ;  /* 0x00c780ed0d007388 */ /* 0x000fe80000000400 */
[----:B------:R-:W-:Y:S04]  /*8040*/  STS.U16 [R13+0x8b80], R218 ;  /* 0x008b80da0d007388 */ /* 0x000fe80000000400 */
[----:B----4-:R-:W-:Y:S04]  /*8050*/  STS.U16 [R13+0x8380], R193 ;  /* 0x008380c10d007388 */ /* 0x010fe80000000400 */
        /* <DEDUP_REMOVED lines=10> */
[----:B------:R2:W-:Y:S01]  /*8100*/  STS.U16 [R13+0xdf80], R190 ;  /* 0x00df80be0d007388 */ /* 0x0005e20000000400 */
[----:B------:R3:W-:Y:S06]  /*8110*/  MEMBAR.ALL.CTA ;  /* 0x0000000000007992 */ /* 0x0007ec0000008000 */
[----:B---3--:R-:W3:Y:S04]  /*8120*/  FENCE.VIEW.ASYNC.S ;  /* 0x00000000000073c6 */ /* 0x008ee80000000000 */
[----:B0-----:R-:W4:Y:S04]  /*8130*/  LDL.LU R9, [R1+0x528] ;  /* 0x0005280001097983 */ /* 0x001f280000300800 */
[----:B------:R-:W4:Y:S04]  /*8140*/  LDL.LU R213, [R1+0x74] ;  /* 0x0000740001d57983 */ /* 0x000f280000300800 */
[----:B------:R-:W4:Y:S04]  /*8150*/  LDL.LU R215, [R1+0x70] ;  /* 0x0000700001d77983 */ /* 0x000f280000300800 */
[----:B------:R-:W4:Y:S04]  /*8160*/  LDL.LU R235, [R1+0x6c] ;  /* 0x00006c0001eb7983 */ /* 0x000f280000300800 */
[----:B------:R-:W4:Y:S01]  /*8170*/  LDL.LU R236, [R1+0x68] ;  /* 0x0000680001ec7983 */ /* 0x000f220000300800 */
[----:B---3--:R-:W-:Y:S06]  /*8180*/  BAR.SYNC.DEFER_BLOCKING 0x0 ;  /* 0x0000000000007b1d */ /* 0x008fec0000010000 */
[----:B------:R-:W3:Y:S01]  /*8190*/  LDL.LU R3, [R1+0x64] ;  /* 0x0000640001037983 */ /* 0x000ee20000300800 */
[----:B------:R-:W-:-:S02]  /*81a0*/  UIADD3.64 UR44, UR8, 0x180, URZ ;  /* 0x00000180082c7897 */ /* 0x000fc4000fffe03f */
[----:B------:R-:W-:Y:S01]  /*81b0*/  UIADD3.64 UR46, UR10, 0x1fe, URZ ;  /* 0x000001fe0a2e7897 */ /* 0x000fe2000fffe03f */
[----:B------:R-:W4:Y:S01]  /*81c0*/  LDL.LU R205, [R1+0x60] ;  /* 0x0000600001cd7983 */ /* 0x000f220000300800 */
[----:B------:R-:W-:Y:S02]  /*81d0*/  UIADD3.64 UR48, UR8, 0x200, URZ ;  /* 0x0000020008307897 */ /* 0x000fe4000fffe03f */
[----:B------:R-:W-:Y:S01]  /*81e0*/  UIADD3.64 UR50, UR10, 0x200, URZ ;  /* 0x000002000a327897 */ /* 0x000fe2000fffe03f */
[----:B------:R-:W4:Y:S01]  /*81f0*/  LDL.LU R204, [R1+0x5c] ;  /* 0x00005c0001cc7983 */ /* 0x000f220000300800 */
[----:B------:R-:W-:Y:S02]  /*8200*/  UIADD3.64 UR52, UR8, 0x280, URZ ;  /* 0x0000028008347897 */ /* 0x000fe4000fffe03f */
[----:B------:R-:W-:Y:S01]  /*8210*/  UIADD3.64 UR54, UR10, 0x202, URZ ;  /* 0x000002020a367897 */ /* 0x000fe2000fffe03f */
[----:B------:R-:W4:Y:S01]  /*8220*/  LDL.LU R203, [R1+0x58] ;  /* 0x0000580001cb7983 */ /* 0x000f220000300800 */
[----:B-1----:R-:W-:-:S03]  /*8230*/  WARPGROUP.ARRIVE ;  /* 0x00000000000079c5 */ /* 0x002fc60000000000 */
[----:B------:R-:W4:Y:S04]  /*8240*/  LDL.LU R202, [R1+0x54] ;  /* 0x0000540001ca7983 */ /* 0x000f280000300800 */
[----:B------:R-:W4:Y:S01]  /*8250*/  LDL.LU R201, [R1+0x4c] ;  /* 0x00004c0001c97983 */ /* 0x000f220000300800 */
[----:B------:R-:W-:Y:S03]  /*8260*/  HGMMA.64x64x16.F32 R152, gdesc[UR56].tnspA, RZ, !UPT ;  /* 0x20e00000389879f0 */ /* 0x000fe6000c7008ff */
[----:B------:R-:W4:Y:S04]  /*8270*/  LDL.LU R193, [R1+0x48] ;  /* 0x0000480001c17983 */ /* 0x000f280000300800 */
[----:B------:R-:W4:Y:S04]  /*8280*/  LDL.64 R4, [R1+0x4c8] ;  /* 0x0004c80001047983 */ /* 0x000f280000100a00 */
[----:B------:R-:W4:Y:S04]  /*8290*/  LDL.64 R14, [R1+0x4c0] ;  /* 0x0004c000010e7983 */ /* 0x000f280000100a00 */
[----:B--2---:R-:W2:Y:S04]  /*82a0*/  LDL.64 R12, [R1+0x4b8] ;  /* 0x0004b800010c7983 */ /* 0x004ea80000100a00 */
[----:B------:R-:W2:Y:S04]  /*82b0*/  LDL.64 R10, [R1+0x4b0] ;  /* 0x0004b000010a7983 */ /* 0x000ea80000100a00 */
[----:B------:R-:W2:Y:S04]  /*82c0*/  LDL.64 R6, [R1+0x4a8] ;  /* 0x0004a80001067983 */ /* 0x000ea80000100a00 */
[----:B------:R-:W2:Y:S01]  /*82d0*/  LDL.64 R20, [R1+0x4a0] ;  /* 0x0004a00001147983 */ /* 0x000ea20000100a00 */
[----:B------:R-:W-:Y:S04]  /*82e0*/  HGMMA.64x64x16.F32 R152, gdesc[UR8].tnspA, R152 ;  /* 0x20e00000089879f0 */ /* 0x000fe80008700898 */
[----:B------:R-:W-:Y:S04]  /*82f0*/  HGMMA.64x64x16.F32 R152, gdesc[UR12].tnspA, R152 ;  /* 0x20e000000c9879f0 */ /* 0x000fe80008700898 */
[----:B------:R-:W-:Y:S04]  /*8300*/  HGMMA.64x64x16.F32 R152, gdesc[UR16].tnspA, R152 ;  /* 0x20e00000109879f0 */ /* 0x000fe80008700898 */
[----:B------:R-:W-:Y:S04]  /*8310*/  HGMMA.64x64x16.F32 R152, gdesc[UR44].tnspA, R152 ;  /* 0x20e000002c9879f0 */ /* 0x000fe80008700898 */
[----:B------:R-:W-:Y:S01]  /*8320*/  HGMMA.64x64x16.F32 R152, gdesc[UR48].tnspA, R152 ;  /* 0x20e00000309879f0 */ /* 0x000fe20008700898 */
[----:B---3--:R-:W-:-:S03]  /*8330*/  R2UR UR51, R3 ;  /* 0x00000000033372ca */ /* 0x008fc600000e0000 */
[----:B------:R-:W-:Y:S01]  /*8340*/  HGMMA.64x64x16.F32 R152, gdesc[UR52].tnspA, R152 ;  /* 0x20e00000349879f0 */ /* 0x000fe20008700898 */
[----:B----4-:R-:W-:Y:S02]  /*8350*/  R2UR UR54, R9 ;  /* 0x00000000093672ca */ /* 0x010fe400000e0000 */
[----:B------:R-:W3:Y:S04]  /*8360*/  LDL.LU R9, [R1+0x524] ;  /* 0x0005240001097983 */ /* 0x000ee80000300800 */
[----:B------:R-:W4:Y:S04]  /*8370*/  LDL.64 R186, [R1+0x498] ;  /* 0x0004980001ba7983 */ /* 0x000f280000100a00 */
[----:B------:R-:W4:Y:S04]  /*8380*/  LDL.64 R2, [R1+0x490] ;  /* 0x0004900001027983 */ /* 0x000f280000100a00 */
[----:B------:R-:W4:Y:S04]  /*8390*/  LDL.64 R198, [R1+0x488] ;  /* 0x0004880001c67983 */ /* 0x000f280000100a00 */
[----:B------:R-:W4:Y:S04]  /*83a0*/  LDL.64 R196, [R1+0x480] ;  /* 0x0004800001c47983 */ /* 0x000f280000100a00 */
[----:B------:R-:W4:Y:S01]  /*83b0*/  LDL.64 R18, [R1+0x478] ;  /* 0x0004780001127983 */ /* 0x000f220000100a00 */
[----:B------:R-:W-:-:S02]  /*83c0*/  SHF.R.S32.HI R16, RZ, 0x6, R191 ;  /* 0x00000006ff107819 */ /* 0x000fc400000114bf */
[----:B------:R-:W-:Y:S01]  /*83d0*/  R2UR UR55, R202 ;  /* 0x00000000ca3772ca */ /* 0x000fe200000e0000 */
[----:B------:R-:W4:Y:S01]  /*83e0*/  LDL.64 R188, [R1+0x468] ;  /* 0x0004680001bc7983 */ /* 0x000f220000100a00 */
[----:B------:R-:W-:Y:S02]  /*83f0*/  SGXT R16, R16, 0x1 ;  /* 0x000000011010781a */ /* 0x000fe40000000200 */
[----:B------:R-:W-:Y:S01]  /*8400*/  R2UR UR53, R201 ;  /* 0x00000000c93572ca */ /* 0x000fe200000e0000 */
[----:B------:R-:W4:Y:S01]  /*8410*/  LDL.64 R22, [R1+0x458] ;  /* 0x0004580001167983 */ /* 0x000f220000100a00 */
[----:B------:R-:W-:-:S03]  /*8420*/  LOP3.LUT R16, R184, 0x90, R16, 0x78, !PT ;  /* 0x00000090b8107812 */ /* 0x000fc600078e7810 */
[----:B------:R-:W4:Y:S04]  /*8430*/  LDL.64 R184, [R1+0x460] ;  /* 0x0004600001b87983 */ /* 0x000f280000100a00 */
[----:B------:R-:W4:Y:S01]  /*8440*/  LDL.64 R194, [R1+0x470] ;  /* 0x0004700001c27983 */ /* 0x000f220000100a00 */
[----:B------:R-:W-:-:S03]  /*8450*/  R2UR UR52, R193 ;  /* 0x00000000c13472ca */ /* 0x000fc600000e0000 */
[----:B------:R-:W4:Y:S04]  /*8460*/  LDL.64 R192, [R1+0x448] ;  /* 0x0004480001c07983 */ /* 0x000f280000100a00 */
[----:B------:R-:W4:Y:S01]  /*8470*/  LDL.64 R190, [R1+0x440] ;  /* 0x0004400001be7983 */ /* 0x000f220000100a00 */
[----:B------:R-:W-:Y:S02]  /*8480*/  R2UR UR50, R205 ;  /* 0x00000000cd3272ca */ /* 0x000fe400000e0000 */
[----:B------:R-:W-:Y:S02]  /*8490*/  R2UR UR49, R204 ;  /* 0x00000000cc3172ca */ /* 0x000fe400000e0000 */
[----:B------:R-:W-:Y:S02]  /*84a0*/  R2UR UR48, R203 ;  /* 0x00000000cb3072ca */ /* 0x000fe400000e0000 */
[----:B------:R-:W-:-:S02]  /*84b0*/  R2UR UR47, R213 ;  /* 0x00000000d52f72ca */ /* 0x000fc400000e0000 */
[----:B------:R-:W-:Y:S02]  /*84c0*/  R2UR UR46, R215 ;  /* 0x00000000d72e72ca */ /* 0x000fe400000e0000 */
[----:B------:R-:W-:Y:S02]  /*84d0*/  R2UR UR45, R235 ;  /* 0x00000000eb2d72ca */ /* 0x000fe400000e0000 */
[----:B------:R-:W-:Y:S01]  /*84e0*/  R2UR UR44, R236 ;  /* 0x00000000ec2c72ca */ /* 0x000fe200000e0000 */
[----:B------:R-:W-:Y:S04]  /*84f0*/  HGMMA.64x64x16.F32 R152, gdesc[UR20].tnspA, R152 ;  /* 0x20e00000149879f0 */ /* 0x000fe80008700898 */
[----:B------:R-:W-:Y:S04]  /*8500*/  HGMMA.64x64x16.F32 R152, gdesc[UR24].tnspA, R152 ;  /* 0x20e00000189879f0 */ /* 0x000fe80008700898 */
[----:B------:R-:W-:Y:S01]  /*8510*/  HGMMA.64x64x16.F32 R152, gdesc[UR28].tnspA, R152 ;  /* 0x20e000001c9879f0 */ /* 0x000fe20008700898 */
[----:B---3--:R-:W-:-:S03]  /*8520*/  IMAD.WIDE R4, R9, 0x2, R4 ;  /* 0x0000000209047825 */ /* 0x008fc600078e0204 */
[----:B------:R-:W-:Y:S01]  /*8530*/  HGMMA.64x64x16.F32 R152, gdesc[UR32].tnspA, R152 ;  /* 0x20e00000209879f0 */ /* 0x000fe20008700898 */
[C---:B------:R-:W-:Y:S01]  /*8540*/  IMAD.WIDE R14, R9.reuse, 0x2, R14 ;  /* 0x00000002090e7825 */ /* 0x040fe200078e020e */
[----:B------:R0:W3:Y:S03]  /*8550*/  LDG.E.U16 R202, desc[UR4][R4.64] ;  /* 0x0000000404ca7981 */ /* 0x0000e6000c1e1500 */
[C---:B--2---:R-:W-:Y:S01]  /*8560*/  IMAD.WIDE R12, R9.reuse, 0x2, R12 ;  /* 0x00000002090c7825 */ /* 0x044fe200078e020c */
[----:B------:R4:W2:Y:S03]  /*8570*/  LDG.E.U16 R211, desc[UR4][R14.64] ;  /* 0x000000040ed37981 */ /* 0x0008a6000c1e1500 */
[C---:B------:R-:W-:Y:S01]  /*8580*/  IMAD.WIDE R10, R9.reuse, 0x2, R10 ;  /* 0x00000002090a7825 */ /* 0x040fe200078e020a */
[----:B------:R1:W2:Y:S03]  /*8590*/  LDG.E.U16 R201, desc[UR4][R12.64] ;  /* 0x000000040cc97981 */ /* 0x0002a6000c1e1500 */
[C---:B------:R-:W-:Y:S01]  /*85a0*/  IMAD.WIDE R6, R9.reuse, 0x2, R6 ;  /* 0x0000000209067825 */ /* 0x040fe200078e0206 */
[----:B------:R1:W2:Y:S03]  /*85b0*/  LDG.E.U16 R17, desc[UR4][R10.64] ;  /* 0x000000040a117981 */ /* 0x0002a6000c1e1500 */
[C---:B0-----:R-:W-:Y:S01]  /*85c0*/  IMAD.WIDE R4, R9.reuse, 0x2, R20 ;  /* 0x0000000209047825 */ /* 0x041fe200078e0214 */
[----:B------:R0:W2:Y:S03]  /*85d0*/  LDG.E.U16 R8, desc[UR4][R6.64] ;  /* 0x0000000406087981 */ /* 0x0000a6000c1e1500 */
[C---:B----4-:R-:W-:Y:S01]  /*85e0*/  IMAD.WIDE R14, R9.reuse, 0x2, R186 ;  /* 0x00000002090e7825 */ /* 0x050fe200078e02ba */
[----:B------:R-:W4:Y:S03]  /*85f0*/  LDL.64 R20, [R1+0x450] ;  /* 0x0004500001147983 */ /* 0x000f260000100a00 */
[C---:B-1----:R-:W-:Y:S01]  /*8600*/  IMAD.WIDE R12, R9.reuse, 0x2, R2 ;  /* 0x00000002090c7825 */ /* 0x042fe200078e0202 */
[----:B------:R1:W2:Y:S03]  /*8610*/  LDG.E.U16 R200, desc[UR4][R4.64] ;  /* 0x0000000404c87981 */ /* 0x0002a6000c1e1500 */
[C---:B------:R-:W-:Y:S01]  /*8620*/  IMAD.WIDE R10, R9.reuse, 0x2, R198 ;  /* 0x00000002090a7825 */ /* 0x040fe200078e02c6 */
[----:B------:R-:W2:Y:S03]  /*8630*/  LDL.64 R2, [R1+0x430] ;  /* 0x0004300001027983 */ /* 0x000ea60000100a00 */
[C---:B0-----:R-:W-:Y:S01]  /*8640*/  IMAD.WIDE R6, R9.reuse, 0x2, R196 ;  /* 0x0000000209067825 */ /* 0x041fe200078e02c4 */
[----:B------:R-:W2:Y:S03]  /*8650*/  LDG.E.U16 R210, desc[UR4][R14.64] ;  /* 0x000000040ed27981 */ /* 0x000ea6000c1e1500 */
[C---:B-1----:R-:W-:Y:S01]  /*8660*/  IMAD.WIDE R4, R9.reuse, 0x2, R18 ;  /* 0x0000000209047825 */ /* 0x042fe200078e0212 */
[----:B------:R0:W2:Y:S04]  /*8670*/  LDG.E.U16 R209, desc[UR4][R12.64] ;  /* 0x000000040cd17981 */ /* 0x0000a8000c1e1500 */
[----:B------:R1:W2:Y:S04]  /*8680*/  LDG.E.U16 R208, desc[UR4][R10.64] ;  /* 0x000000040ad07981 */ /* 0x0002a8000c1e1500 */
[----:B------:R1:W2:Y:S04]  /*8690*/  LDG.E.U16 R207, desc[UR4][R6.64] ;  /* 0x0000000406cf7981 */ /* 0x0002a8000c1e1500 */
[----:B------:R4:W2:Y:S01]  /*86a0*/  LDG.E.U16 R206, desc[UR4][R4.64] ;  /* 0x0000000404ce7981 */ /* 0x0008a2000c1e1500 */
[----:B0-----:R-:W-:-:S03]  /*86b0*/  IMAD.WIDE R12, R9, 0x2, R188 ;  /* 0x00000002090c7825 */ /* 0x001fc600078e02bc */
[----:B------:R-:W2:Y:S01]  /*86c0*/  LDL.64 R186, [R1+0x438] ;  /* 0x0004380001ba7983 */ /* 0x000ea20000100a00 */
[----:B-1----:R-:W-:-:S03]  /*86d0*/  IMAD.WIDE R10, R9, 0x2, R184 ;  /* 0x00000002090a7825 */ /* 0x002fc600078e02b8 */
[----:B------:R-:W2:Y:S01]  /*86e0*/  LDL.64 R18, [R1+0x428] ;  /* 0x0004280001127983 */ /* 0x000ea20000100a00 */
[----:B------:R-:W-:-:S03]  /*86f0*/  IMAD.WIDE R6, R9, 0x2, R22 ;  /* 0x0000000209067825 */ /* 0x000fc600078e0216 */
[----:B------:R-:W2:Y:S01]  /*8700*/  LDG.E.U16 R213, desc[UR4][R12.64] ;  /* 0x000000040cd57981 */ /* 0x000ea2000c1e1500 */
[----:B------:R-:W-:-:S05]  /*8710*/  IMAD.WIDE R14, R9, 0x2, R194 ;  /* 0x00000002090e7825 */ /* 0x000fca00078e02c2 */
[----:B------:R-:W2:Y:S01]  /*8720*/  LDG.E.U16 R214, desc[UR4][R14.64] ;  /* 0x000000040ed67981 */ /* 0x000ea2000c1e1500 */
[----:B------:R-:W-:Y:S03]  /*8730*/  HGMMA.64x64x16.F32 R152, gdesc[UR36].tnspA, R152 ;  /* 0x20e00000249879f0 */ /* 0x000fe60008700898 */
[----:B---3--:R0:W-:Y:S01]  /*8740*/  STL [R1+0xc], R202 ;  /* 0x00000cca01007387 */ /* 0x0081e20000100800 */
[----:B----4-:R-:W-:-:S03]  /*8750*/  IMAD.WIDE R4, R9, 0x2, R20 ;  /* 0x0000000209047825 */ /* 0x010fc600078e0214 */
[----:B------:R-:W3:Y:S01]  /*8760*/  LDL.64 R204, [R1+0x420] ;  /* 0x0004200001cc7983 */ /* 0x000ee20000100a00 */
[----:B------:R-:W-:Y:S03]  /*8770*/  HGMMA.64x64x16.F32 R152, gdesc[UR40].tnspA, R152 ;  /* 0x20e00000289879f0 */ /* 0x000fe60008700898 */
[----:B0-----:R-:W4:Y:S04]  /*8780*/  LDL.64 R202, [R1+0x418] ;  /* 0x0004180001ca7983 */ /* 0x001f280000100a00 */
[----:B------:R-:W4:Y:S04]  /*8790*/  LDL.64 R196, [R1+0x410] ;  /* 0x0004100001c47983 */ /* 0x000f280000100a00 */
[----:B------:R-:W4:Y:S04]  /*87a0*/  LDL.64 R188, [R1+0x408] ;  /* 0x0004080001bc7983 */ /* 0x000f280000100a00 */
[----:B------:R-:W4:Y:S04]  /*87b0*/  LDL.64 R184, [R1+0x400] ;  /* 0x0004000001b87983 */ /* 0x000f280000100a00 */
[----:B--2---:R-:W-:Y:S04]  /*87c0*/  STL [R1+0x48], R211 ;  /* 0x000048d301007387 */ /* 0x004fe80000100800 */
[----:B------:R-:W-:Y:S04]  /*87d0*/  STL [R1+0xb8], R201 ;  /* 0x0000b8c901007387 */ /* 0x000fe80000100800 */
[----:B------:R-:W-:Y:S04]  /*87e0*/  STL [R1+0xb4], R17 ;  /* 0x0000b41101007387 */ /* 0x000fe80000100800 */
[----:B------:R0:W-:Y:S04]  /*87f0*/  STL [R1+0x8], R8 ;  /* 0x0000080801007387 */ /* 0x0001e80000100800 */
[----:B------:R1:W-:Y:S04]  /*8800*/  STL [R1+0x58], R200 ;  /* 0x000058c801007387 */ /* 0x0003e80000100800 */
[----:B------:R-:W2:Y:S04]  /*8810*/  LDL.64 R22, [R1+0x3f8] ;  /* 0x0003f80001167983 */ /* 0x000ea80000100a00 */
[----:B0-----:R0:W2:Y:S04]  /*8820*/  LDG.E.U16 R8, desc[UR4][R6.64] ;  /* 0x0000000406087981 */ /* 0x0010a8000c1e1500 */
[----:B------:R-:W2:Y:S04]  /*8830*/  LDL.64 R20, [R1+0x3f0] ;  /* 0x0003f00001147983 */ /* 0x000ea80000100a00 */
[----:B-1----:R-:W2:Y:S01]  /*8840*/  LDL.64 R200, [R1+0x3e8] ;  /* 0x0003e80001c87983 */ /* 0x002ea20000100a00 */
[----:B0-----:R-:W-:-:S03]  /*8850*/  IMAD.WIDE R6, R9, 0x2, R2 ;  /* 0x0000000209067825 */ /* 0x001fc600078e0202 */
[----:B------:R-:W2:Y:S04]  /*8860*/  LDL.64 R198, [R1+0x3e0] ;  /* 0x0003e00001c67983 */ /* 0x000ea80000100a00 */
[----:B------:R-:W2:Y:S04]  /*8870*/  LDL.64 R2, [R1+0x3d8] ;  /* 0x0003d80001027983 */ /* 0x000ea80000100a00 */
[----:B------:R-:W2:Y:S04]  /*8880*/  LDG.E.U16 R17, desc[UR4][R10.64] ;  /* 0x000000040a117981 */ /* 0x000ea8000c1e1500 */
[----:B------:R0:W-:Y:S04]  /*8890*/  STL [R1+0xb0], R210 ;  /* 0x0000b0d201007387 */ /* 0x0001e80000100800 */
[----:B------:R-:W-:Y:S04]  /*88a0*/  STL [R1+0xac], R209 ;  /* 0x0000acd101007387 */ /* 0x000fe80000100800 */
[----:B------:R-:W-:Y:S01]  /*88b0*/  STL [R1+0x4], R208 ;  /* 0x000004d001007387 */ /* 0x000fe20000100800 */
[C---:B------:R-:W-:Y:S01]  /*88c0*/  IMAD.WIDE R14, R9.reuse, 0x2, R192 ;  /* 0x00000002090e7825 */ /* 0x040fe200078e02c0 */
[----:B------:R-:W-:Y:S02]  /*88d0*/  HGMMA.64x64x16.F32 R152, gdesc[UR44].tnspA, R152 ;  /* 0x20e000002c9879f0 */ /* 0x000fe40008700898 */
[----:B------:R1:W-:Y:S04]  /*88e0*/  STL [R1+0x54], R207 ;  /* 0x000054cf01007387 */ /* 0x0003e80000100800 */
[----:B------:R4:W-:Y:S04]  /*88f0*/  STL [R1+0xa8], R206 ;  /* 0x0000a8ce01007387 */ /* 0x0009e80000100800 */
[----:B------:R-:W2:Y:S04]  /*8900*/  LDL.64 R194, [R1+0x3d0] ;  /* 0x0003d00001c27983 */ /* 0x000ea80000100a00 */
[----:B------:R1:W2:Y:S01]  /*8910*/  LDG.E.U16 R212, desc[UR4][R4.64] ;  /* 0x0000000404d47981 */ /* 0x0002a2000c1e1500 */
[----:B------:R-:W-:-:S03]  /*8920*/  IMAD.WIDE R12, R9, 0x2, R190 ;  /* 0x00000002090c7825 */ /* 0x000fc600078e02be */
[----:B------:R3:W2:Y:S04]  /*8930*/  LDG.E.U16 R211, desc[UR4][R14.64] ;  /* 0x000000040ed37981 */ /* 0x0006a8000c1e1500 */
[----:B0-----:R4:W2:Y:S01]  /*8940*/  LDG.E.U16 R210, desc[UR4][R12.64] ;  /* 0x000000040cd27981 */ /* 0x0018a2000c1e1500 */
[----:B-1----:R-:W-:-:S03]  /*8950*/  IMAD.WIDE R4, R9, 0x2, R18 ;  /* 0x0000000209047825 */ /* 0x002fc600078e0212 */
[----:B------:R-:W2:Y:S01]  /*8960*/  LDL.64 R192, [R1+0x3c8] ;  /* 0x0003c80001c07983 */ /* 0x000ea20000100a00 */
[----:B------:R-:W-:-:S03]  /*8970*/  IMAD.WIDE R10, R9, 0x2, R186 ;  /* 0x00000002090a7825 */ /* 0x000fc600078e02ba */
[----:B------:R0:W2:Y:S04]  /*8980*/  LDG.E.U16 R207, desc[UR4][R4.64] ;  /* 0x0000000404cf7981 */ /* 0x0000a8000c1e1500 */
[----:B------:R-:W2:Y:S04]  /*8990*/  LDL.64 R190, [R1+0x3a8] ;  /* 0x0003a80001be7983 */ /* 0x000ea80000100a00 */
[----:B------:R-:W2:Y:S04]  /*89a0*/  LDL.64 R186, [R1+0x388] ;  /* 0x0003880001ba7983 */ /* 0x000ea80000100a00 */
[----:B------:R-:W2:Y:S04]  /*89b0*/  LDL.64 R18, [R1+0x368] ;  /* 0x0003680001127983 */ /* 0x000ea80000100a00 */
[----:B------:R-:W-:Y:S04]  /*89c0*/  STL [R1+0xa4], R214 ;  /* 0x0000a4d601007387 */ /* 0x000fe80000100800 */
[----:B------:R-:W-:Y:S04]  /*89d0*/  STL [R1+0x44], R213 ;  /* 0x000044d501007387 */ /* 0x000fe80000100800 */
[----:B------:R1:W2:Y:S04]  /*89e0*/  LDG.E.U16 R209, desc[UR4][R10.64] ;  /* 0x000000040ad17981 */ /* 0x0002a8000c1e1500 */
[----:B------:R1:W2:Y:S01]  /*89f0*/  LDG.E.U16 R208, desc[UR4][R6.64] ;  /* 0x0000000406d07981 */ /* 0x0002a2000c1e1500 */
[----:B------:R-:W-:Y:S04]  /*8a00*/  HGMMA.64x64x16.F32 R152, gdesc[UR48].tnspA, R152 ;  /* 0x20e00000309879f0 */ /* 0x000fe80008700898 */
[----:B------:R-:W-:Y:S01]  /*8a10*/  HGMMA.64x64x16.F32 R152, gdesc[UR52].tnspA, R152, gsb0 ;  /* 0x20e00000349879f0 */ /* 0x000fe20008000898 */
[----:B---3--:R-:W-:-:S04]  /*8a20*/  IMAD.WIDE R14, R9, 0x2, R204 ;  /* 0x00000002090e7825 */ /* 0x008fc800078e02cc */
[C---:B----4-:R-:W-:Y:S01]  /*8a30*/  IMAD.WIDE R12, R9.reuse, 0x2, R202 ;  /* 0x00000002090c7825 */ /* 0x050fe200078e02ca */
[----:B------:R2:W3:Y:S04]  /*8a40*/  LDG.E.U16 R206, desc[UR4][R14.64] ;  /* 0x000000040ece7981 */ /* 0x0004e8000c1e1500 */
[----:B------:R4:W3:Y:S01]  /*8a50*/  LDG.E.U16 R205, desc[UR4][R12.64] ;  /* 0x000000040ccd7981 */ /* 0x0008e2000c1e1500 */
[----:B0-----:R-:W-:-:S04]  /*8a60*/  IMAD.WIDE R4, R9, 0x2, R184 ;  /* 0x0000000209047825 */ /* 0x001fc800078e02b8 */
[----:B-1----:R-:W-:-:S04]  /*8a70*/  IMAD.WIDE R10, R9, 0x2, R196 ;  /* 0x00000002090a7825 */ /* 0x002fc800078e02c4 */
[C---:B------:R-:W-:Y:S01]  /*8a80*/  IMAD.WIDE R6, R9.reuse, 0x2, R188 ;  /* 0x0000000209067825 */ /* 0x040fe200078e02bc */
[----:B------:R-:W3:Y:S03]  /*8a90*/  LDG.E.U16 R203, desc[UR4][R10.64] ;  /* 0x000000040acb7981 */ /* 0x000ee6000c1e1500 */
[----:B--2---:R-:W-:-:S04]  /*8aa0*/  IMAD.WIDE R14, R9, 0x2, R22 ;  /* 0x00000002090e7825 */ /* 0x004fc800078e0216 */
[C---:B----4-:R-:W-:Y:S01]  /*8ab0*/  IMAD.WIDE R12, R9.reuse, 0x2, R20 ;  /* 0x00000002090c7825 */ /* 0x050fe200078e0214 */
[----:B------:R0:W-:Y:S04]  /*8ac0*/  STL [R1+0x50], R17 ;  /* 0x0000501101007387 */ /* 0x0001e80000100800 */
[----:B------:R1:W-:Y:S04]  /*8ad0*/  STL [R1+0xa0], R8 ;  /* 0x0000a00801007387 */ /* 0x0003e80000100800 */
[----:B0-----:R-:W2:Y:S04]  /*8ae0*/  LDG.E.U16 R17, desc[UR4][R6.64] ;  /* 0x0000000406117981 */ /* 0x001ea8000c1e1500 */
[----:B-1----:R0:W4:Y:S02]  /*8af0*/  LDG.E.U16 R8, desc[UR4][R4.64] ;  /* 0x0000000404087981 */ /* 0x002124000c1e1500 */
[----:B0-----:R-:W-:-:S02]  /*8b00*/  IMAD.WIDE R4, R9, 0x2, R2 ;  /* 0x0000000209047825 */ /* 0x001fc400078e0202 */
[----:B------:R0:W4:Y:S04]  /*8b10*/  LDG.E.U16 R2, desc[UR4][R14.64] ;  /* 0x000000040e027981 */ /* 0x000128000c1e1500 */
[----:B------:R1:W3:Y:S01]  /*8b20*/  LDG.E.U16 R3, desc[UR4][R12.64] ;  /* 0x000000040c037981 */ /* 0x0002e2000c1e1500 */
[----:B0-----:R-:W-:-:S03]  /*8b30*/  IMAD.WIDE R14, R9, 0x2, R194 ;  /* 0x00000002090e7825 */ /* 0x001fc600078e02c2 */
[----:B------:R-:W-:Y:S04]  /*8b40*/  STL [R1+0x9c], R212 ;  /* 0x00009cd401007387 */ /* 0x000fe80000100800 */
[----:B------:R-:W2:Y:S04]  /*8b50*/  LDG.E.U16 R204, desc[UR4][R14.64] ;  /* 0x000000040ecc7981 */ /* 0x000ea8000c1e1500 */
[----:B------:R-:W4:Y:S04]  /*8b60*/  LDL.64 R188, [R1+0x328] ;  /* 0x0003280001bc7983 */ /* 0x000f280000100a00 */
[----:B------:R-:W4:Y:S04]  /*8b70*/  LDL.64 R196, [R1+0x348] ;  /* 0x0003480001c47983 */ /* 0x000f280000100a00 */
[----:B------:R-:W4:Y:S04]  /*8b80*/  LDL.64 R184, [R1+0x308] ;  /* 0x0003080001b87983 */ /* 0x000f280000100a00 */
[----:B------:R-:W4:Y:S01]  /*8b90*/  LDL.64 R22, [R1+0x2e8] ;  /* 0x0002e80001167983 */ /* 0x000f220000100a00 */
[----:B------:R-:W-:-:S03]  /*8ba0*/  IMAD.WIDE R10, R9, 0x2, R200 ;  /* 0x00000002090a7825 */ /* 0x000fc600078e02c8 */
[----:B------:R-:W4:Y:S01]  /*8bb0*/  LDL.64 R20, [R1+0x2c8] ;  /* 0x0002c80001147983 */ /* 0x000f220000100a00 */
[----:B------:R-:W-:-:S03]  /*8bc0*/  IMAD.WIDE R6, R9, 0x2, R198 ;  /* 0x0000000209067825 */ /* 0x000fc600078e02c6 */
[----:B------:R-:W-:Y:S04]  /*8bd0*/  STL [R1+0x40], R211 ;  /* 0x000040d301007387 */ /* 0x000fe80000100800 */
[----:B------:R-:W-:Y:S01]  /*8be0*/  STL [R1+0x4c], R210 ;  /* 0x00004cd201007387 */ /* 0x000fe20000100800 */
[----:B-1----:R-:W-:-:S03]  /*8bf0*/  IMAD.WIDE R12, R9, 0x2, R192 ;  /* 0x00000002090c7825 */ /* 0x002fc600078e02c0 */
[----:B------:R0:W4:Y:S04]  /*8c00*/  LDG.E.U16 R202, desc[UR4][R10.64] ;  /* 0x000000040aca7981 */ /* 0x000128000c1e1500 */
[----:B------:R1:W4:Y:S04]  /*8c10*/  LDG.E.U16 R201, desc[UR4][R6.64] ;  /* 0x0000000406c97981 */ /* 0x000328000c1e1500 */
[----:B------:R1:W4:Y:S01]  /*8c20*/  LDG.E.U16 R200, desc[UR4][R4.64] ;  /* 0x0000000404c87981 */ /* 0x000322000c1e1500 */
[----:B0-----:R-:W-:-:S03]  /*8c30*/  IMAD.WIDE R10, R9, 0x2, R190 ;  /* 0x00000002090a7825 */ /* 0x001fc600078e02be */
[----:B------:R4:W4:Y:S01]  /*8c40*/  LDG.E.U16 R199, desc[UR4][R12.64] ;  /* 0x000000040cc77981 */ /* 0x000922000c1e1500 */
[----:B-1----:R-:W-:-:S03]  /*8c50*/  IMAD.WIDE R6, R9, 0x2, R186 ;  /* 0x0000000209067825 */ /* 0x002fc600078e02ba */
[----:B------:R0:W4:Y:S01]  /*8c60*/  LDG.E.U16 R198, desc[UR4][R10.64] ;  /* 0x000000040ac67981 */ /* 0x000122000c1e1500 */
[----:B------:R-:W-:-:S03]  /*8c70*/  IMAD.WIDE R4, R9, 0x2, R18 ;  /* 0x0000000209047825 */ /* 0x000fc600078e0212 */
[----:B---3--:R-:W-:Y:S04]  /*8c80*/  STL [R1+0x4ec], R3 ;  /* 0x0004ec0301007387 */ /* 0x008fe80000100800 */
[----:B------:R-:W-:Y:S04]  /*8c90*/  STL [R1+0x98], R209 ;  /* 0x000098d101007387 */ /* 0x000fe80000100800 */
[----:B------:R-:W-:Y:S04]  /*8ca0*/  STL [R1+0x94], R208 ;  /* 0x000094d001007387 */ /* 0x000fe80000100800 */
[----:B------:R-:W-:Y:S04]  /*8cb0*/  STL [R1+0x3c], R207 ;  /* 0x00003ccf01007387 */ /* 0x000fe80000100800 */
[----:B------:R-:W3:Y:S04]  /*8cc0*/  LDL.64 R194, [R1+0x2a8] ;  /* 0x0002a80001c27983 */ /* 0x000ee80000100a00 */
[----:B------:R-:W3:Y:S04]  /*8cd0*/  LDL.64 R192, [R1+0x288] ;  /* 0x0002880001c07983 */ /* 0x000ee80000100a00 */
[----:B------:R-:W3:Y:S04]  /*8ce0*/  LDL.64 R190, [R1+0x268] ;  /* 0x0002680001be7983 */ /* 0x000ee80000100a00 */
[----:B------:R-:W3:Y:S04]  /*8cf0*/  LDL.64 R186, [R1+0x248] ;  /* 0x0002480001ba7983 */ /* 0x000ee80000100a00 */
[----:B------:R-:W-:Y:S04]  /*8d00*/  STL [R1+0x64], R206 ;  /* 0x000064ce01007387 */ /* 0x000fe80000100800 */
[----:B--2---:R-:W-:Y:S04]  /*8d10*/  STL [R1+0x4f0], R204 ;  /* 0x0004f0cc01007387 */ /* 0x004fe80000100800 */
[----:B------:R-:W-:Y:S01]  /*8d20*/  STL [R1+0x90], R205 ;  /* 0x000090cd01007387 */ /* 0x000fe20000100800 */
[----:B----4-:R-:W-:-:S03]  /*8d30*/  IMAD.WIDE R12, R9, 0x2, R188 ;  /* 0x00000002090c7825 */ /* 0x010fc600078e02bc */
[----:B------:R-:W-:Y:S04]  /*8d40*/  STL [R1+0x8c], R203 ;  /* 0x00008ccb01007387 */ /* 0x000fe80000100800 */
[----:B------:R-:W2:Y:S04]  /*8d50*/  LDL.64 R18, [R1+0x228] ;  /* 0x0002280001127983 */ /* 0x000ea80000100a00 */
[----:B------:R1:W-:Y:S04]  /*8d60*/  STL [R1+0x38], R17 ;  /* 0x0000381101007387 */ /* 0x0003e80000100800 */
[----:B------:R4:W-:Y:S04]  /*8d70*/  STL [R1+0x60], R8 ;  /* 0x0000600801007387 */ /* 0x0009e80000100800 */
[----:B------:R-:W2:Y:S01]  /*8d80*/  LDL.64 R188, [R1+0x3b0] ;  /* 0x0003b00001bc7983 */ /* 0x000ea20000100a00 */
[----:B------:R-:W-:-:S03]  /*8d90*/  IMAD.WIDE R14, R9, 0x2, R196 ;  /* 0x00000002090e7825 */ /* 0x000fc600078e02c4 */
[----:B-1----:R1:W2:Y:S01]  /*8da0*/  LDG.E.U16 R17, desc[UR4][R6.64] ;  /* 0x0000000406117981 */ /* 0x0022a2000c1e1500 */
[----:B0-----:R-:W-:-:S03]  /*8db0*/  IMAD.WIDE R10, R9, 0x2, R184 ;  /* 0x00000002090a7825 */ /* 0x001fc600078e02b8 */
[----:B----4-:R0:W4:Y:S04]  /*8dc0*/  LDG.E.U16 R8, desc[UR4][R4.64] ;  /* 0x0000000404087981 */ /* 0x010128000c1e1500 */
[----:B------:R-:W4:Y:S01]  /*8dd0*/  LDG.E.U16 R249, desc[UR4][R14.64] ;  /* 0x000000040ef97981 */ /* 0x000f22000c1e1500 */
[----:B-1----:R-:W-:-:S03]  /*8de0*/  IMAD.WIDE R6, R9, 0x2, R22 ;  /* 0x0000000209067825 */ /* 0x002fc600078e0216 */
[----:B------:R-:W4:Y:S01]  /*8df0*/  LDG.E.U16 R241, desc[UR4][R12.64] ;  /* 0x000000040cf17981 */ /* 0x000f22000c1e1500 */
[----:B0-----:R-:W-:-:S03]  /*8e00*/  IMAD.WIDE R4, R9, 0x2, R20 ;  /* 0x0000000209047825 */ /* 0x001fc600078e0214 */
[----:B------:R-:W4:Y:S04]  /*8e10*/  LDG.E.U16 R233, desc[UR4][R10.64] ;  /* 0x000000040ae97981 */ /* 0x000f28000c1e1500 */
[----:B------:R-:W4:Y:S04]  /*8e20*/  LDG.E.U16 R225, desc[UR4][R6.64] ;  /* 0x0000000406e17981 */ /* 0x000f28000c1e1500 */
[----:B------:R3:W4:Y:S04]  /*8e30*/  LDG.E.U16 R217, desc[UR4][R4.64] ;  /* 0x0000000404d97981 */ /* 0x000728000c1e1500 */
[----:B------:R-:W4:Y:S04]  /*8e40*/  LDL.64 R22, [R1+0x3c0] ;  /* 0x0003c00001167983 */ /* 0x000f280000100a00 */
[----:B------:R-:W4:Y:S04]  /*8e50*/  LDL.64 R20, [R1+0x3b8] ;  /* 0x0003b80001147983 */ /* 0x000f280000100a00 */
[----:B------:R0:W-:Y:S04]  /*8e60*/  STL [R1+0x88], R2 ;  /* 0x0000880201007387 */ /* 0x0001e80000100800 */
[----:B------:R-:W4:Y:S04]  /*8e70*/  LDL.64 R184, [R1+0x3a0] ;  /* 0x0003a00001b87983 */ /* 0x000f280000100a00 */
[----:B0-----:R-:W4:Y:S01]  /*8e80*/  LDL.64 R2, [R1+0x398] ;  /* 0x0003980001027983 */ /* 0x001f220000100a00 */
[----:B---3--:R-:W-:-:S04]  /*8e90*/  IMAD.WIDE R4, R9, 0x2, R194 ;  /* 0x0000000209047825 */ /* 0x008fc800078e02c2 */
[C---:B------:R-:W-:Y:S02]  /*8ea0*/  IMAD.WIDE R6, R9.reuse, 0x2, R192 ;  /* 0x0000000209067825 */ /* 0x040fe400078e02c0 */
[----:B------:R-:W3:Y:S02]  /*8eb0*/  LDG.E.U16 R4, desc[UR4][R4.64] ;  /* 0x0000000404047981 */ /* 0x000ee4000c1e1500 */
[C---:B------:R-:W-:Y:S02]  /*8ec0*/  IMAD.WIDE R14, R9.reuse, 0x2, R190 ;  /* 0x00000002090e7825 */ /* 0x040fe400078e02be */
[----:B------:R-:W3:Y:S02]  /*8ed0*/  LDG.E.U16 R6, desc[UR4][R6.64] ;  /* 0x0000000406067981 */ /* 0x000ee4000c1e1500 */
[C---:B--2---:R-:W-:Y:S02]  /*8ee0*/  IMAD.WIDE R10, R9.reuse, 0x2, R18 ;  /* 0x00000002090a7825 */ /* 0x044fe400078e0212 */
[----:B------:R0:W2:Y:S04]  /*8ef0*/  LDG.E.U16 R19, desc[UR4][R14.64] ;  /* 0x000000040e137981 */ /* 0x0000a8000c1e1500 */
[----:B------:R-:W-:Y:S01]  /*8f00*/  STL [R1+0x34], R202 ;  /* 0x000034ca01007387 */ /* 0x000fe20000100800 */
[----:B------:R-:W-:-:S03]  /*8f10*/  IMAD.WIDE R12, R9, 0x2, R186 ;  /* 0x00000002090c7825 */ /* 0x000fc600078e02ba */
[----:B------:R1:W2:Y:S01]  /*8f20*/  LDG.E.U16 R7, desc[UR4][R10.64] ;  /* 0x000000040a077981 */ /* 0x0002a2000c1e1500 */
[----:B0-----:R-:W-:-:S03]  /*8f30*/  IMAD.WIDE R14, R9, 0x2, R188 ;  /* 0x00000002090e7825 */ /* 0x001fc600078e02bc */
[----:B------:R0:W2:Y:S04]  /*8f40*/  LDG.E.U16 R18, desc[UR4][R12.64] ;  /* 0x000000040c127981 */ /* 0x0000a8000c1e1500 */
[----:B------:R-:W2:Y:S04]  /*8f50*/  LDG.E.U16 R205, desc[UR4][R14.64] ;  /* 0x000000040ecd7981 */ /* 0x000ea8000c1e1500 */
[----:B----4-:R-:W-:Y:S04]  /*8f60*/  STL [R1+0x504], R249 ;  /* 0x000504f901007387 */ /* 0x010fe80000100800 */
[----:B------:R-:W-:Y:S04]  /*8f70*/  STL [R1+0x5c], R201 ;  /* 0x00005cc901007387 */ /* 0x000fe80000100800 */
[----:B------:R-:W-:Y:S04]  /*8f80*/  STL [R1+0x80], R200 ;  /* 0x000080c801007387 */ /* 0x000fe80000100800 */
[----:B------:R-:W-:Y:S04]  /*8f90*/  STL [R1+0x508], R241 ;  /* 0x000508f101007387 */ /* 0x000fe80000100800 */
[----:B------:R-:W-:Y:S04]  /*8fa0*/  STL [R1+0x50c], R233 ;  /* 0x00050ce901007387 */ /* 0x000fe80000100800 */
[----:B------:R-:W-:Y:S04]  /*8fb0*/  STL [R1+0x510], R225 ;  /* 0x000510e101007387 */ /* 0x000fe80000100800 */
[----:B------:R-:W-:Y:S04]  /*8fc0*/  STL [R1+0x514], R217 ;  /* 0x000514d901007387 */ /* 0x000fe80000100800 */
[----:B------:R-:W4:Y:S04]  /*8fd0*/  LDL.64 R196, [R1+0x390] ;  /* 0x0003900001c47983 */ /* 0x000f280000100a00 */
[----:B------:R-:W-:Y:S04]  /*8fe0*/  STL [R1+0x30], R199 ;  /* 0x000030c701007387 */ /* 0x000fe80000100800 */
[----:B------:R-:W4:Y:S04]  /*8ff0*/  LDL.64 R190, [R1+0x380] ;  /* 0x0003800001be7983 */ /* 0x000f280000100a00 */
[----:B------:R-:W-:Y:S04]  /*9000*/  STL [R1+0x28], R198 ;  /* 0x000028c601007387 */ /* 0x000fe80000100800 */
[----:B------:R-:W4:Y:S04]  /*9010*/  LDL.64 R194, [R1+0x378] ;  /* 0x0003780001c27983 */ /* 0x000f280000100a00 */
[----:B------:R-:W-:Y:S01]  /*9020*/  STL [R1+0x20], R17 ;  /* 0x0000201101007387 */ /* 0x000fe20000100800 */
[----:B-1----:R-:W-:-:S03]  /*9030*/  IMAD.WIDE R10, R9, 0x2, R2 ;  /* 0x00000002090a7825 */ /* 0x002fc600078e0202 */
[----:B------:R-:W4:Y:S04]  /*9040*/  LDL.64 R192, [R1+0x370] ;  /* 0x0003700001c07983 */ /* 0x000f280000100a00 */
[----:B------:R1:W-:Y:S01]  /*9050*/  STL [R1+0x14], R8 ;  /* 0x0000140801007387 */ /* 0x0003e20000100800 */
[----:B0-----:R-:W-:-:S03]  /*9060*/  IMAD.WIDE R12, R9, 0x2, R184 ;  /* 0x00000002090c7825 */ /* 0x001fc600078e02b8 */
[----:B------:R-:W4:Y:S01]  /*9070*/  LDL.64 R186, [R1+0x360] ;  /* 0x0003600001ba7983 */ /* 0x000f220000100a00 */
[----:B------:R-:W-:-:S04]  /*9080*/  IMAD.WIDE R22, R9, 0x2, R22 ;  /* 0x0000000209167825 */ /* 0x000fc800078e0216 */
[C---:B------:R-:W-:Y:S01]  /*9090*/  IMAD.WIDE R20, R9.reuse, 0x2, R20 ;  /* 0x0000000209147825 */ /* 0x040fe200078e0214 */
[----:B-1----:R-:W4:Y:S04]  /*90a0*/  LDG.E.U16 R8, desc[UR4][R12.64] ;  /* 0x000000040c087981 */ /* 0x002f28000c1e1500 */
[----:B------:R-:W4:Y:S04]  /*90b0*/  LDG.E.U16 R17, desc[UR4][R20.64] ;  /* 0x0000000414117981 */ /* 0x000f28000c1e1500 */
[----:B---3--:R0:W-:Y:S04]  /*90c0*/  STL [R1+0x518], R4 ;  /* 0x0005180401007387 */ /* 0x0081e80000100800 */
[----:B------:R-:W-:Y:S04]  /*90d0*/  STL [R1+0x51c], R6 ;  /* 0x00051c0601007387 */ /* 0x000fe80000100800 */
[----:B--2---:R1:W-:Y:S04]  /*90e0*/  STL [R1+0x520], R19 ;  /* 0x0005201301007387 */ /* 0x0043e80000100800 */
[----:B------:R-:W2:Y:S04]  /*90f0*/  LDL.64 R184, [R1+0x358] ;  /* 0x0003580001b87983 */ /* 0x000ea80000100a00 */
[----:B0-----:R-:W3:Y:S04]  /*9100*/  LDL.64 R4, [R1+0x350] ;  /* 0x0003500001047983 */ /* 0x001ee80000100a00 */
[----:B------:R-:W3:Y:S04]  /*9110*/  LDL.64 R200, [R1+0x340] ;  /* 0x0003400001c87983 */ /* 0x000ee80000100a00 */
[----:B------:R-:W3:Y:S04]  /*9120*/  LDL.64 R188, [R1+0x338] ;  /* 0x0003380001bc7983 */ /* 0x000ee80000100a00 */
[----:B------:R-:W3:Y:S04]  /*9130*/  LDL.64 R2, [R1+0x330] ;  /* 0x0003300001027983 */ /* 0x000ee80000100a00 */
[----:B------:R0:W-:Y:S04]  /*9140*/  STL [R1+0x4f4], R205 ;  /* 0x0004f4cd01007387 */ /* 0x0001e80000100800 */
[----:B-1----:R4:W3:Y:S04]  /*9150*/  LDG.E.U16 R19, desc[UR4][R22.64] ;  /* 0x0000000416137981 */ /* 0x0028e8000c1e1500 */
[----:B0-----:R-:W2:Y:S01]  /*9160*/  LDG.E.U16 R205, desc[UR4][R10.64] ;  /* 0x000000040acd7981 */ /* 0x001ea2000c1e1500 */
[----:B----4-:R-:W-:-:S05]  /*9170*/  IMAD.WIDE R22, R9, 0x2, R196 ;  /* 0x0000000209167825 */ /* 0x010fca00078e02c4 */
[----:B------:R0:W4:Y:S01]  /*9180*/  LDG.E.U16 R202, desc[UR4][R22.64] ;  /* 0x0000000416ca7981 */ /* 0x000122000c1e1500 */
[----:B------:R-:W-:-:S05]  /*9190*/  IMAD.WIDE R14, R9, 0x2, R194 ;  /* 0x00000002090e7825 */ /* 0x000fca00078e02c2 */
[----:B------:R-:W3:Y:S01]  /*91a0*/  LDG.E.U16 R204, desc[UR4][R14.64] ;  /* 0x000000040ecc7981 */ /* 0x000ee2000c1e1500 */
[----:B------:R-:W-:-:S04]  /*91b0*/  IMAD.WIDE R20, R9, 0x2, R190 ;  /* 0x0000000209147825 */ /* 0x000fc800078e02be */
[C---:B------:R-:W-:Y:S01]  /*91c0*/  IMAD.WIDE R12, R9.reuse, 0x2, R192 ;  /* 0x00000002090c7825 */ /* 0x040fe200078e02c0 */
[----:B------:R3:W3:Y:S04]  /*91d0*/  LDG.E.U16 R6, desc[UR4][R20.64] ;  /* 0x0000000414067981 */ /* 0x0006e8000c1e1500 */
[----:B------:R1:W3:Y:S04]  /*91e0*/  LDG.E.U16 R203, desc[UR4][R12.64] ;  /* 0x000000040ccb7981 */ /* 0x0002e8000c1e1500 */
[----:B--2---:R2:W-:Y:S04]  /*91f0*/  STL [R1+0x4f8], R205 ;  /* 0x0004f8cd01007387 */ /* 0x0045e80000100800 */
[----:B------:R-:W2:Y:S04]  /*9200*/  LDL.64 R190, [R1+0x318] ;  /* 0x0003180001be7983 */ /* 0x000ea80000100a00 */
[----:B------:R-:W2:Y:S04]  /*9210*/  LDL.64 R196, [R1+0x310] ;  /* 0x0003100001c47983 */ /* 0x000ea80000100a00 */
[----:B------:R-:W2:Y:S01]  /*9220*/  LDL.64 R198, [R1+0x320] ;  /* 0x0003200001c67983 */ /* 0x000ea20000100a00 */
[----:B------:R-:W-:-:S03]  /*9230*/  IMAD.WIDE R10, R9, 0x2, R186 ;  /* 0x00000002090a7825 */ /* 0x000fc600078e02ba */
[----:B------:R-:W2:Y:S01]  /*9240*/  LDL.64 R194, [R1+0x300] ;  /* 0x0003000001c27983 */ /* 0x000ea20000100a00 */
[----:B0-----:R-:W-:-:S03]  /*9250*/  IMAD.WIDE R22, R9, 0x2, R184 ;  /* 0x0000000209167825 */ /* 0x001fc600078e02b8 */
[----:B------:R-:W2:Y:S04]  /*9260*/  LDL.64 R192, [R1+0x2f8] ;  /* 0x0002f80001c07983 */ /* 0x000ea80000100a00 */
[----:B----4-:R-:W-:Y:S01]  /*9270*/  STL [R1+0x4fc], R202 ;  /* 0x0004fcca01007387 */ /* 0x010fe20000100800 */
[----:B---3--:R-:W-:-:S03]  /*9280*/  IMAD.WIDE R20, R9, 0x2, R4 ;  /* 0x0000000209147825 */ /* 0x008fc600078e0204 */
[----:B------:R-:W3:Y:S01]  /*9290*/  LDL.64 R186, [R1+0x2f0] ;  /* 0x0002f00001ba7983 */ /* 0x000ee20000100a00 */
[----:B-1----:R-:W-:-:S03]  /*92a0*/  IMAD.WIDE R12, R9, 0x2, R188 ;  /* 0x00000002090c7825 */ /* 0x002fc600078e02bc */
[----:B------:R-:W4:Y:S01]  /*92b0*/  LDG.E.U16 R251, desc[UR4][R20.64] ;  /* 0x0000000414fb7981 */ /* 0x000f22000c1e1500 */
[----:B------:R-:W-:-:S03]  /*92c0*/  IMAD.WIDE R14, R9, 0x2, R200 ;  /* 0x00000002090e7825 */ /* 0x000fc600078e02c8 */
[----:B--2---:R0:W2:Y:S04]  /*92d0*/  LDG.E.U16 R205, desc[UR4][R10.64] ;  /* 0x000000040acd7981 */ /* 0x0040a8000c1e1500 */
[----:B------:R-:W-:Y:S04]  /*92e0*/  STL [R1+0x500], R204 ;  /* 0x000500cc01007387 */ /* 0x000fe80000100800 */
[----:B------:R-:W4:Y:S04]  /*92f0*/  LDL.64 R184, [R1+0x2e0] ;  /* 0x0002e00001b87983 */ /* 0x000f280000100a00 */
[----:B------:R-:W-:Y:S04]  /*9300*/  STL [R1+0x2c], R19 ;  /* 0x00002c1301007387 */ /* 0x000fe80000100800 */
[----:B------:R-:W2:Y:S04]  /*9310*/  LDL.64 R4, [R1+0x2d8] ;  /* 0x0002d80001047983 */ /* 0x000ea80000100a00 */
[----:B------:R-:W-:Y:S04]  /*9320*/  STL [R1+0x78], R17 ;  /* 0x0000781101007387 */ /* 0x000fe80000100800 */
[----:B------:R-:W4:Y:S04]  /*9330*/  LDL.64 R208, [R1+0x2c0] ;  /* 0x0002c00001d07983 */ /* 0x000f280000100a00 */
[----:B------:R-:W2:Y:S04]  /*9340*/  LDL.64 R188, [R1+0x2d0] ;  /* 0x0002d00001bc7983 */ /* 0x000ea80000100a00 */
[----:B------:R1:W-:Y:S04]  /*9350*/  STL [R1+0x24], R8 ;  /* 0x0000240801007387 */ /* 0x0003e80000100800 */
[----:B------:R1:W2:Y:S01]  /*9360*/  LDG.E.U16 R247, desc[UR4][R14.64] ;  /* 0x000000040ef77981 */ /* 0x0002a2000c1e1500 */
[----:B0-----:R-:W-:-:S03]  /*9370*/  IMAD.WIDE R10, R9, 0x2, R2 ;  /* 0x00000002090a7825 */ /* 0x001fc600078e0202 */
[----:B------:R0:W2:Y:S04]  /*9380*/  LDG.E.U16 R3, desc[UR4][R22.64] ;  /* 0x0000000416037981 */ /* 0x0000a8000c1e1500 */
[----:B------:R-:W2:Y:S04]  /*9390*/  LDG.E.U16 R243, desc[UR4][R10.64] ;  /* 0x000000040af37981 */ /* 0x000ea8000c1e1500 */
[----:B------:R0:W2:Y:S04]  /*93a0*/  LDG.E.U16 R245, desc[UR4][R12.64] ;  /* 0x000000040cf57981 */ /* 0x0000a8000c1e1500 */
[----:B------:R-:W2:Y:S01]  /*93b0*/  LDL.64 R206, [R1+0x1e8] ;  /* 0x0001e80001ce7983 */ /* 0x000ea20000100a00 */
[----:B------:R-:W-:-:S03]  /*93c0*/  IMAD.WIDE R20, R9, 0x2, R190 ;  /* 0x0000000209147825 */ /* 0x000fc600078e02be */
[----:B------:R-:W2:Y:S01]  /*93d0*/  LDL.64 R190, [R1+0x208] ;  /* 0x0002080001be7983 */ /* 0x000ea20000100a00 */
[----:B-1----:R-:W-:-:S03]  /*93e0*/  IMAD.WIDE R14, R9, 0x2, R196 ;  /* 0x00000002090e7825 */ /* 0x002fc600078e02c4 */
[----:B------:R-:W2:Y:S01]  /*93f0*/  LDL.64 R196, [R1+0x1c8] ;  /* 0x0001c80001c47983 */ /* 0x000ea20000100a00 */
[----:B0-----:R-:W-:-:S03]  /*9400*/  IMAD.WIDE R22, R9, 0x2, R198 ;  /* 0x0000000209167825 */ /* 0x001fc600078e02c6 */
[----:B------:R-:W2:Y:S01]  /*9410*/  LDL.64 R198, [R1+0x1a8] ;  /* 0x0001a80001c67983 */ /* 0x000ea20000100a00 */
[----:B------:R-:W-:-:S03]  /*9420*/  IMAD.WIDE R12, R9, 0x2, R194 ;  /* 0x00000002090c7825 */ /* 0x000fc600078e02c2 */
[----:B------:R-:W2:Y:S01]  /*9430*/  LDL.64 R194, [R1+0x188] ;  /* 0x0001880001c27983 */ /* 0x000ea20000100a00 */
[----:B------:R-:W-:-:S03]  /*9440*/  IMAD.WIDE R10, R9, 0x2, R192 ;  /* 0x00000002090a7825 */ /* 0x000fc600078e02c0 */
[----:B------:R3:W2:Y:S04]  /*9450*/  LDG.E.U16 R239, desc[UR4][R22.64] ;  /* 0x0000000416ef7981 */ /* 0x0006a8000c1e1500 */
[----:B------:R4:W2:Y:S04]  /*9460*/  LDG.E.U16 R229, desc[UR4][R10.64] ;  /* 0x000000040ae57981 */ /* 0x0008a8000c1e1500 */
[----:B------:R0:W-:Y:S01]  /*9470*/  STL [R1+0x68], R6 ;  /* 0x0000680601007387 */ /* 0x0001e20000100800 */
[----:B---3--:R-:W-:-:S03]  /*9480*/  IMAD.WIDE R22, R9, 0x2, R186 ;  /* 0x0000000209167825 */ /* 0x008fc600078e02ba */
[----:B------:R-:W3:Y:S04]  /*9490*/  LDL.64 R186, [R1+0x168] ;  /* 0x0001680001ba7983 */ /* 0x000ee80000100a00 */
[----:B------:R2:W3:Y:S04]  /*94a0*/  LDG.E.U16 R235, desc[UR4][R14.64] ;  /* 0x000000040eeb7981 */ /* 0x0004e8000c1e1500 */
[----:B------:R1:W3:Y:S04]  /*94b0*/  LDG.E.U16 R237, desc[UR4][R20.64] ;  /* 0x0000000414ed7981 */ /* 0x0002e8000c1e1500 */
[----:B------:R-:W3:Y:S04]  /*94c0*/  LDL.64 R192, [R1+0x108] ;  /* 0x0001080001c07983 */ /* 0x000ee80000100a00 */
[----:B------:R0:W3:Y:S01]  /*94d0*/  LDG.E.U16 R231, desc[UR4][R12.64] ;  /* 0x000000040ce77981 */ /* 0x0000e2000c1e1500 */
[----:B----4-:R-:W-:-:S03]  /*94e0*/  IMAD.WIDE R10, R9, 0x2, R208 ;  /* 0x00000002090a7825 */ /* 0x010fc600078e02d0 */
[----:B------:R-:W4:Y:S04]  /*94f0*/  LDL.64 R200, [R1+0x128] ;  /* 0x0001280001c87983 */ /* 0x000f280000100a00 */
[----:B------:R0:W4:Y:S01]  /*9500*/  LDG.E.U16 R215, desc[UR4][R10.64] ;  /* 0x000000040ad77981 */ /* 0x000122000c1e1500 */
[----:B--2---:R-:W-:-:S03]  /*9510*/  IMAD.WIDE R14, R9, 0x2, R4 ;  /* 0x00000002090e7825 */ /* 0x004fc600078e0204 */
[----:B------:R-:W2:Y:S01]  /*9520*/  LDL.64 R4, [R1+0xe8] ;  /* 0x0000e80001047983 */ /* 0x000ea20000100a00 */
[----:B-1----:R-:W-:-:S03]  /*9530*/  IMAD.WIDE R20, R9, 0x2, R184 ;  /* 0x0000000209147825 */ /* 0x002fc600078e02b8 */
[----:B------:R1:W4:Y:S04]  /*9540*/  LDG.E.U16 R221, desc[UR4][R14.64] ;  /* 0x000000040edd7981 */ /* 0x000328000c1e1500 */
[----:B------:R-:W4:Y:S04]  /*9550*/  LDL.64 R184, [R1+0x148] ;  /* 0x0001480001b87983 */ /* 0x000f280000100a00 */
[----:B------:R1:W4:Y:S01]  /*9560*/  LDG.E.U16 R223, desc[UR4][R20.64] ;  /* 0x0000000414df7981 */ /* 0x000322000c1e1500 */
[----:B0-----:R-:W-:-:S03]  /*9570*/  IMAD.WIDE R12, R9, 0x2, R188 ;  /* 0x00000002090c7825 */ /* 0x001fc600078e02bc */
[----:B------:R-:W4:Y:S04]  /*9580*/  LDL.64 R216, [R1+0x278] ;  /* 0x0002780001d87983 */ /* 0x000f280000100a00 */
[----:B------:R0:W4:Y:S04]  /*9590*/  LDG.E.U16 R219, desc[UR4][R12.64] ;  /* 0x000000040cdb7981 */ /* 0x000128000c1e1500 */
[----:B------:R0:W4:Y:S04]  /*95a0*/  LDG.E.U16 R227, desc[UR4][R22.64] ;  /* 0x0000000416e37981 */ /* 0x000128000c1e1500 */
[----:B------:R-:W4:Y:S04]  /*95b0*/  LDL.64 R188, [R1+0x2b8] ;  /* 0x0002b80001bc7983 */ /* 0x000f280000100a00 */
[----:B------:R-:W4:Y:S04]  /*95c0*/  LDL.64 R208, [R1+0x260] ;  /* 0x0002600001d07983 */ /* 0x000f280000100a00 */
[----:B------:R-:W4:Y:S04]  /*95d0*/  LDL.64 R210, [R1+0x250] ;  /* 0x0002500001d27983 */ /* 0x000f280000100a00 */
[----:B------:R-:W4:Y:S04]  /*95e0*/  LDL.64 R248, [R1+0x1d0] ;  /* 0x0001d00001f87983 */ /* 0x000f280000100a00 */
[----:B------:R-:W4:Y:S04]  /*95f0*/  LDL.64 R224, [R1+0x1c0] ;  /* 0x0001c00001e07983 */ /* 0x000f280000100a00 */
[----:B------:R-:W4:Y:S04]  /*9600*/  LDL.64 R232, [R1+0x1a0] ;  /* 0x0001a00001e87983 */ /* 0x000f280000100a00 */
[----:B------:R-:W4:Y:S01]  /*9610*/  LDL.64 R240, [R1+0x1e0] ;  /* 0x0001e00001f07983 */ /* 0x000f220000100a00 */
[----:B------:R-:W-:-:S03]  /*9620*/  IMAD.WIDE R10, R9, 0x2, R190 ;  /* 0x00000002090a7825 */ /* 0x000fc600078e02be */
[----:B------:R-:W4:Y:S01]  /*9630*/  LDL.64 R190, [R1+0x2b0] ;  /* 0x0002b00001be7983 */ /* 0x000f220000100a00 */
[----:B-1----:R-:W-:-:S03]  /*9640*/  IMAD.WIDE R14, R9, 0x2, R196 ;  /* 0x00000002090e7825 */ /* 0x002fc600078e02c4 */
[----:B------:R-:W4:Y:S01]  /*9650*/  LDL.64 R196, [R1+0x2a0] ;  /* 0x0002a00001c47983 */ /* 0x000f220000100a00 */
[----:B------:R-:W-:-:S03]  /*9660*/  IMAD.WIDE R20, R9, 0x2, R198 ;  /* 0x0000000209147825 */ /* 0x000fc600078e02c6 */
[----:B------:R-:W4:Y:S01]  /*9670*/  LDL.64 R198, [R1+0x298] ;  /* 0x0002980001c67983 */ /* 0x000f220000100a00 */
[----:B0-----:R-:W-:-:S03]  /*9680*/  IMAD.WIDE R12, R9, 0x2, R194 ;  /* 0x00000002090c7825 */ /* 0x001fc600078e02c2 */
[----:B------:R-:W4:Y:S01]  /*9690*/  LDL.64 R194, [R1+0x290] ;  /* 0x0002900001c27983 */ /* 0x000f220000100a00 */
[----:B------:R-:W-:-:S03]  /*96a0*/  IMAD.WIDE R22, R9, 0x2, R206 ;  /* 0x0000000209167825 */ /* 0x000fc600078e02ce */
[----:B------:R-:W4:Y:S04]  /*96b0*/  LDG.E.U16 R15, desc[UR4][R14.64] ;  /* 0x000000040e0f7981 */ /* 0x000f28000c1e1500 */
[----:B------:R-:W4:Y:S04]  /*96c0*/  LDL.64 R206, [R1+0x238] ;  /* 0x0002380001ce7983 */ /* 0x000f280000100a00 */
[----:B------:R-:W4:Y:S01]  /*96d0*/  LDG.E.U16 R11, desc[UR4][R10.64] ;  /* 0x000000040a0b7981 */ /* 0x000f22000c1e1500 */
[----:B---3--:R-:W-:-:S03]  /*96e0*/  IMAD.WIDE R186, R9, 0x2, R186 ;  /* 0x0000000209ba7825 */ /* 0x008fc600078e02ba */
[----:B------:R-:W3:Y:S04]  /*96f0*/  LDG.E.U16 R14, desc[UR4][R20.64] ;  /* 0x00000004140e7981 */ /* 0x000ee8000c1e1500 */
[----:B------:R-:W3:Y:S04]  /*9700*/  LDG.E.U16 R8, desc[UR4][R186.64] ;  /* 0x00000004ba087981 */ /* 0x000ee8000c1e1500 */
[----:B------:R0:W3:Y:S04]  /*9710*/  LDG.E.U16 R10, desc[UR4][R22.64] ;  /* 0x00000004160a7981 */ /* 0x0000e8000c1e1500 */
[----:B------:R-:W3:Y:S01]  /*9720*/  LDG.E.U16 R2, desc[UR4][R12.64] ;  /* 0x000000040c027981 */ /* 0x000ee2000c1e1500 */
[----:B0-----:R-:W-:-:S03]  /*9730*/  IMAD.WIDE R22, R9, 0x2, R192 ;  /* 0x0000000209167825 */ /* 0x001fc600078e02c0 */
[----:B------:R-:W3:Y:S01]  /*9740*/  LDL.64 R192, [R1+0x280] ;  /* 0x0002800001c07983 */ /* 0x000ee20000100a00 */
[----:B--2---:R-:W-:-:S05]  /*9750*/  IMAD.WIDE R20, R9, 0x2, R4 ;  /* 0x0000000209147825 */ /* 0x004fca00078e0204 */
[----:B------:R0:W2:Y:S01]  /*9760*/  LDG.E.U16 R17, desc[UR4][R20.64] ;  /* 0x0000000414117981 */ /* 0x0000a2000c1e1500 */
[----:B----4-:R-:W-:-:S05]  /*9770*/  IMAD.WIDE R184, R9, 0x2, R184 ;  /* 0x0000000209b87825 */ /* 0x010fca00078e02b8 */
[----:B------:R1:W4:Y:S01]  /*9780*/  LDG.E.U16 R5, desc[UR4][R184.64] ;  /* 0x00000004b8057981 */ /* 0x000322000c1e1500 */
[----:B------:R-:W-:-:S03]  /*9790*/  IMAD.WIDE R186, R9, 0x2, R190 ;  /* 0x0000000209ba7825 */ /* 0x000fc600078e02be */
[----:B------:R-:W2:Y:S01]  /*97a0*/  LDL.64 R190, [R1+0x270] ;  /* 0x0002700001be7983 */ /* 0x000ea20000100a00 */
[----:B0-----:R-:W-:-:S03]  /*97b0*/  IMAD.WIDE R20, R9, 0x2, R196 ;  /* 0x0000000209147825 */ /* 0x001fc600078e02c4 */
[----:B------:R-:W4:Y:S01]  /*97c0*/  LDL.64 R196, [R1+0x258] ;  /* 0x0002580001c47983 */ /* 0x000f220000100a00 */
[----:B-1----:R-:W-:-:S03]  /*97d0*/  IMAD.WIDE R184, R9, 0x2, R198 ;  /* 0x0000000209b87825 */ /* 0x002fc600078e02c6 */
[----:B------:R-:W4:Y:S01]  /*97e0*/  LDL.64 R198, [R1+0x230] ;  /* 0x0002300001c67983 */ /* 0x000f220000100a00 */
[----:B------:R-:W-:-:S03]  /*97f0*/  IMAD.WIDE R12, R9, 0x2, R200 ;  /* 0x00000002090c7825 */ /* 0x000fc600078e02c8 */
[----:B------:R-:W4:Y:S04]  /*9800*/  LDG.E.U16 R20, desc[UR4][R20.64] ;  /* 0x0000000414147981 */ /* 0x000f28000c1e1500 */
[----:B------:R-:W4:Y:S01]  /*9810*/  LDG.E.U16 R13, desc[UR4][R12.64] ;  /* 0x000000040c0d7981 */ /* 0x000f22000c1e1500 */
[----:B------:R-:W-:-:S03]  /*9820*/  IMAD.WIDE R188, R9, 0x2, R188 ;  /* 0x0000000209bc7825 */ /* 0x000fc600078e02bc */
[----:B------:R-:W4:Y:S04]  /*9830*/  LDG.E.U16 R201, desc[UR4][R186.64] ;  /* 0x00000004bac97981 */ /* 0x000f28000c1e1500 */
[----:B------:R0:W4:Y:S04]  /*9840*/  LDG.E.U16 R21, desc[UR4][R184.64] ;  /* 0x00000004b8157981 */ /* 0x000128000c1e1500 */
[----:B------:R1:W4:Y:S04]  /*9850*/  LDG.E.U16 R12, desc[UR4][R22.64] ;  /* 0x00000004160c7981 */ /* 0x000328000c1e1500 */
[----:B------:R4:W4:Y:S01]  /*9860*/  LDG.E.U16 R213, desc[UR4][R188.64] ;  /* 0x00000004bcd57981 */ /* 0x000922000c1e1500 */
[----:B0-----:R-:W-:-:S03]  /*9870*/  IMAD.WIDE R184, R9, 0x2, R216 ;  /* 0x0000000209b87825 */ /* 0x001fc600078e02d8 */
[----:B------:R-:W4:Y:S01]  /*9880*/  LDL.64 R216, [R1+0x210] ;  /* 0x0002100001d87983 */ /* 0x000f220000100a00 */
[----:B-1----:R-:W-:-:S03]  /*9890*/  IMAD.WIDE R22, R9, 0x2, R194 ;  /* 0x0000000209167825 */ /* 0x002fc600078e02c2 */
[----:B------:R-:W4:Y:S04]  /*98a0*/  LDL.64 R194, [R1+0x240] ;  /* 0x0002400001c27983 */ /* 0x000f280000100a00 */
[----:B------:R-:W4:Y:S01]  /*98b0*/  LDG.E.U16 R184, desc[UR4][R184.64] ;  /* 0x00000004b8b87981 */ /* 0x000f22000c1e1500 */
[----:B------:R-:W-:-:S03]  /*98c0*/  IMAD.WIDE R186, R9, 0x2, R208 ;  /* 0x0000000209ba7825 */ /* 0x000fc600078e02d0 */
[----:B------:R-:W4:Y:S01]  /*98d0*/  LDL.64 R208, [R1+0x220] ;  /* 0x0002200001d07983 */ /* 0x000f220000100a00 */
[----:B---3--:R-:W-:-:S03]  /*98e0*/  IMAD.WIDE R192, R9, 0x2, R192 ;  /* 0x0000000209c07825 */ /* 0x008fc600078e02c0 */
[----:B------:R-:W3:Y:S04]  /*98f0*/  LDG.E.U16 R186, desc[UR4][R186.64] ;  /* 0x00000004baba7981 */ /* 0x000ee8000c1e1500 */
[----:B------:R-:W3:Y:S04]  /*9900*/  LDG.E.U16 R22, desc[UR4][R22.64] ;  /* 0x0000000416167981 */ /* 0x000ee8000c1e1500 */
[----:B------:R0:W3:Y:S01]  /*9910*/  LDG.E.U16 R23, desc[UR4][R192.64] ;  /* 0x00000004c0177981 */ /* 0x0000e2000c1e1500 */
[----:B--2---:R-:W-:-:S05]  /*9920*/  IMAD.WIDE R190, R9, 0x2, R190 ;  /* 0x0000000209be7825 */ /* 0x004fca00078e02be */
[----:B------:R1:W2:Y:S01]  /*9930*/  LDG.E.U16 R185, desc[UR4][R190.64] ;  /* 0x00000004beb97981 */ /* 0x0002a2000c1e1500 */
[----:B----4-:R-:W-:-:S03]  /*9940*/  IMAD.WIDE R188, R9, 0x2, R196 ;  /* 0x0000000209bc7825 */ /* 0x010fc600078e02c4 */
[----:B------:R-:W4:Y:S01]  /*9950*/  LDL.64 R196, [R1+0x218] ;  /* 0x0002180001c47983 */ /* 0x000f220000100a00 */
[----:B0-----:R-:W-:-:S03]  /*9960*/  IMAD.WIDE R192, R9, 0x2, R198 ;  /* 0x0000000209c07825 */ /* 0x001fc600078e02c6 */
[----:B------:R0:W2:Y:S01]  /*9970*/  LDG.E.U16 R187, desc[UR4][R188.64] ;  /* 0x00000004bcbb7981 */ /* 0x0000a2000c1e1500 */
[----:B-1----:R-:W-:-:S03]  /*9980*/  IMAD.WIDE R190, R9, 0x2, R206 ;  /* 0x0000000209be7825 */ /* 0x002fc600078e02ce */
[----:B------:R-:W3:Y:S04]  /*9990*/  LDL.64 R206, [R1+0x200] ;  /* 0x0002000001ce7983 */ /* 0x000ee80000100a00 */
[----:B------:R-:W2:Y:S01]  /*99a0*/  LDL.64 R198, [R1+0x1f0] ;  /* 0x0001f00001c67983 */ /* 0x000ea20000100a00 */
[----:B0-----:R-:W-:-:S03]  /*99b0*/  IMAD.WIDE R188, R9, 0x2, R210 ;  /* 0x0000000209bc7825 */ /* 0x001fc600078e02d2 */
[----:B------:R-:W2:Y:S04]  /*99c0*/  LDL.64 R210, [R1+0x1f8] ;  /* 0x0001f80001d27983 */ /* 0x000ea80000100a00 */
[----:B------:R-:W2:Y:S04]  /*99d0*/  LDG.E.U16 R188, desc[UR4][R188.64] ;  /* 0x00000004bcbc7981 */ /* 0x000ea8000c1e1500 */
[----:B------:R-:W2:Y:S01]  /*99e0*/  LDG.E.U16 R190, desc[UR4][R190.64] ;  /* 0x00000004bebe7981 */ /* 0x000ea2000c1e1500 */
[----:B------:R-:W-:-:S03]  /*99f0*/  IMAD.WIDE R194, R9, 0x2, R194 ;  /* 0x0000000209c27825 */ /* 0x000fc600078e02c2 */
[----:B------:R-:W2:Y:S04]  /*9a00*/  LDG.E.U16 R191, desc[UR4][R192.64] ;  /* 0x00000004c0bf7981 */ /* 0x000ea8000c1e1500 */
[----:B------:R0:W2:Y:S02]  /*9a10*/  LDG.E.U16 R189, desc[UR4][R194.64] ;  /* 0x00000004c2bd7981 */ /* 0x0000a4000c1e1500 */
[C---:B0-----:R-:W-:Y:S02]  /*9a20*/  IMAD.WIDE R194, R9.reuse, 0x2, R216 ;  /* 0x0000000209c27825 */ /* 0x041fe400078e02d8 */
[----:B------:R-:W2:Y:S02]  /*9a30*/  LDL.64 R216, [R1+0x1b8] ;  /* 0x0001b80001d87983 */ /* 0x000ea40000100a00 */
[----:B------:R-:W-:-:S02]  /*9a40*/  IMAD.WIDE R192, R9, 0x2, R208 ;  /* 0x0000000209c07825 */ /* 0x000fc400078e02d0 */
[----:B------:R-:W2:Y:S04]  /*9a50*/  LDG.E.U16 R194, desc[UR4][R194.64] ;  /* 0x00000004c2c27981 */ /* 0x000ea8000c1e1500 */
[----:B------:R-:W2:Y:S04]  /*9a60*/  LDL.64 R208, [R1+0x1d8] ;  /* 0x0001d80001d07983 */ /* 0x000ea80000100a00 */
[----:B------:R-:W2:Y:S01]  /*9a70*/  LDG.E.U16 R192, desc[UR4][R192.64] ;  /* 0x00000004c0c07981 */ /* 0x000ea2000c1e1500 */
[----:B----4-:R-:W-:-:S05]  /*9a80*/  IMAD.WIDE R196, R9, 0x2, R196 ;  /* 0x0000000209c47825 */ /* 0x010fca00078e02c4 */
[----:B------:R-:W4:Y:S01]  /*9a90*/  LDG.E.U16 R193, desc[UR4][R196.64] ;  /* 0x00000004c4c17981 */ /* 0x000f22000c1e1500 */
[----:B---3--:R-:W-:-:S05]  /*9aa0*/  IMAD.WIDE R206, R9, 0x2, R206 ;  /* 0x0000000209ce7825 */ /* 0x008fca00078e02ce */
[----:B------:R0:W3:Y:S01]  /*9ab0*/  LDG.E.U16 R195, desc[UR4][R206.64] ;  /* 0x00000004cec37981 */ /* 0x0000e2000c1e1500 */
[----:B--2---:R-:W-:-:S04]  /*9ac0*/  IMAD.WIDE R198, R9, 0x2, R198 ;  /* 0x0000000209c67825 */ /* 0x004fc800078e02c6 */
[C---:B0-----:R-:W-:Y:S02]  /*9ad0*/  IMAD.WIDE R206, R9.reuse, 0x2, R248 ;  /* 0x0000000209ce7825 */ /* 0x041fe400078e02f8 */
[----:B------:R-:W2:Y:S02]  /*9ae0*/  LDL.64 R248, [R1+0x178] ;  /* 0x0001780001f87983 */ /* 0x000ea40000100a00 */
[C---:B------:R-:W-:Y:S02]  /*9af0*/  IMAD.WIDE R196, R9.reuse, 0x2, R210 ;  /* 0x0000000209c47825 */ /* 0x040fe400078e02d2 */
[----:B------:R0:W4:Y:S04]  /*9b00*/  LDG.E.U16 R200, desc[UR4][R206.64] ;  /* 0x00000004cec87981 */ /* 0x000128000c1e1500 */
[----:B------:R-:W3:Y:S04]  /*9b10*/  LDL.64 R210, [R1+0x1b0] ;  /* 0x0001b00001d27983 */ /* 0x000ee80000100a00 */
[----:B------:R-:W4:Y:S01]  /*9b20*/  LDG.E.U16 R196, desc[UR4][R196.64] ;  /* 0x00000004c4c47981 */ /* 0x000f22000c1e1500 */
[----:B0-----:R-:W-:-:S03]  /*9b30*/  IMAD.WIDE R206, R9, 0x2, R224 ;  /* 0x0000000209ce7825 */ /* 0x001fc600078e02e0 */
[----:B------:R-:W2:Y:S04]  /*9b40*/  LDL.64 R224, [R1+0x170] ;  /* 0x0001700001e07983 */ /* 0x000ea80000100a00 */
[----:B------:R0:W4:Y:S04]  /*9b50*/  LDG.E.U16 R212, desc[UR4][R206.64] ;  /* 0x00000004ced47981 */ /* 0x000128000c1e1500 */
[----:B------:R1:W4:Y:S01]  /*9b60*/  LDG.E.U16 R197, desc[UR4][R198.64] ;  /* 0x00000004c6c57981 */ /* 0x000322000c1e1500 */
[----:B0-----:R-:W-:-:S03]  /*9b70*/  IMAD.WIDE R206, R9, 0x2, R232 ;  /* 0x0000000209ce7825 */ /* 0x001fc600078e02e8 */
[----:B------:R-:W4:Y:S01]  /*9b80*/  LDL.64 R232, [R1+0x150] ;  /* 0x0001500001e87983 */ /* 0x000f220000100a00 */
[----:B-1----:R-:W-:-:S03]  /*9b90*/  IMAD.WIDE R198, R9, 0x2, R240 ;  /* 0x0000000209c67825 */ /* 0x002fc600078e02f0 */
[----:B------:R-:W2:Y:S04]  /*9ba0*/  LDL.64 R240, [R1+0x190] ;  /* 0x0001900001f07983 */ /* 0x000ea80000100a00 */
[----:B------:R-:W4:Y:S01]  /*9bb0*/  LDG.E.U16 R218, desc[UR4][R206.64] ;  /* 0x00000004ceda7981 */ /* 0x000f22000c1e1500 */
[----:B------:R-:W-:-:S03]  /*9bc0*/  IMAD.WIDE R208, R9, 0x2, R208 ;  /* 0x0000000209d07825 */ /* 0x000fc600078e02d0 */
[----:B------:R-:W4:Y:S04]  /*9bd0*/  LDG.E.U16 R198, desc[UR4][R198.64] ;  /* 0x00000004c6c67981 */ /* 0x000f28000c1e1500 */
[----:B------:R-:W4:Y:S04]  /*9be0*/  LDL.64 R206, [R1+0x180] ;  /* 0x0001800001ce7983 */ /* 0x000f280000100a00 */
[----:B------:R0:W4:Y:S02]  /*9bf0*/  LDG.E.U16 R199, desc[UR4][R208.64] ;  /* 0x00000004d0c77981 */ /* 0x000124000c1e1500 */
[----:B0-----:R-:W-:-:S05]  /*9c00*/  IMAD.WIDE R208, R9, 0x2, R216 ;  /* 0x0000000209d07825 */ /* 0x001fca00078e02d8 */
[----:B------:R-:W4:Y:S04]  /*9c10*/  LDG.E.U16 R214, desc[UR4][R208.64] ;  /* 0x00000004d0d67981 */ /* 0x000f28000c1e1500 */
[----:B------:R-:W4:Y:S01]  /*9c20*/  LDL.64 R208, [R1+0x198] ;  /* 0x0001980001d07983 */ /* 0x000f220000100a00 */
[----:B---3--:R-:W-:-:S05]  /*9c30*/  IMAD.WIDE R210, R9, 0x2, R210 ;  /* 0x0000000209d27825 */ /* 0x008fca00078e02d2 */
[----:B------:R2:W3:Y:S02]  /*9c40*/  LDG.E.U16 R216, desc[UR4][R210.64] ;  /* 0x00000004d2d87981 */ /* 0x0004e4000c1e1500 */
[C---:B--2---:R-:W-:Y:S02]  /*9c50*/  IMAD.WIDE R210, R9.reuse, 0x2, R240 ;  /* 0x0000000209d27825 */ /* 0x044fe400078e02f0 */
[----:B------:R-:W2:Y:S04]  /*9c60*/  LDL.64 R240, [R1+0x130] ;  /* 0x0001300001f07983 */ /* 0x000ea80000100a00 */
[----:B------:R0:W3:Y:S01]  /*9c70*/  LDG.E.U16 R222, desc[UR4][R210.64] ;  /* 0x00000004d2de7981 */ /* 0x0000e2000c1e1500 */
[----:B----4-:R-:W-:-:S04]  /*9c80*/  IMAD.WIDE R206, R9, 0x2, R206 ;  /* 0x0000000209ce7825 */ /* 0x010fc800078e02ce */
[C---:B0-----:R-:W-:Y:S02]  /*9c90*/  IMAD.WIDE R210, R9.reuse, 0x2, R224 ;  /* 0x0000000209d27825 */ /* 0x041fe400078e02e0 */
[----:B------:R-:W4:Y:S04]  /*9ca0*/  LDG.E.U16 R224, desc[UR4][R206.64] ;  /* 0x00000004cee07981 */ /* 0x000f28000c1e1500 */
[----:B------:R-:W3:Y:S04]  /*9cb0*/  LDG.E.U16 R228, desc[UR4][R210.64] ;  /* 0x00000004d2e47981 */ /* 0x000ee8000c1e1500 */
[----:B------:R-:W2:Y:S01]  /*9cc0*/  LDL.64 R206, [R1+0x160] ;  /* 0x0001600001ce7983 */ /* 0x000ea20000100a00 */
[----:B------:R-:W-:-:S05]  /*9cd0*/  IMAD.WIDE R208, R9, 0x2, R208 ;  /* 0x0000000209d07825 */ /* 0x000fca00078e02d0 */
[----:B------:R0:W3:Y:S02]  /*9ce0*/  LDG.E.U16 R220, desc[UR4][R208.64] ;  /* 0x00000004d0dc7981 */ /* 0x0000e4000c1e1500 */
[C---:B0-----:R-:W-:Y:S02]  /*9cf0*/  IMAD.WIDE R208, R9.reuse, 0x2, R248 ;  /* 0x0000000209d07825 */ /* 0x041fe400078e02f8 */
[----:B------:R-:W4:Y:S04]  /*9d00*/  LDL.64 R248, [R1+0x118] ;  /* 0x0001180001f87983 */ /* 0x000f280000100a00 */
[----:B------:R-:W3:Y:S04]  /*9d10*/  LDG.E.U16 R226, desc[UR4][R208.64] ;  /* 0x00000004d0e27981 */ /* 0x000ee8000c1e1500 */
[----:B------:R-:W4:Y:S01]  /*9d20*/  LDL.64 R208, [R1+0x158] ;  /* 0x0001580001d07983 */ /* 0x000f220000100a00 */
[----:B--2---:R-:W-:-:S05]  /*9d30*/  IMAD.WIDE R206, R9, 0x2, R206 ;  /* 0x0000000209ce7825 */ /* 0x004fca00078e02ce */
[----:B------:R-:W2:Y:S04]  /*9d40*/  LDG.E.U16 R230, desc[UR4][R206.64] ;  /* 0x00000004cee67981 */ /* 0x000ea8000c1e1500 */
[----:B------:R-:W3:Y:S01]  /*9d50*/  LDL.64 R206, [R1+0x140] ;  /* 0x0001400001ce7983 */ /* 0x000ee20000100a00 */
[----:B------:R-:W-:-:S05]  /*9d60*/  IMAD.WIDE R210, R9, 0x2, R232 ;  /* 0x0000000209d27825 */ /* 0x000fca00078e02e8 */
[----:B------:R0:W2:Y:S02]  /*9d70*/  LDG.E.U16 R234, desc[UR4][R210.64] ;  /* 0x00000004d2ea7981 */ /* 0x0000a4000c1e1500 */
[----:B0-----:R-:W-:-:S05]  /*9d80*/  IMAD.WIDE R210, R9, 0x2, R240 ;  /* 0x0000000209d27825 */ /* 0x001fca00078e02f0 */
[----:B------:R0:W2:Y:S01]  /*9d90*/  LDG.E.U16 R240, desc[UR4][R210.64] ;  /* 0x00000004d2f07981 */ /* 0x0000a2000c1e1500 */
[----:B----4-:R-:W-:-:S03]  /*9da0*/  IMAD.WIDE R208, R9, 0x2, R208 ;  /* 0x0000000209d07825 */ /* 0x010fc600078e02d0 */
[----:B------:R-:W0:Y:S04]  /*9db0*/  LDL.64 R210, [R1+0x110] ;  /* 0x0001100001d27983 */ /* 0x000e280000100a00 */
[----:B------:R1:W4:Y:S04]  /*9dc0*/  LDG.E.U16 R232, desc[UR4][R208.64] ;  /* 0x00000004d0e87981 */ /* 0x000328000c1e1500 */
[----:B------:R-:W1:Y:S01]  /*9dd0*/  LDL.64 R208, [R1+0x138] ;  /* 0x0001380001d07983 */ /* 0x000e620000100a00 */
[----:B---3--:R-:W-:-:S05]  /*9de0*/  IMAD.WIDE R206, R9, 0x2, R206 ;  /* 0x0000000209ce7825 */ /* 0x008fca00078e02ce */
[----:B------:R-:W3:Y:S04]  /*9df0*/  LDG.E.U16 R236, desc[UR4][R206.64] ;  /* 0x00000004ceec7981 */ /* 0x000ee8000c1e1500 */
[----:B------:R-:W2:Y:S04]  /*9e00*/  LDL.64 R206, [R1+0x120] ;  /* 0x0001200001ce7983 */ /* 0x000ea80000100a00 */
[----:B------:R-:W4:Y:S04]  /*9e10*/  LDL.LU R19, [R1+0xc] ;  /* 0x00000c0001137983 */ /* 0x000f280000300800 */
[----:B------:R-:W3:Y:S04]  /*9e20*/  LDL.LU R6, [R1+0x8] ;  /* 0x0000080001067983 */ /* 0x000ee80000300800 */
[----:B------:R-:W3:Y:S04]  /*9e30*/  LDL.LU R4, [R1+0x4] ;  /* 0x0000040001047983 */ /* 0x000ee80000300800 */
[----:B------:R-:W3:Y:S01]  /*9e40*/  LDL.LU R217, [R1+0x44] ;  /* 0x0000440001d97983 */ /* 0x000ee20000300800 */
[----:B0-----:R-:W-:-:S03]  /*9e50*/  IMAD.WIDE R210, R9, 0x2, R210 ;  /* 0x0000000209d27825 */ /* 0x001fc600078e02d2 */
[----:B------:R-:W3:Y:S04]  /*9e60*/  LDL.LU R225, [R1+0x40] ;  /* 0x0000400001e17983 */ /* 0x000ee80000300800 */
[----:B------:R-:W3:Y:S04]  /*9e70*/  LDL.LU R233, [R1+0x3c] ;  /* 0x00003c0001e97983 */ /* 0x000ee80000300800 */
[----:B------:R-:W3:Y:S01]  /*9e80*/  LDL.LU R241, [R1+0x38] ;  /* 0x0000380001f17983 */ /* 0x000ee20000300800 */
[----:B-1----:R-:W-:-:S03]  /*9e90*/  IMAD.WIDE R208, R9, 0x2, R208 ;  /* 0x0000000209d07825 */ /* 0x002fc600078e02d0 */
[----:B------:R-:W3:Y:S04]  /*9ea0*/  LDG.E.U16 R246, desc[UR4][R210.64] ;  /* 0x00000004d2f67981 */ /* 0x000ee8000c1e1500 */
[----:B------:R0:W3:Y:S02]  /*9eb0*/  LDG.E.U16 R238, desc[UR4][R208.64] ;  /* 0x00000004d0ee7981 */ /* 0x0000e4000c1e1500 */
[C---:B0-----:R-:W-:Y:S02]  /*9ec0*/  IMAD.WIDE R208, R9.reuse, 0x2, R248 ;  /* 0x0000000209d07825 */ /* 0x041fe400078e02f8 */
[----:B------:R-:W3:Y:S04]  /*9ed0*/  LDL.LU R249, [R1+0x34] ;  /* 0x0000340001f97983 */ /* 0x000ee80000300800 */
[----:B------:R-:W3:Y:S04]  /*9ee0*/  LDL.LU R204, [R1+0x20] ;  /* 0x0000200001cc7983 */ /* 0x000ee80000300800 */
[----:B------:R-:W3:Y:S04]  /*9ef0*/  LDL.LU R202, [R1+0x14] ;  /* 0x0000140001ca7983 */ /* 0x000ee80000300800 */
[----:B------:R0:W3:Y:S04]  /*9f00*/  LDG.E.U16 R244, desc[UR4][R208.64] ;  /* 0x00000004d0f47981 */ /* 0x0000e8000c1e1500 */
[----:B------:R-:W4:Y:S04]  /*9f10*/  LDL.64 R210, [R1+0xf0] ;  /* 0x0000f00001d27983 */ /* 0x000f280000100a00 */
[----:B------:R-:W0:Y:S01]  /*9f20*/  LDL.64 R208, [R1+0xf8] ;  /* 0x0000f80001d07983 */ /* 0x000e220000100a00 */
[----:B--2---:R-:W-:-:S05]  /*9f30*/  IMAD.WIDE R206, R9, 0x2, R206 ;  /* 0x0000000209ce7825 */ /* 0x004fca00078e02ce */
[----:B------:R1:W2:Y:S04]  /*9f40*/  LDG.E.U16 R242, desc[UR4][R206.64] ;  /* 0x00000004cef27981 */ /* 0x0002a8000c1e1500 */
[----:B------:R-:W1:Y:S01]  /*9f50*/  LDL.64 R206, [R1+0x100] ;  /* 0x0001000001ce7983 */ /* 0x000e620000100a00 */
[----:B----4-:R-:W-:-:S05]  /*9f60*/  IMAD.WIDE R210, R9, 0x2, R210 ;  /* 0x0000000209d27825 */ /* 0x010fca00078e02d2 */
[----:B------:R4:W2:Y:S01]  /*9f70*/  LDG.E.U16 R252, desc[UR4][R210.64] ;  /* 0x00000004d2fc7981 */ /* 0x0008a2000c1e1500 */
[----:B0-----:R-:W-:-:S05]  /*9f80*/  IMAD.WIDE R208, R9, 0x2, R208 ;  /* 0x0000000209d07825 */ /* 0x001fca00078e02d0 */
[----:B------:R0:W2:Y:S04]  /*9f90*/  LDG.E.U16 R250, desc[UR4][R208.64] ;  /* 0x00000004d0fa7981 */ /* 0x0000a8000c1e1500 */
[----:B------:R-:W4:Y:S04]  /*9fa0*/  LDL.64 R210, [R1+0xd0] ;  /* 0x0000d00001d27983 */ /* 0x000f280000100a00 */
[----:B------:R-:W0:Y:S01]  /*9fb0*/  LDL.64 R208, [R1+0xd8] ;  /* 0x0000d80001d07983 */ /* 0x000e220000100a00 */
[----:B-1----:R-:W-:-:S05]  /*9fc0*/  IMAD.WIDE R206, R9, 0x2, R206 ;  /* 0x0000000209ce7825 */ /* 0x002fca00078e02ce */
[----:B------:R1:W2:Y:S04]  /*9fd0*/  LDG.E.U16 R248, desc[UR4][R206.64] ;  /* 0x00000004cef87981 */ /* 0x0002a8000c1e1500 */
[----:B------:R-:W1:Y:S01]  /*9fe0*/  LDL.64 R206, [R1+0xe0] ;  /* 0x0000e00001ce7983 */ /* 0x000e620000100a00 */
[----:B------:R-:W-:Y:S02]  /*9ff0*/  WARPGROUP.DEPBAR.LE gsb0, 0x0 ;  /* 0x00008000000079c5 */ /* 0x000fe40000010000 */
[----:B----4-:R-:W-:-:S04]  /*a000*/  IMAD.WIDE R210, R9, 0x2, R210 ;  /* 0x0000000209d27825 */ /* 0x010fc800078e02d2 */
[C---:B0-----:R-:W-:Y:S02]  /*a010*/  IMAD.WIDE R208, R9.reuse, 0x2, R208 ;  /* 0x0000000209d07825 */ /* 0x041fe400078e02d0 */
[----:B------:R-:W4:Y:S04]  /*a020*/  LDG.E.U16 R210, desc[UR4][R210.64] ;  /* 0x00000004d2d27981 */ /* 0x000f28000c1e1500 */
[----:B------:R-:W4:Y:S04]  /*a030*/  LDG.E.U16 R208, desc[UR4][R208.64] ;  /* 0x00000004d0d07981 */ /* 0x000f28000c1e1500 */
[----:B------:R-:W2:Y:S04]  /*a040*/  LDL.LU R209, [R1+0x30] ;  /* 0x0000300001d17983 */ /* 0x000ea80000300800 */
[----:B------:R-:W4:Y:S01]  /*a050*/  LDL.LU R211, [R1+0x28] ;  /* 0x0000280001d37983 */ /* 0x000f220000300800 */
[----:B-1----:R-:W-:-:S06]  /*a060*/  IMAD.WIDE R206, R9, 0x2, R206 ;  /* 0x0000000209ce7825 */ /* 0x002fcc00078e02ce */
[----:B------:R0:W2:Y:S02]  /*a070*/  LDG.E.U16 R206, desc[UR4][R206.64] ;  /* 0x00000004cece7981 */ /* 0x0000a4000c1e1500 */
[----:B0-----:R-:W-:Y:S01]  /*a080*/  IMAD.IADD R207, R16, 0x1, R0 ;  /* 0x0000000110cf7824 */ /* 0x001fe200078e0200 */
[----:B------:R-:W-:Y:S06]  /*a090*/  BAR.SYNC.DEFER_BLOCKING 0x0 ;  /* 0x0000000000007b1d */ /* 0x000fec0000010000 */
[----:B------:R0:W-:Y:S04]  /*a0a0*/  STS.U16 [R207+0x8000], R19 ;  /* 0x00800013cf007388 */ /* 0x0001e80000000400 */
[----:B---3--:R1:W-:Y:S04]  /*a0b0*/  STS.U16 [R207+0x8400], R6 ;  /* 0x00840006cf007388 */ /* 0x0083e80000000400 */
[----:B------:R3:W-:Y:S04]  /*a0c0*/  STS.U16 [R207+0x8800], R4 ;  /* 0x00880004cf007388 */ /* 0x0007e80000000400 */
[----:B0-----:R-:W2:Y:S04]  /*a0d0*/  LDL.LU R19, [R1+0x520] ;  /* 0x0005200001137983 */ /* 0x001ea80000300800 */
[----:B-1----:R-:W2:Y:S04]  /*a0e0*/  LDL.LU R6, [R1+0x51c] ;  /* 0x00051c0001067983 */ /* 0x002ea80000300800 */
[----:B---3--:R-:W3:Y:S04]  /*a0f0*/  LDL.LU R4, [R1+0x518] ;  /* 0x0005180001047983 */ /* 0x008ee80000300800 */
[----:B------:R0:W-:Y:S04]  /*a100*/  STS.U16 [R207+0x8c00], R217 ;  /* 0x008c00d9cf007388 */ /* 0x0001e80000000400 */
[----:B------:R1:W-:Y:S04]  /*a110*/  STS.U16 [R207+0x9000], R225 ;  /* 0x009000e1cf007388 */ /* 0x0003e80000000400 */
[----:B------:R1:W-:Y:S04]  /*a120*/  STS.U16 [R207+0x9400], R233 ;  /* 0x009400e9cf007388 */ /* 0x0003e80000000400 */
[----:B0-----:R-:W3:Y:S04]  /*a130*/  LDL.LU R217, [R1+0x514] ;  /* 0x0005140001d97983 */ /* 0x001ee80000300800 */
[----:B-1----:R-:W3:Y:S04]  /*a140*/  LDL.LU R225, [R1+0x510] ;  /* 0x0005100001e17983 */ /* 0x002ee80000300800 */
[----:B------:R-:W3:Y:S04]  /*a150*/  LDL.LU R233, [R1+0x50c] ;  /* 0x00050c0001e97983 */ /* 0x000ee80000300800 */
[----:B------:R0:W-:Y:S04]  /*a160*/  STS.U16 [R207+0x9800], R241 ;  /* 0x009800f1cf007388 */ /* 0x0001e80000000400 */
[----:B------:R1:W-:Y:S04]  /*a170*/  STS.U16 [R207+0x9c00], R249 ;  /* 0x009c00f9cf007388 */ /* 0x0003e80000000400 */
[----:B0-----:R-:W3:Y:S04]  /*a180*/  LDL.LU R241, [R1+0x508] ;  /* 0x0005080001f17983 */ /* 0x001ee80000300800 */
[----:B-1----:R-:W3:Y:S04]  /*a190*/  LDL.LU R249, [R1+0x504] ;  /* 0x0005040001f97983 */ /* 0x002ee80000300800 */
[----:B------:R0:W-:Y:S04]  /*a1a0*/  STS.U16 [R207+0xa800], R204 ;  /* 0x00a800cccf007388 */ /* 0x0001e80000000400 */
[----:B------:R1:W-:Y:S04]  /*a1b0*/  STS.U16 [R207+0xac00], R202 ;  /* 0x00ac00cacf007388 */ /* 0x0003e80000000400 */
[----:B----4-:R4:W-:Y:S04]  /*a1c0*/  STS.U16 [R207+0xa400], R211 ;  /* 0x00a400d3cf007388 */ /* 0x0109e80000000400 */
[----:B0-----:R-:W3:Y:S04]  /*a1d0*/  LDL.LU R204, [R1+0x54] ;  /* 0x0000540001cc7983 */ /* 0x001ee80000300800 */
[----:B-1----:R-:W3:Y:S04]  /*a1e0*/  LDL.LU R202, [R1+0x50] ;  /* 0x0000500001ca7983 */ /* 0x002ee80000300800 */
[----:B----4-:R-:W4:Y:S04]  /*a1f0*/  LDL.LU R211, [R1+0x68] ;  /* 0x0000680001d37983 */ /* 0x010f280000300800 */
[----:B--2---:R0:W-:Y:S02]  /*a200*/  STS.U16 [R207+0xa000], R209 ;  /* 0x00a000d1cf007388 */ /* 0x0041e40000000400 */
[----:B0-----:R-:W0:Y:S02]  /*a210*/  LDC R209, c[0x0][0x238] ;  /* 0x00008e00ffd17b82 */ /* 0x001e240000000800 */
[----:B------:R-:W-:Y:S04]  /*a220*/  STS.U16 [R207+0xd400], R7 ;  /* 0x00d40007cf007388 */ /* 0x000fe80000000400 */
[----:B---3--:R-:W-:Y:S04]  /*a230*/  STS.U16 [R207+0xb400], R241 ;  /* 0x00b400f1cf007388 */ /* 0x008fe80000000400 */
[----:B------:R1:W-:Y:S04]  /*a240*/  STS.U16 [R207+0xb000], R249 ;  /* 0x00b000f9cf007388 */ /* 0x0003e80000000400 */
[----:B-1----:R-:W2:Y:S04]  /*a250*/  LDL.LU R249, [R1+0x24] ;  /* 0x0000240001f97983 */ /* 0x002ea80000300800 */
[----:B------:R-:W3:Y:S04]  /*a260*/  LDL.LU R241, [R1+0xbc] ;  /* 0x0000bc0001f17983 */ /* 0x000ee80000300800 */
[----:B------:R0:W-:Y:S04]  /*a270*/  STS.U16 [R207+0xc400], R4 ;  /* 0x00c40004cf007388 */ /* 0x0001e80000000400 */
[----:B------:R1:W-:Y:S01]  /*a280*/  STS.U16 [R207+0xc800], R6 ;  /* 0x00c80006cf007388 */ /* 0x0003e20000000400 */
[-C--:B0-----:R-:W-:Y:S01]  /*a290*/  FMUL R4, R152, R209.reuse ;  /* 0x000000d198047220 */ /* 0x081fe20000400000 */
[----:B-1----:R-:W-:-:S05]  /*a2a0*/  FMUL R6, R153, R209 ;  /* 0x000000d199067220 */ /* 0x002fca0000400000 */
[----:B------:R-:W-:Y:S01]  /*a2b0*/  FMNMX R4, R4, R6, !PT ;  /* 0x0000000604047209 */ /* 0x000fe20007800000 */
[----:B------:R-:W-:-:S05]  /*a2c0*/  FMUL R6, R156, R209 ;  /* 0x000000d19c067220 */ /* 0x000fca0000400000 */
        /* <DEDUP_REMOVED lines=26> */
[----:B------:R-:W-:-:S05]  /*a470*/  FMNMX R4, R6, R4, !PT ;  /* 0x0000000406047209 */ /* 0x000fca0007800000 */
[----:B------:R-:W0:Y:S01]  /*a480*/  SHFL.BFLY PT, R6, R4, 0x2, 0x1f ;  /* 0x0c401f0004067f89 */ /* 0x000e2200000e0000 */
[----:B------:R-:W-:-:S03]  /*a490*/  FMUL R7, R154, R209 ;  /* 0x000000d19a077220 */ /* 0x000fc60000400000 */
[----:B------:R1:W-:Y:S04]  /*a4a0*/  STS.U16 [R207+0xe800], R2 ;  /* 0x00e80002cf007388 */ /* 0x0003e80000000400 */
[----:B------:R4:W-:Y:S01]  /*a4b0*/  STS.U16 [R207+0xf000], R5 ;  /* 0x00f00005cf007388 */ /* 0x0009e20000000400 */
[-C--:B-1----:R-:W-:Y:S01]  /*a4c0*/  FMUL R2, R155, R209.reuse ;  /* 0x000000d19b027220 */ /* 0x082fe20000400000 */
[----:B----4-:R-:W-:-:S04]  /*a4d0*/  FMUL R5, R158, R209 ;  /* 0x000000d19e057220 */ /* 0x010fc80000400000 */
[----:B------:R-:W-:-:S04]  /*a4e0*/  FMNMX R2, R7, R2, !PT ;  /* 0x0000000207027209 */ /* 0x000fc80007800000 */
[----:B------:R-:W-:Y:S02]  /*a4f0*/  FMNMX R2, R5, R2, !PT ;  /* 0x0000000205027209 */ /* 0x000fe40007800000 */
[----:B0-----:R-:W-:Y:S01]  /*a500*/  FMNMX R6, R4, R6, !PT ;  /* 0x0000000604067209 */ /* 0x001fe20007800000 */
[-C--:B------:R-:W-:Y:S01]  /*a510*/  FMUL R4, R159, R209.reuse ;  /* 0x000000d19f047220 */ /* 0x080fe20000400000 */
[----:B------:R-:W-:-:S04]  /*a520*/  FMUL R5, R162, R209 ;  /* 0x000000d1a2057220 */ /* 0x000fc80000400000 */
[----:B------:R-:W-:Y:S02]  /*a530*/  FMNMX R4, R4, R2, !PT ;  /* 0x0000000204047209 */ /* 0x000fe40007800000 */
[----:B------:R-:W0:Y:S02]  /*a540*/  SHFL.BFLY PT, R2, R6, 0x1, 0x1f ;  /* 0x0c201f0006027f89 */ /* 0x000e2400000e0000 */
[----:B------:R-:W-:Y:S01]  /*a550*/  FMNMX R4, R5, R4, !PT ;  /* 0x0000000405047209 */ /* 0x000fe20007800000 */
[----:B------:R-:W-:-:S05]  /*a560*/  FMUL R5, R163, R209 ;  /* 0x000000d1a3057220 */ /* 0x000fca0000400000 */
[----:B------:R-:W-:Y:S01]  /*a570*/  FMNMX R4, R5, R4, !PT ;  /* 0x0000000405047209 */ /* 0x000fe20007800000 */
[----:B------:R-:W-:-:S05]  /*a580*/  FMUL R5, R166, R209 ;  /* 0x000000d1a6057220 */ /* 0x000fca0000400000 */
[----:B------:R-:W-:Y:S01]  /*a590*/  FMNMX R4, R5, R4, !PT ;  /* 0x0000000405047209 */ /* 0x000fe20007800000 */
[-C--:B------:R-:W-:Y:S01]  /*a5a0*/  FMUL R5, R167, R209.reuse ;  /* 0x000000d1a7057220 */ /* 0x080fe20000400000 */
[----:B------:R1:W-:Y:S04]  /*a5b0*/  STS.U16 [R207+0xb800], R233 ;  /* 0x00b800e9cf007388 */ /* 0x0003e80000000400 */
[----:B------:R-:W-:Y:S01]  /*a5c0*/  FMNMX R4, R5, R4, !PT ;  /* 0x0000000405047209 */ /* 0x000fe20007800000 */
[-C--:B------:R-:W-:Y:S01]  /*a5d0*/  FMUL R5, R170, R209.reuse ;  /* 0x000000d1aa057220 */ /* 0x080fe20000400000 */
[----:B0-----:R-:W-:Y:S01]  /*a5e0*/  FMNMX R2, R6, R2, !PT ;  /* 0x0000000206027209 */ /* 0x001fe20007800000 */
[----:B------:R0:W-:Y:S03]  /*a5f0*/  STS.U16 [R207+0xbc00], R225 ;  /* 0x00bc00e1cf007388 */ /* 0x0001e60000000400 */
[----:B------:R-:W-:Y:S01]  /*a600*/  FMNMX R4, R5, R4, !PT ;  /* 0x0000000405047209 */ /* 0x000fe20007800000 */
[----:B-1----:R-:W4:Y:S01]  /*a610*/  LDL.LU R233, [R1+0x2c] ;  /* 0x00002c0001e97983 */ /* 0x002f220000300800 */
[----:B------:R-:W-:-:S03]  /*a620*/  FMUL R5, R171, R209 ;  /* 0x000000d1ab057220 */ /* 0x000fc60000400000 */
[----:B------:R1:W-:Y:S01]  /*a630*/  STS.U16 [R207+0xc000], R217 ;  /* 0x00c000d9cf007388 */ /* 0x0003e20000000400 */
[----:B------:R-:W-:-:S03]  /*a640*/  FMUL R6, R174, R209 ;  /* 0x000000d1ae067220 */ /* 0x000fc60000400000 */
[----:B0-----:R-:W4:Y:S01]  /*a650*/  LDL.LU R225, [R1+0x5c] ;  /* 0x00005c0001e17983 */ /* 0x001f220000300800 */
[----:B------:R-:W-:-:S03]  /*a660*/  FMUL R7, R175, R209 ;  /* 0x000000d1af077220 */ /* 0x000fc60000400000 */
[----:B------:R0:W-:Y:S04]  /*a670*/  STS.U16 [R207+0xcc00], R19 ;  /* 0x00cc0013cf007388 */ /* 0x0001e80000000400 */
[----:B-1----:R-:W4:Y:S04]  /*a680*/  LDL.LU R217, [R1+0x60] ;  /* 0x0000600001d97983 */ /* 0x002f280000300800 */
[----:B------:R-:W-:Y:S04]  /*a690*/  STS.U16 [R207+0xd000], R18 ;  /* 0x00d00012cf007388 */ /* 0x000fe80000000400 */
[----:B0-----:R-:W4:Y:S04]  /*a6a0*/  LDL.LU R19, [R1+0x48] ;  /* 0x0000480001137983 */ /* 0x001f280000300800 */
[----:B------:R0:W-:Y:S04]  /*a6b0*/  STS.U16 [R207+0xd800], R11 ;  /* 0x00d8000bcf007388 */ /* 0x0001e80000000400 */
[----:B------:R1:W-:Y:S04]  /*a6c0*/  STS.U16 [R207+0xdc00], R10 ;  /* 0x00dc000acf007388 */ /* 0x0003e80000000400 */
[----:B------:R-:W-:Y:S01]  /*a6d0*/  STS.U16 [R207+0xe000], R15 ;  /* 0x00e0000fcf007388 */ /* 0x000fe20000000400 */
[----:B0-----:R-:W-:-:S03]  /*a6e0*/  FMUL R11, R182, R209 ;  /* 0x000000d1b60b7220 */ /* 0x001fc60000400000 */
[----:B------:R-:W-:Y:S01]  /*a6f0*/  STS.U16 [R207+0xe400], R14 ;  /* 0x00e4000ecf007388 */ /* 0x000fe20000000400 */
[----:B-1----:R-:W-:-:S03]  /*a700*/  FMUL R10, R179, R209 ;  /* 0x000000d1b30a7220 */ /* 0x002fc60000400000 */
[----:B------:R0:W-:Y:S04]  /*a710*/  STS.U16 [R207+0xec00], R8 ;  /* 0x00ec0008cf007388 */ /* 0x0001e80000000400 */
[----:B------:R-:W-:Y:S04]  /*a720*/  STS.U16 [R207+0xf400], R13 ;  /* 0x00f4000dcf007388 */ /* 0x000fe80000000400 */
[----:B------:R-:W-:Y:S01]  /*a730*/  STS.U16 [R207+0xf800], R12 ;  /* 0x00f8000ccf007388 */ /* 0x000fe20000000400 */
[----:B0-----:R-:W-:-:S03]  /*a740*/  FMUL R8, R178, R209 ;  /* 0x000000d1b2087220 */ /* 0x001fc60000400000 */
[----:B------:R0:W-:Y:S04]  /*a750*/  STS.U16 [R207+0xfc00], R17 ;  /* 0x00fc0011cf007388 */ /* 0x0001e80000000400 */
[----:B0-----:R-:W4:Y:S01]  /*a760*/  LDL.LU R207, [R1+0x58] ;  /* 0x0000580001cf7983 */ /* 0x001f220000300800 */
[----:B------:R-:W-:Y:S01]  /*a770*/  FMUL R17, R183, R209 ;  /* 0x000000d1b7117220 */ /* 0x000fe20000400000 */
[----:B---3--:R-:W-:-:S05]  /*a780*/  FMNMX R2, R2, R241, !PT ;  /* 0x000000f102027209 */ /* 0x008fca0007800000 */
[-CC-:B------:R-:W-:Y:S01]  /*a790*/  FFMA R152, R152, R209.reuse, -R2.reuse ;  /* 0x000000d198987223 */ /* 0x180fe20000000802 */
        /* <DEDUP_REMOVED lines=13> */
[----:B------:R-:W-:-:S02]  /*a870*/  FFMA R180, R180, R209, -R2 ;  /* 0x000000d1b4b47223 */ /* 0x000fc40000000802 */
[----:B------:R-:W3:Y:S01]  /*a880*/  LDL.LU R209, [R1+0x4c] ;  /* 0x00004c0001d17983 */ /* 0x000ee20000300800 */
[----:B------:R-:W-:-:S04]  /*a890*/  FMNMX R5, R5, R4, !PT ;  /* 0x0000000405057209 */ /* 0x000fc80007800000 */
[----:B------:R-:W-:-:S04]  /*a8a0*/  FMNMX R6, R6, R5, !PT ;  /* 0x0000000506067209 */ /* 0x000fc80007800000 */
[----:B------:R-:W-:-:S04]  /*a8b0*/  FMNMX R7, R7, R6, !PT ;  /* 0x0000000607077209 */ /* 0x000fc80007800000 */
[----:B------:R-:W-:-:S04]  /*a8c0*/  FMNMX R8, R8, R7, !PT ;  /* 0x0000000708087209 */ /* 0x000fc80007800000 */
[----:B------:R-:W-:-:S04]  /*a8d0*/  FMNMX R10, R10, R8, !PT ;  /* 0x000000080a0a7209 */ /* 0x000fc80007800000 */
[----:B------:R-:W-:-:S04]  /*a8e0*/  FMNMX R11, R11, R10, !PT ;  /* 0x0000000a0b0b7209 */ /* 0x000fc80007800000 */
[----:B------:R-:W-:Y:S01]  /*a8f0*/  FMNMX R17, R17, R11, !PT ;  /* 0x0000000b11117209 */ /* 0x000fe20007800000 */
[----:B------:R-:W-:-:S04]  /*a900*/  FMUL R5, R153, 1.4426950216293334961 ;  /* 0x3fb8aa3b99057820 */ /* 0x000fc80000400000 */
[----:B------:R-:W0:Y:S01]  /*a910*/  SHFL.BFLY PT, R153, R17, 0x2, 0x1f ;  /* 0x0c401f0011997f89 */ /* 0x000e2200000e0000 */
[----:B------:R-:W-:Y:S01]  /*a920*/  FMUL R4, R152, 1.4426950216293334961 ;  /* 0x3fb8aa3b98047820 */ /* 0x000fe20000400000 */
[----:B------:R-:W-:-:S04]  /*a930*/  LOP3.LUT R152, R16, 0x20, RZ, 0x3c, !PT ;  /* 0x0000002010987812 */ /* 0x000fc800078e3cff */
[----:B------:R-:W-:Y:S01]  /*a940*/  IADD3 R152, R0, R152, RZ ;  /* 0x0000009800987210 */ /* 0x000fe20007ffe0ff */
[----:B------:R-:W-:Y:S01]  /*a950*/  FMUL R6, R156, 1.4426950216293334961 ;  /* 0x3fb8aa3b9c067820 */ /* 0x000fe20000400000 */
[----:B0-----:R-:W-:-:S05]  /*a960*/  FMNMX R153, R17, R153, !PT ;  /* 0x0000009911997209 */ /* 0x001fca0007800000 */
[----:B------:R-:W0:Y:S04]  /*a970*/  SHFL.BFLY PT, R156, R153, 0x1, 0x1f ;  /* 0x0c201f00999c7f89 */ /* 0x000e2800000e0000 */
[----:B------:R-:W-:Y:S04]  /*a980*/  STS.U16 [R152+0x8900], R204 ;  /* 0x008900cc98007388 */ /* 0x000fe80000000400 */
[----:B------:R-:W-:Y:S04]  /*a990*/  STS.U16 [R152+0x8d00], R202 ;  /* 0x008d00ca98007388 */ /* 0x000fe80000000400 */
[----:B------:R-:W-:Y:S04]  /*a9a0*/  STS.U16 [R152+0xad00], R205 ;  /* 0x00ad00cd98007388 */ /* 0x000fe80000000400 */
[----:B--2---:R-:W-:Y:S04]  /*a9b0*/  STS.U16 [R152+0xa500], R249 ;  /* 0x00a500f998007388 */ /* 0x004fe80000000400 */
[----:B------:R-:W-:Y:S01]  /*a9c0*/  STS.U16 [R152+0xa900], R211 ;  /* 0x00a900d398007388 */ /* 0x000fe20000000400 */
[----:B0-----:R-:W-:Y:S01]  /*a9d0*/  FMNMX R156, R153, R156, !PT ;  /* 0x0000009c999c7209 */ /* 0x001fe20007800000 */
[----:B------:R-:W-:-:S02]  /*a9e0*/  FADD R153, -R2, R241 ;  /* 0x000000f102997221 */ /* 0x000fc40000000100 */
[----:B----4-:R-:W-:Y:S04]  /*a9f0*/  STS.U16 [R152+0xa100], R233 ;  /* 0x00a100e998007388 */ /* 0x010fe80000000400 */
[----:B------:R-:W-:Y:S04]  /*aa00*/  STS.U16 [R152+0x9d00], R225 ;  /* 0x009d00e198007388 */ /* 0x000fe80000000400 */
[----:B------:R-:W-:Y:S04]  /*aa10*/  STS.U16 [R152+0x9900], R217 ;  /* 0x009900d998007388 */ /* 0x000fe80000000400 */
[----:B------:R0:W-:Y:S04]  /*aa20*/  STS.U16 [R152+0x8500], R207 ;  /* 0x008500cf98007388 */ /* 0x0001e80000000400 */
[----:B0-----:R-:W2:Y:S04]  /*aa30*/  LDL.LU R207, [R1+0xc4] ;  /* 0x0000c40001cf7983 */ /* 0x001ea80000300800 */
[----:B------:R-:W4:Y:S04]  /*aa40*/  LDL.LU R204, [R1+0x500] ;  /* 0x0005000001cc7983 */ /* 0x000f280000300800 */
[----:B------:R-:W2:Y:S04]  /*aa50*/  LDL.LU R202, [R1+0x4fc] ;  /* 0x0004fc0001ca7983 */ /* 0x000ea80000300800 */
[----:B---3--:R0:W-:Y:S02]  /*aa60*/  STS.U16 [R152+0x9100], R209 ;  /* 0x009100d198007388 */ /* 0x0081e40000000400 */
[----:B0-----:R-:W0:Y:S02]  /*aa70*/  LDC R209, c[0x0][0x238] ;  /* 0x00008e00ffd17b82 */ /* 0x001e240000000800 */
[----:B0-----:R-:W-:-:S02]  /*aa80*/  FFMA R181, R181, R209, -R2 ;  /* 0x000000d1b5b57223 */ /* 0x001fc40000000802 */
[----:B------:R-:W3:Y:S04]  /*aa90*/  LDL.LU R209, [R1+0x64] ;  /* 0x0000640001d17983 */ /* 0x000ee80000300800 */
[----:B------:R-:W4:Y:S04]  /*aaa0*/  LDL.LU R205, [R1+0x4f8] ;  /* 0x0004f80001cd7983 */ /* 0x000f280000300800 */
[----:B------:R-:W2:Y:S04]  /*aab0*/  LDL.LU R217, [R1+0xa0] ;  /* 0x0000a00001d97983 */ /* 0x000ea80000300800 */
[----:B------:R-:W2:Y:S04]  /*aac0*/  LDL.LU R225, [R1+0x98] ;  /* 0x0000980001e17983 */ /* 0x000ea80000300800 */
[----:B------:R-:W2:Y:S04]  /*aad0*/  LDL.LU R233, [R1+0x90] ;  /* 0x0000900001e97983 */ /* 0x000ea80000300800 */
[----:B------:R-:W2:Y:S04]  /*aae0*/  LDL.LU R241, [R1+0x88] ;  /* 0x0000880001f17983 */ /* 0x000ea80000300800 */
[----:B------:R-:W2:Y:S04]  /*aaf0*/  LDL.LU R249, [R1+0x80] ;  /* 0x0000800001f97983 */ /* 0x000ea80000300800 */
[----:B------:R-:W2:Y:S01]  /*ab00*/  LDL.LU R211, [R1+0x78] ;  /* 0x0000780001d37983 */ /* 0x000ea20000300800 */
[----:B------:R-:W-:Y:S01]  /*ab10*/  FMUL R153, R153, 1.4426950216293334961 ;  /* 0x3fb8aa3b99997820 */ /* 0x000fe20000400000 */
[----:B------:R-:W-:-:S03]  /*ab20*/  FMUL R17, R173, 1.4426950216293334961 ;  /* 0x3fb8aa3bad117820 */ /* 0x000fc60000400000 */
[----:B------:R0:W1:Y:S01]  /*ab30*/  MUFU.EX2 R173, R153 ;  /* 0x0000009900ad7308 */ /* 0x0000620000000800 */
[----:B------:R1:W-:Y:S01]  /*ab40*/  STS.U16 [R152+0xb100], R247 ;  /* 0x00b100f798007388 */ /* 0x0003e20000000400 */
[----:B0-----:R-:W-:-:S03]  /*ab50*/  LOP3.LUT R153, R16, 0x40, RZ, 0x3c, !PT ;  /* 0x0000004010997812 */ /* 0x001fc600078e3cff */
[----:B------:R0:W-:Y:S02]  /*ab60*/  STS.U16 [R152+0xb500], R239 ;  /* 0x00b500ef98007388 */ /* 0x0001e40000000400 */
[----:B------:R-:W-:Y:S02]  /*ab70*/  IMAD.IADD R153, R0, 0x1, R153 ;  /* 0x0000000100997824 */ /* 0x000fe400078e0299 */
[----:B-1----:R-:W2:Y:S04]  /*ab80*/  LDL.LU R247, [R1+0xa8] ;  /* 0x0000a80001f77983 */ /* 0x002ea80000300800 */
[----:B------:R-:W-:Y:S04]  /*ab90*/  STS.U16 [R152+0x8100], R19 ;  /* 0x0081001398007388 */ /* 0x000fe80000000400 */
[----:B0-----:R-:W2:Y:S04]  /*aba0*/  LDL.LU R239, [R1+0xb0] ;  /* 0x0000b00001ef7983 */ /* 0x001ea80000300800 */
        /* <DEDUP_REMOVED lines=18> */
[----:B0-----:R-:W2:Y:S04]  /*acd0*/  LDL.LU R231, [R1+0xb8] ;  /* 0x0000b80001e77983 */ /* 0x001ea80000300800 */
[----:B---3--:R0:W-:Y:S04]  /*ace0*/  STS.U16 [R152+0x9500], R209 ;  /* 0x009500d198007388 */ /* 0x0081e80000000400 */
[----:B----4-:R1:W-:Y:S04]  /*acf0*/  STS.U16 [R153+0xa600], R205 ;  /* 0x00a600cd99007388 */ /* 0x0103e80000000400 */
[----:B------:R3:W-:Y:S01]  /*ad00*/  STS.U16 [R153+0xaa00], R204 ;  /* 0x00aa00cc99007388 */ /* 0x0007e20000000400 */
[----:B0-----:R-:W0:Y:S03]  /*ad10*/  LDC R209, c[0x0][0x238] ;  /* 0x00008e00ffd17b82 */ /* 0x001e260000000800 */
[----:B------:R4:W-:Y:S04]  /*ad20*/  STS.U16 [R153+0xae00], R3 ;  /* 0x00ae000399007388 */ /* 0x0009e80000000400 */
[----:B-1----:R-:W4:Y:S04]  /*ad30*/  LDL.LU R205, [R1+0x4f4] ;  /* 0x0004f40001cd7983 */ /* 0x002f280000300800 */
[----:B---3--:R-:W3:Y:S04]  /*ad40*/  LDL.LU R204, [R1+0x4f0] ;  /* 0x0004f00001cc7983 */ /* 0x008ee80000300800 */
[----:B--2---:R1:W-:Y:S04]  /*ad50*/  STS.U16 [R153+0x8e00], R217 ;  /* 0x008e00d999007388 */ /* 0x0043e80000000400 */
[----:B----4-:R-:W2:Y:S04]  /*ad60*/  LDL.LU R3, [R1+0x4ec] ;  /* 0x0004ec0001037983 */ /* 0x010ea80000300800 */
[----:B------:R4:W-:Y:S04]  /*ad70*/  STS.U16 [R153+0x9200], R225 ;  /* 0x009200e199007388 */ /* 0x0009e80000000400 */
[----:B-1----:R-:W2:Y:S04]  /*ad80*/  LDL.LU R217, [R1+0xb4] ;  /* 0x0000b40001d97983 */ /* 0x002ea80000300800 */
[----:B------:R1:W-:Y:S04]  /*ad90*/  STS.U16 [R153+0x9600], R233 ;  /* 0x009600e999007388 */ /* 0x0003e80000000400 */
[----:B----4-:R-:W4:Y:S04]  /*ada0*/  LDL.LU R225, [R1+0xac] ;  /* 0x0000ac0001e17983 */ /* 0x010f280000300800 */
[----:B------:R0:W-:Y:S04]  /*adb0*/  STS.U16 [R153+0x9a00], R241 ;  /* 0x009a00f199007388 */ /* 0x0001e80000000400 */
[----:B-1----:R-:W4:Y:S04]  /*adc0*/  LDL.LU R233, [R1+0xa4] ;  /* 0x0000a40001e97983 */ /* 0x002f280000300800 */
[----:B------:R1:W-:Y:S04]  /*add0*/  STS.U16 [R153+0x9e00], R249 ;  /* 0x009e00f999007388 */ /* 0x0003e80000000400 */
[----:B0-----:R-:W4:Y:S04]  /*ade0*/  LDL.LU R241, [R1+0x9c] ;  /* 0x00009c0001f17983 */ /* 0x001f280000300800 */
[----:B------:R0:W-:Y:S04]  /*adf0*/  STS.U16 [R153+0xa200], R211 ;  /* 0x00a200d399007388 */ /* 0x0001e80000000400 */
[----:B-1----:R-:W4:Y:S04]  /*ae00*/  LDL.LU R249, [R1+0x94] ;  /* 0x0000940001f97983 */ /* 0x002f280000300800 */
[----:B0-----:R-:W4:Y:S01]  /*ae10*/  LDL.LU R211, [R1+0x8c] ;  /* 0x00008c0001d37983 */ /* 0x001f220000300800 */
[----:B------:R-:W-:Y:S01]  /*ae20*/  FMUL R15, R172, 1.4426950216293334961 ;  /* 0x3fb8aa3bac0f7820 */ /* 0x000fe20000400000 */
[----:B------:R-:W-:-:S05]  /*ae30*/  FMNMX R172, R156, R207, !PT ;  /* 0x000000cf9cac7209 */ /* 0x000fca0007800000 */
[----:B------:R-:W-:Y:S01]  /*ae40*/  FFMA R171, R171, R209, -R172 ;  /* 0x000000d1abab7223 */ /* 0x000fe200000008ac */
[----:B------:R-:W-:-:S03]  /*ae50*/  LOP3.LUT R152, R16, 0x60, RZ, 0x3c, !PT ;  /* 0x0000006010987812 */ /* 0x000fc600078e3cff */
[----:B------:R-:W-:-:S04]  /*ae60*/  FMUL R171, R171, 1.4426950216293334961 ;  /* 0x3fb8aa3babab7820 */ /* 0x000fc80000400000 */
[----:B------:R0:W-:Y:S01]  /*ae70*/  MUFU.EX2 R16, R171 ;  /* 0x000000ab00107308 */ /* 0x0001e20000000800 */
[----:B------:R-:W-:Y:S04]  /*ae80*/  STS.U16 [R153+0x8600], R239 ;  /* 0x008600ef99007388 */ /* 0x000fe80000000400 */
[----:B------:R-:W-:Y:S01]  /*ae90*/  STS.U16 [R153+0x8a00], R247 ;  /* 0x008a00f799007388 */ /* 0x000fe20000000400 */
[----:B0-----:R-:W-:-:S03]  /*aea0*/  IMAD.IADD R171, R0, 0x1, R152 ;  /* 0x0000000100ab7824 */ /* 0x001fc600078e0298 */
        /* <DEDUP_REMOVED lines=52> */
[----:B------:R-:W-:Y:S01]  /*b1f0*/  FADD R152, -R172, R207 ;  /* 0x000000cfac987221 */ /* 0x000fe20000000100 */
[-CC-:B------:R-:W-:Y:S01]  /*b200*/  FFMA R154, R154, R209.reuse, -R172.reuse ;  /* 0x000000d19a9a7223 */ /* 0x180fe200000008ac */
[-CC-:B------:R-:W-:Y:S01]  /*b210*/  FFMA R158, R158, R209.reuse, -R172.reuse ;  /* 0x000000d19e9e7223 */ /* 0x180fe200000008ac */
[-CC-:B------:R-:W-:Y:S01]  /*b220*/  FFMA R159, R159, R209.reuse, -R172.reuse ;  /* 0x000000d19f9f7223 */ /* 0x180fe200000008ac */
[-CC-:B------:R-:W-:Y:S01]  /*b230*/  FFMA R162, R162, R209.reuse, -R172.reuse ;  /* 0x000000d1a2a27223 */ /* 0x180fe200000008ac */
[-CC-:B------:R-:W-:Y:S01]  /*b240*/  FFMA R163, R163, R209.reuse, -R172.reuse ;  /* 0x000000d1a3a37223 */ /* 0x180fe200000008ac */
[-CC-:B------:R-:W-:Y:S01]  /*b250*/  FFMA R166, R166, R209.reuse, -R172.reuse ;  /* 0x000000d1a6a67223 */ /* 0x180fe200000008ac */
[----:B------:R-:W-:Y:S01]  /*b260*/  FFMA R167, R167, R209, -R172 ;  /* 0x000000d1a7a77223 */ /* 0x000fe200000008ac */
[----:B------:R-:W-:Y:S01]  /*b270*/  FMUL R13, R168, 1.4426950216293334961 ;  /* 0x3fb8aa3ba80d7820 */ /* 0x000fe20000400000 */
[----:B------:R-:W-:Y:S01]  /*b280*/  FMUL R14, R169, 1.4426950216293334961 ;  /* 0x3fb8aa3ba90e7820 */ /* 0x000fe20000400000 */
[----:B0-----:R-:W-:Y:S01]  /*b290*/  FMUL R22, R182, 1.4426950216293334961 ;  /* 0x3fb8aa3bb6167820 */ /* 0x001fe20000400000 */
[----:B------:R-:W-:Y:S01]  /*b2a0*/  FMUL R7, R157, 1.4426950216293334961 ;  /* 0x3fb8aa3b9d077820 */ /* 0x000fe20000400000 */
[----:B------:R-:W-:Y:S01]  /*b2b0*/  FMUL R8, R160, 1.4426950216293334961 ;  /* 0x3fb8aa3ba0087820 */ /* 0x000fe20000400000 */
[----:B------:R-:W-:Y:S01]  /*b2c0*/  FMUL R10, R161, 1.4426950216293334961 ;  /* 0x3fb8aa3ba10a7820 */ /* 0x000fe20000400000 */
[----:B------:R-:W-:Y:S01]  /*b2d0*/  FMUL R11, R164, 1.4426950216293334961 ;  /* 0x3fb8aa3ba40b7820 */ /* 0x000fe20000400000 */
[----:B------:R-:W-:Y:S04]  /*b2e0*/  STS.U16 [R171+0xa300], R205 ;  /* 0x00a300cdab007388 */ /* 0x000fe80000000400 */
[----:B---3--:R-:W-:Y:S04]  /*b2f0*/  STS.U16 [R171+0x9f00], R204 ;  /* 0x009f00ccab007388 */ /* 0x008fe80000000400 */
[----:B--2---:R0:W-:Y:S04]  /*b300*/  STS.U16 [R171+0x9b00], R3 ;  /* 0x009b0003ab007388 */ /* 0x0041e80000000400 */
[----:B------:R-:W-:Y:S04]  /*b310*/  STS.U16 [R171+0x8300], R217 ;  /* 0x008300d9ab007388 */ /* 0x000fe80000000400 */
[----:B----4-:R-:W-:Y:S04]  /*b320*/  STS.U16 [R171+0x8700], R225 ;  /* 0x008700e1ab007388 */ /* 0x010fe80000000400 */
[----:B------:R-:W-:Y:S04]  /*b330*/  STS.U16 [R171+0x8b00], R233 ;  /* 0x008b00e9ab007388 */ /* 0x000fe80000000400 */
[----:B------:R-:W-:Y:S04]  /*b340*/  STS.U16 [R171+0x8f00], R241 ;  /* 0x008f00f1ab007388 */ /* 0x000fe80000000400 */
[----:B------:R-:W-:Y:S04]  /*b350*/  STS.U16 [R171+0x9300], R249 ;  /* 0x009300f9ab007388 */ /* 0x000fe80000000400 */
[----:B------:R-:W-:Y:S01]  /*b360*/  STS.U16 [R171+0x9700], R211 ;  /* 0x009700d3ab007388 */ /* 0x000fe20000000400 */
[----:B------:R1:W-:Y:S06]  /*b370*/  MEMBAR.ALL.CTA ;  /* 0x0000000000007992 */ /* 0x0003ec0000008000 */
[----:B-1----:R-:W1:Y:S01]  /*b380*/  FENCE.VIEW.ASYNC.S ;  /* 0x00000000000073c6 */ /* 0x002e620000000000 */
[----:B------:R-:W-:Y:S01]  /*b390*/  FMUL R12, R12, 1.4426950216293334961 ;  /* 0x3fb8aa3b0c0c7820 */ /* 0x000fe20000400000 */
        /* <DEDUP_REMOVED lines=19> */
[----:B------:R-:W2:Y:S08]  /*b4d0*/  MUFU.EX2 R183, R152 ;  /* 0x0000009800b77308 */ /* 0x000eb00000000800 */
[----:B------:R-:W-:Y:S08]  /*b4e0*/  MUFU.EX2 R4, R4 ;  /* 0x0000000400047308 */ /* 0x000ff00000000800 */
[----:B------:R-:W3:Y:S08]  /*b4f0*/  MUFU.EX2 R5, R5 ;  /* 0x0000000500057308 */ /* 0x000ef00000000800 */
[----:B------:R-:W-:Y:S08]  /*b500*/  MUFU.EX2 R6, R6 ;  /* 0x0000000600067308 */ /* 0x000ff00000000800 */
[----:B------:R-:W-:Y:S01]  /*b510*/  MUFU.EX2 R17, R17 ;  /* 0x0000001100117308 */ /* 0x000fe20000000800 */
[-C--:B------:R-:W-:Y:S01]  /*b520*/  FMUL R24, R24, R173.reuse ;  /* 0x000000ad18187220 */ /* 0x080fe20000400000 */
[-C--:B------:R-:W-:Y:S01]  /*b530*/  FMUL R25, R25, R173.reuse ;  /* 0x000000ad19197220 */ /* 0x080fe20000400000 */
[-C--:B------:R-:W-:Y:S01]  /*b540*/  FMUL R28, R28, R173.reuse ;  /* 0x000000ad1c1c7220 */ /* 0x080fe20000400000 */
[-C--:B------:R-:W-:Y:S01]  /*b550*/  FMUL R29, R29, R173.reuse ;  /* 0x000000ad1d1d7220 */ /* 0x080fe20000400000 */
[-C--:B------:R-:W-:Y:S01]  /*b560*/  FMUL R32, R32, R173.reuse ;  /* 0x000000ad20207220 */ /* 0x080fe20000400000 */
[-C--:B------:R-:W-:Y:S01]  /*b570*/  FMUL R33, R33, R173.reuse ;  /* 0x000000ad21217220 */ /* 0x080fe20000400000 */
[-C--:B------:R-:W-:Y:S01]  /*b580*/  FMUL R36, R36, R173.reuse ;  /* 0x000000ad24247220 */ /* 0x080fe20000400000 */
        /* <DEDUP_REMOVED lines=65> */
[----:B------:R-:W-:Y:S01]  /*b9a0*/  FMUL R149, R149, R173 ;  /* 0x000000ad95957220 */ /* 0x000fe20000400000 */
[----:B------:R-:W-:Y:S01]  /*b9b0*/  UMOV UR6, UR58 ;  /* 0x0000003a00067c82 */ /* 0x000fe20008000000 */
[----:B------:R-:W-:Y:S01]  /*b9c0*/  UMOV UR7, UR59 ;  /* 0x0000003b00077c82 */ /* 0x000fe20008000000 */
[----:B0-----:R-:W4:Y:S04]  /*b9d0*/  LDL.LU R3, [R1+0x4e8] ;  /* 0x0004e80001037983 */ /* 0x001f280000300800 */
[----:B------:R-:W-:Y:S08]  /*b9e0*/  MUFU.EX2 R19, R19 ;  /* 0x0000001300137308 */ /* 0x000ff00000000800 */
[----:B------:R-:W-:Y:S08]  /*b9f0*/  MUFU.EX2 R168, R168 ;  /* 0x000000a800a87308 */ /* 0x000ff00000000800 */
[----:B------:R-:W-:Y:S08]  /*ba00*/  MUFU.EX2 R169, R169 ;  /* 0x000000a900a97308 */ /* 0x000ff00000000800 */
[----:B------:R-:W-:Y:S08]  /*ba10*/  MUFU.EX2 R20, R154 ;  /* 0x0000009a00147308 */ /* 0x000ff00000000800 */
[----:B------:R-:W0:Y:S08]  /*ba20*/  MUFU.EX2 R23, R23 ;  /* 0x0000001700177308 */ /* 0x000e300000000800 */
[----:B------:R-:W-:Y:S08]  /*ba30*/  MUFU.EX2 R176, R158 ;  /* 0x0000009e00b07308 */ /* 0x000ff00000000800 */
[----:B------:R-:W1:Y:S08]  /*ba40*/  MUFU.EX2 R177, R159 ;  /* 0x0000009f00b17308 */ /* 0x000e700000000800 */
[----:B------:R-:W-:Y:S08]  /*ba50*/  MUFU.EX2 R180, R162 ;  /* 0x000000a200b47308 */ /* 0x000ff00000000800 */
[----:B------:R-:W1:Y:S08]  /*ba60*/  MUFU.EX2 R181, R163 ;  /* 0x000000a300b57308 */ /* 0x000e700000000800 */
[----:B------:R-:W-:Y:S08]  /*ba70*/  MUFU.EX2 R186, R166 ;  /* 0x000000a600ba7308 */ /* 0x000ff00000000800 */
[----:B------:R-:W1:Y:S08]  /*ba80*/  MUFU.EX2 R21, R167 ;  /* 0x000000a700157308 */ /* 0x000e700000000800 */
[----:B------:R-:W1:Y:S08]  /*ba90*/  MUFU.EX2 R170, R170 ;  /* 0x000000aa00aa7308 */ /* 0x000e700000000800 */
[----:B------:R-:W-:Y:S08]  /*baa0*/  MUFU.EX2 R174, R174 ;  /* 0x000000ae00ae7308 */ /* 0x000ff00000000800 */
[----:B------:R-:W1:Y:S08]  /*bab0*/  MUFU.EX2 R175, R175 ;  /* 0x000000af00af7308 */ /* 0x000e700000000800 */
[----:B------:R-:W-:Y:S08]  /*bac0*/  MUFU.EX2 R178, R178 ;  /* 0x000000b200b27308 */ /* 0x000ff00000000800 */
[----:B------:R-:W1:Y:S08]  /*bad0*/  MUFU.EX2 R179, R179 ;  /* 0x000000b300b37308 */ /* 0x000e700000000800 */
[----:B------:R-:W-:Y:S08]  /*bae0*/  MUFU.EX2 R22, R22 ;  /* 0x0000001600167308 */ /* 0x000ff00000000800 */
[----:B------:R-:W1:Y:S01]  /*baf0*/  MUFU.EX2 R182, R182 ;  /* 0x000000b600b67308 */ /* 0x000e620000000800 */
[-C--:B--2---:R-:W-:Y:S01]  /*bb00*/  FMUL R26, R26, R183.reuse ;  /* 0x000000b71a1a7220 */ /* 0x084fe20000400000 */
[-C--:B------:R-:W-:Y:S01]  /*bb10*/  FMUL R27, R27, R183.reuse ;  /* 0x000000b71b1b7220 */ /* 0x080fe20000400000 */
        /* <DEDUP_REMOVED lines=61> */
[----:B------:R-:W-:Y:S01]  /*bef0*/  FMUL R151, R151, R183 ;  /* 0x000000b797977220 */ /* 0x000fe20000400000 */
[----:B---3--:R-:W-:Y:S01]  /*bf00*/  F2FP.F16.F32.PACK_AB R152, R5, R4 ;  /* 0x000000040598723e */ /* 0x008fe200000000ff */
[----:B------:R2:W5:Y:S01]  /*bf10*/  LDL.LU R204, [R1+0x4e4] ;  /* 0x0004e40001cc7983 */ /* 0x0005620000300800 */
[----:B0-----:R-:W-:-:S02]  /*bf20*/  F2FP.F16.F32.PACK_AB R153, R23, R20 ;  /* 0x000000141799723e */ /* 0x001fc400000000ff */
[----:B------:R-:W-:Y:S01]  /*bf30*/  F2FP.F16.F32.PACK_AB R154, R7, R6 ;  /* 0x00000006079a723e */ /* 0x000fe200000000ff */
[----:B------:R2:W5:Y:S01]  /*bf40*/  LDL.LU R205, [R1+0x4e0] ;  /* 0x0004e00001cd7983 */ /* 0x0005620000300800 */
[----:B-1----:R-:W-:Y:S02]  /*bf50*/  F2FP.F16.F32.PACK_AB R155, R177, R176 ;  /* 0x000000b0b19b723e */ /* 0x002fe400000000ff */
[----:B------:R-:W-:Y:S01]  /*bf60*/  F2FP.F16.F32.PACK_AB R156, R10, R8 ;  /* 0x000000080a9c723e */ /* 0x000fe200000000ff */
[----:B------:R2:W5:Y:S01]  /*bf70*/  LDL.LU R202, [R1+0x4dc] ;  /* 0x0004dc0001ca7983 */ /* 0x0005620000300800 */
[----:B------:R-:W-:Y:S02]  /*bf80*/  F2FP.F16.F32.PACK_AB R157, R181, R180 ;  /* 0x000000b4b59d723e */ /* 0x000fe400000000ff */
[----:B------:R-:W-:Y:S01]  /*bf90*/  F2FP.F16.F32.PACK_AB R158, R12, R11 ;  /* 0x0000000b0c9e723e */ /* 0x000fe200000000ff */
[----:B------:R2:W5:Y:S01]  /*bfa0*/  LDL.LU R203, [R1+0x4d8] ;  /* 0x0004d80001cb7983 */ /* 0x0005620000300800 */
[----:B------:R-:W-:-:S02]  /*bfb0*/  F2FP.F16.F32.PACK_AB R159, R21, R186 ;  /* 0x000000ba159f723e */ /* 0x000fc400000000ff */
[----:B------:R-:W-:Y:S01]  /*bfc0*/  F2FP.F16.F32.PACK_AB R160, R14, R13 ;  /* 0x0000000d0ea0723e */ /* 0x000fe200000000ff */
[----:B------:R-:W3:Y:S01]  /*bfd0*/  LDL.LU R187, [R1+0xcc] ;  /* 0x0000cc0001bb7983 */ /* 0x000ee20000300800 */
[----:B------:R-:W-:Y:S02]  /*bfe0*/  F2FP.F16.F32.PACK_AB R161, R16, R170 ;  /* 0x000000aa10a1723e */ /* 0x000fe400000000ff */
[----:B------:R-:W-:Y:S01]  /*bff0*/  F2FP.F16.F32.PACK_AB R162, R17, R15 ;  /* 0x0000000f11a2723e */ /* 0x000fe200000000ff */
[----:B------:R-:W2:Y:S01]  /*c000*/  LDL.LU R185, [R1+0xc8] ;  /* 0x0000c80001b97983 */ /* 0x000ea20000300800 */
[----:B------:R-:W-:Y:S02]  /*c010*/  F2FP.F16.F32.PACK_AB R163, R175, R174 ;  /* 0x000000aeafa3723e */ /* 0x000fe400000000ff */
[----:B------:R-:W-:Y:S01]  /*c020*/  F2FP.F16.F32.PACK_AB R164, R19, R18 ;  /* 0x0000001213a4723e */ /* 0x000fe200000000ff */
[----:B------:R-:W4:Y:S01]  /*c030*/  LDL.LU R184, [R1+0xc0] ;  /* 0x0000c00001b87983 */ /* 0x000f220000300800 */
[----:B------:R-:W-:-:S02]  /*c040*/  F2FP.F16.F32.PACK_AB R165, R179, R178 ;  /* 0x000000b2b3a5723e */ /* 0x000fc400000000ff */
[----:B------:R-:W-:Y:S02]  /*c050*/  F2FP.F16.F32.PACK_AB R166, R169, R168 ;  /* 0x000000a8a9a6723e */ /* 0x000fe400000000ff */
[----:B------:R-:W-:Y:S01]  /*c060*/  F2FP.F16.F32.PACK_AB R167, R182, R22 ;  /* 0x00000016b6a7723e */ /* 0x000fe200000000ff */
[----:B------:R-:W-:Y:S06]  /*c070*/  BAR.SYNC.DEFER_BLOCKING 0x0 ;  /* 0x0000000000007b1d */ /* 0x000fec0000010000 */
[----:B------:R-:W-:-:S06]  /*c080*/  WARPGROUP.ARRIVE ;  /* 0x00000000000079c5 */ /* 0x000fcc0000000000 */
[----:B------:R-:W-:Y:S01]  /*c090*/  HGMMA.64x256x16.F32 R24, R152, gdesc[UR4], R24 ;  /* 0x03e0000498187df0 */ /* 0x000fe20008700818 */
[----:B------:R-:W-:Y:S01]  /*c0a0*/  UMOV UR6, UR10 ;  /* 0x0000000a00067c82 */ /* 0x000fe20008000000 */
[----:B------:R-:W-:-:S15]  /*c0b0*/  UMOV UR7, UR11 ;  /* 0x0000000b00077c82 */ /* 0x000fde0008000000 */
[----:B------:R-:W-:-:S11]  /*c0c0*/  NOP ;  /* 0x0000000000007918 */ /* 0x000fd60000000000 */
[----:B------:R-:W-:Y:S01]  /*c0d0*/  HGMMA.64x256x16.F32 R24, R156, gdesc[UR4], R24 ;  /* 0x03e000049c187df0 */ /* 0x000fe20008700818 */
[----:B------:R-:W-:Y:S01]  /*c0e0*/  UMOV UR6, UR14 ;  /* 0x0000000e00067c82 */ /* 0x000fe20008000000 */
[----:B------:R-:W-:-:S15]  /*c0f0*/  UMOV UR7, UR15 ;  /* 0x0000000f00077c82 */ /* 0x000fde0008000000 */
[----:B------:R-:W-:-:S11]  /*c100*/  NOP ;  /* 0x0000000000007918 */ /* 0x000fd60000000000 */
[----:B------:R-:W-:Y:S01]  /*c110*/  HGMMA.64x256x16.F32 R24, R160, gdesc[UR4], R24 ;  /* 0x03e00004a0187df0 */ /* 0x000fe20008700818 */
[----:B------:R-:W-:Y:S01]  /*c120*/  UMOV UR6, UR18 ;  /* 0x0000001200067c82 */ /* 0x000fe20008000000 */
[----:B------:R-:W-:Y:S01]  /*c130*/  UMOV UR7, UR19 ;  /* 0x0000001300077c82 */ /* 0x000fe20008000000 */
[----:B------:R-:W-:Y:S01]  /*c140*/  FADD R4, R4, R5 ;  /* 0x0000000504047221 */ /* 0x000fe20000000000 */
[----:B------:R-:W-:-:S03]  /*c150*/  FADD R20, R20, R23 ;  /* 0x0000001714147221 */ /* 0x000fc60000000000 */
[----:B------:R-:W-:Y:S01]  /*c160*/  FADD R4, R6, R4 ;  /* 0x0000000406047221 */ /* 0x000fe20000000000 */
[----:B------:R-:W-:-:S03]  /*c170*/  FADD R20, R176, R20 ;  /* 0x00000014b0147221 */ /* 0x000fc60000000000 */
[----:B------:R-:W-:Y:S01]  /*c180*/  FADD R4, R7, R4 ;  /* 0x0000000407047221 */ /* 0x000fe20000000000 */
[----:B------:R-:W-:-:S03]  /*c190*/  FADD R20, R177, R20 ;  /* 0x00000014b1147221 */ /* 0x000fc60000000000 */
[----:B------:R-:W-:Y:S01]  /*c1a0*/  FADD R4, R8, R4 ;  /* 0x0000000408047221 */ /* 0x000fe20000000000 */
[----:B------:R-:W-:Y:S01]  /*c1b0*/  FADD R20, R180, R20 ;  /* 0x00000014b4147221 */ /* 0x000fe20000000000 */
[----:B----4-:R-:W-:Y:S01]  /*c1c0*/  IADD3 R184, R184, 0x40, RZ ;  /* 0x00000040b8b87810 */ /* 0x010fe20007ffe0ff */
[----:B------:R-:W0:Y:S01]  /*c1d0*/  LDC R8, c[0x0][0x254] ;  /* 0x00009500ff087b82 */ /* 0x000e220000000800 */
[----:B------:R-:W-:Y:S01]  /*c1e0*/  FADD R4, R10, R4 ;  /* 0x000000040a047221 */ /* 0x000fe20000000000 */
[----:B------:R-:W-:-:S03]  /*c1f0*/  FADD R20, R181, R20 ;  /* 0x00000014b5147221 */ /* 0x000fc60000000000 */
[----:B------:R-:W-:Y:S01]  /*c200*/  FADD R4, R11, R4 ;  /* 0x000000040b047221 */ /* 0x000fe20000000000 */
[----:B------:R-:W-:Y:S02]  /*c210*/  FADD R20, R186, R20 ;  /* 0x00000014ba147221 */ /* 0x000fe40000000000 */
[----:B------:R-:W1:Y:S01]  /*c220*/  LDC R10, c[0x0][0x280] ;  /* 0x0000a000ff0a7b82 */ /* 0x000e620000000800 */
[----:B------:R-:W-:Y:S01]  /*c230*/  FADD R4, R12, R4 ;  /* 0x000000040c047221 */ /* 0x000fe20000000000 */
[----:B------:R-:W-:-:S03]  /*c240*/  FADD R20, R21, R20 ;  /* 0x0000001415147221 */ /* 0x000fc60000000000 */
[----:B------:R-:W-:Y:S01]  /*c250*/  FADD R4, R13, R4 ;  /* 0x000000040d047221 */ /* 0x000fe20000000000 */
[----:B------:R-:W-:Y:S01]  /*c260*/  FADD R20, R170, R20 ;  /* 0x00000014aa147221 */ /* 0x000fe20000000000 */
[----:B------:R-:W-:Y:S02]  /*c270*/  HGMMA.64x256x16.F32 R24, R164, gdesc[UR4], R24, gsb0 ;  /* 0x03e00004a4187df0 */ /* 0x000fe40008000818 */
[----:B------:R-:W-:Y:S01]  /*c280*/  FADD R4, R14, R4 ;  /* 0x000000040e047221 */ /* 0x000fe20000000000 */
[----:B------:R-:W-:Y:S01]  /*c290*/  FADD R20, R16, R20 ;  /* 0x0000001410147221 */ /* 0x000fe20000000000 */
[----:B------:R-:W4:Y:S02]  /*c2a0*/  LDC R11, c[0x0][0x264] ;  /* 0x00009900ff0b7b82 */ /* 0x000f240000000800 */
[----:B------:R-:W-:Y:S01]  /*c2b0*/  FADD R4, R15, R4 ;  /* 0x000000040f047221 */ /* 0x000fe20000000000 */
[----:B------:R-:W-:-:S03]  /*c2c0*/  FADD R20, R174, R20 ;  /* 0x00000014ae147221 */ /* 0x000fc60000000000 */
        /* <DEDUP_REMOVED lines=9> */
[----:B------:R-:W-:-:S04]  /*c360*/  FADD R20, R182, R20 ;  /* 0x00000014b6147221 */ /* 0x000fc80000000000 */
[----:B------:R-:W3:Y:S04]  /*c370*/  SHFL.BFLY PT, R6, R4, 0x2, 0x1f ;  /* 0x0c401f0004067f89 */ /* 0x000ee800000e0000 */
[----:B------:R-:W2:Y:S01]  /*c380*/  SHFL.BFLY PT, R5, R20, 0x2, 0x1f ;  /* 0x0c401f0014057f89 */ /* 0x000ea200000e0000 */
[----:B---3--:R-:W-:Y:S01]  /*c390*/  FADD R6, R4, R6 ;  /* 0x0000000604067221 */ /* 0x008fe20000000000 */
[----:B--2---:R-:W-:-:S04]  /*c3a0*/  FADD R5, R20, R5 ;  /* 0x0000000514057221 */ /* 0x004fc80000000000 */
[----:B------:R-:W2:Y:S04]  /*c3b0*/  SHFL.BFLY PT, R7, R6, 0x1, 0x1f ;  /* 0x0c201f0006077f89 */ /* 0x000ea800000e0000 */
[----:B------:R-:W3:Y:S04]  /*c3c0*/  SHFL.BFLY PT, R4, R5, 0x1, 0x1f ;  /* 0x0c201f0005047f89 */ /* 0x000ee800000e0000 */
[----:B------:R0:W-:Y:S01]  /*c3d0*/  STL [R1+0xc0], R184 ;  /* 0x0000c0b801007387 */ /* 0x0001e20000100800 */
[----:B--2---:R-:W-:Y:S01]  /*c3e0*/  FADD R7, R6, R7 ;  /* 0x0000000706077221 */ /* 0x004fe20000000000 */
[----:B---3--:R-:W-:-:S03]  /*c3f0*/  FADD R4, R5, R4 ;  /* 0x0000000405047221 */ /* 0x008fc60000000000 */
[----:B------:R-:W-:Y:S01]  /*c400*/  FFMA R187, R173, R187, R7 ;  /* 0x000000bbadbb7223 */ /* 0x000fe20000000007 */
[----:B------:R-:W-:-:S04]  /*c410*/  FFMA R185, R183, R185, R4 ;  /* 0x000000b9b7b97223 */ /* 0x000fc80000000004 */
[----:B------:R2:W-:Y:S04]  /*c420*/  STL [R1+0xcc], R187 ;  /* 0x0000ccbb01007387 */ /* 0x0005e80000100800 */
[----:B------:R2:W-:Y:S04]  /*c430*/  STL [R1+0xc8], R185 ;  /* 0x0000c8b901007387 */ /* 0x0005e80000100800 */
[----:B------:R2:W-:Y:S04]  /*c440*/  STL [R1+0xbc], R2 ;  /* 0x0000bc0201007387 */ /* 0x0005e80000100800 */
[----:B------:R2:W-:Y:S01]  /*c450*/  STL [R1+0xc4], R172 ;  /* 0x0000c4ac01007387 */ /* 0x0005e20000100800 */
[----:B-1----:R-:W-:Y:S01]  /*c460*/  ISETP.GE.AND P0, PT, R184, R10, PT ;  /* 0x0000000ab800720c */ /* 0x002fe20003f06270 */
[----:B----4-:R-:W-:Y:S01]  /*c470*/  IMAD R9, R11, 0x40, R9 ;  /* 0x000000400b097824 */ /* 0x010fe200078e0209 */
[----:B------:R-:W-:Y:S01]  /*c480*/  MOV R4, R172 ;  /* 0x000000ac00047202 */ /* 0x000fe20000000f00 */
[----:B0-----:R-:W-:Y:S01]  /*c490*/  IMAD R3, R8, 0x40, R3 ;  /* 0x0000004008037824 */ /* 0x001fe200078e0203 */
[----:B------:R-:W-:-:S09]  /*c4a0*/  WARPGROUP.DEPBAR.LE gsb0, 0x0 ;  /* 0x00008000000079c5 */ /* 0x000fd20000010000 */
[----:B--2---:R-:W-:Y:S05]  /*c4b0*/  @!P0 BRA `(.L_x_1) ;  /* 0xffffff9000bc8947 */ /* 0x004fea000383ffff */
.L_x_0:
[----:B------:R-:W2:Y:S04]  /*c4c0*/  LDL.LU R15, [R1+0xc8] ;  /* 0x0000c800010f7983 */ /* 0x000ea80000300800 */
[----:B------:R-:W3:Y:S01]  /*c4d0*/  LDL.LU R14, [R1+0xcc] ;  /* 0x0000cc00010e7983 */ /* 0x000ee20000300800 */
[----:B------:R-:W-:Y:S01]  /*c4e0*/  FMUL R16, R39, 0.25 ;  /* 0x3e80000027107820 */ /* 0x000fe20000400000 */
[----:B------:R-:W-:Y:S01]  /*c4f0*/  FMUL R17, R34, 0.25 ;  /* 0x3e80000022117820 */ /* 0x000fe20000400000 */
[----:B------:R-:W-:Y:S01]  /*c500*/  FMUL R18, R31, 0.25 ;  /* 0x3e8000001f127820 */ /* 0x000fe20000400000 */
[----:B------:R-:W0:Y:S01]  /*c510*/  S2R R7, SR_TID.X ;  /* 0x0000000000077919 */ /* 0x000e220000002100 */
[----:B------:R-:W-:Y:S01]  /*c520*/  FMUL R19, R30, 0.25 ;  /* 0x3e8000001e137820 */ /* 0x000fe20000400000 */
[----:B------:R-:W-:Y:S01]  /*c530*/  FMUL R21, R64, 0.25 ;  /* 0x3e80000040157820 */ /* 0x000fe20000400000 */
[----:B------:R-:W-:Y:S01]  /*c540*/  FMUL R22, R61, 0.25 ;  /* 0x3e8000003d167820 */ /* 0x000fe20000400000 */
[----:B------:R-:W-:Y:S01]  /*c550*/  FMUL R23, R60, 0.25 ;  /* 0x3e8000003c177820 */ /* 0x000fe20000400000 */
[----:B------:R-:W1:Y:S01]  /*c560*/  S2R R239, SR_TID.X ;  /* 0x0000000000ef7919 */ /* 0x000e620000002100 */
[----:B------:R-:W4:Y:S01]  /*c570*/  S2R R238, SR_CTAID.X ;  /* 0x0000000000ee7919 */ /* 0x000f220000002500 */
[----:B------:R-:W3:Y:S01]  /*c580*/  S2R R240, SR_CTAID.Y ;  /* 0x0000000000f07919 */ /* 0x000ee20000002600 */
[C---:B0-----:R-:W-:Y:S01]  /*c590*/  LOP3.LUT R3, R7.reuse, 0x7, RZ, 0xc0, !PT ;  /* 0x0000000707037812 */ /* 0x041fe200078ec0ff */
[C---:B------:R-:W-:Y:S01]  /*c5a0*/  IMAD.SHL.U32 R10, R7.reuse, 0x4, RZ ;  /* 0x00000004070a7824 */ /* 0x040fe200078e00ff */
[C---:B------:R-:W-:Y:S01]  /*c5b0*/  LOP3.LUT R5, R7.reuse, 0x40, RZ, 0xc0, !PT ;  /* 0x0000004007057812 */ /* 0x040fe200078ec0ff */
[C---:B------:R-:W-:Y:S01]  /*c5c0*/  IMAD.SHL.U32 R8, R7.reuse, 0x2, RZ ;  /* 0x0000000207087824 */ /* 0x040fe200078e00ff */
[----:B------:R-:W-:Y:S01]  /*c5d0*/  LOP3.LUT R13, R7, 0x7f, RZ, 0xc0, !PT ;  /* 0x0000007f070d7812 */ /* 0x000fe200078ec0ff */
[----:B------:R-:W-:Y:S01]  /*c5e0*/  IMAD R6, R3, 0x10, R0 ;  /* 0x0000001003067824 */ /* 0x000fe200078e0200 */
[----:B------:R-:W-:Y:S01]  /*c5f0*/  BAR.SYNC.DEFER_BLOCKING 0x0 ;  /* 0x0000000000007b1d */ /* 0x000fe20000010000 */
[----:B------:R-:W-:-:S02]  /*c600*/  ISETP.NE.U32.AND P0, PT, R5, RZ, PT ;  /* 0x000000ff0500720c */ /* 0x000fc40003f05070 */
[----:B------:R-:W-:Y:S01]  /*c610*/  SHF.L.U32 R5, R7, 0x3, RZ ;  /* 0x0000000307057819 */ /* 0x000fe200000006ff */
[----:B------:R-:W-:Y:S01]  /*c620*/  IMAD R11, R3, -0x8, R6 ;  /* 0xfffffff8030b7824 */ /* 0x000fe200078e0206 */
[----:B------:R-:W-:Y:S01]  /*c630*/  LOP3.LUT R10, R10, 0xc0, RZ, 0xc0, !PT ;  /* 0x000000c00a0a7812 */ /* 0x000fe200078ec0ff */
[----:B------:R-:W-:Y:S01]  /*c640*/  IMAD R3, R13, 0x10, R0 ;  /* 0x000000100d037824 */ /* 0x000fe200078e0200 */
[----:B------:R-:W-:Y:S02]  /*c650*/  LOP3.LUT R12, R7, 0x8, RZ, 0xc0, !PT ;  /* 0x00000008070c7812 */ /* 0x000fe400078ec0ff */
[----:B------:R-:W-:Y:S01]  /*c660*/  LOP3.LUT R9, R8, 0xf8, RZ, 0xc0, !PT ;  /* 0x000000f808097812 */ /* 0x000fe200078ec0ff */
[----:B------:R-:W-:Y:S01]  /*c670*/  IMAD.IADD R13, R10, 0x1, R11 ;  /* 0x000000010a0d7824 */ /* 0x000fe200078e020b */
[----:B------:R-:W-:Y:S01]  /*c680*/  LOP3.LUT R5, R5, 0x380, RZ, 0xc0, !PT ;  /* 0x0000038005057812 */ /* 0x000fe200078ec0ff */
[----:B------:R-:W-:Y:S01]  /*c690*/  IMAD R6, R12, 0x80, R6 ;  /* 0x000000800c067824 */ /* 0x000fe200078e0206 */
[----:B------:R-:W-:Y:S01]  /*c6a0*/  IADD3 R0, R0, R9, RZ ;  /* 0x0000000900007210 */ /* 0x000fe20007ffe0ff */
[----:B------:R-:W-:Y:S01]  /*c6b0*/  FMUL R9, R150, 0.25 ;  /* 0x3e80000096097820 */ /* 0x000fe20000400000 */
[----:B------:R-:W-:Y:S01]  /*c6c0*/  FMUL R11, R26, 0.25 ;  /* 0x3e8000001a0b7820 */ /* 0x000fe20000400000 */
[----:B------:R-:W-:Y:S01]  /*c6d0*/  IMAD.IADD R6, R5, 0x1, R6 ;  /* 0x0000000105067824 */ /* 0x000fe200078e0206 */
[----:B------:R-:W-:Y:S01]  /*c6e0*/  LEA.HI R5, R12, R13, RZ, 0x1f ;  /* 0x0000000d0c057211 */ /* 0x000fe200078ff8ff */
[----:B------:R-:W-:Y:S01]  /*c6f0*/  FMUL R12, R143, 0.25 ;  /* 0x3e8000008f0c7820 */ /* 0x000fe20000400000 */
[----:B------:R-:W-:Y:S01]  /*c700*/  FMUL R10, R151, 0.25 ;  /* 0x3e800000970a7820 */ /* 0x000fe20000400000 */
[----:B------:R-:W-:Y:S01]  /*c710*/  FMUL R13, R130, 0.25 ;  /* 0x3e800000820d7820 */ /* 0x000fe20000400000 */
[----:B-1----:R-:W-:-:S05]  /*c720*/  LOP3.LUT R239, R239, 0x3f, RZ, 0xc0, !PT ;  /* 0x0000003fefef7812 */ /* 0x002fca00078ec0ff */
[----:B----4-:R-:W-:Y:S02]  /*c730*/  IMAD R238, R238, 0x40, R239 ;  /* 0x00000040eeee7824 */ /* 0x010fe400078e02ef */
[----:B--2---:R-:W-:Y:S02]  /*c740*/  IMAD.MOV.U32 R8, RZ, RZ, R15 ;  /* 0x000000ffff087224 */ /* 0x004fe400078e000f */
[----:B------:R-:W-:Y:S01]  /*c750*/  FMUL R15, R50, 0.25 ;  /* 0x3e800000320f7820 */ /* 0x000fe20000400000 */
[----:B---3--:R-:W-:Y:S01]  /*c760*/  MOV R20, R14 ;  /* 0x0000000e00147202 */ /* 0x008fe20000000f00 */
[----:B------:R-:W-:Y:S01]  /*c770*/  FMUL R14, R139, 0.25 ;  /* 0x3e8000008b0e7820 */ /* 0x000fe20000400000 */
[C---:B------:R-:W-:Y:S02]  /*c780*/  FSETP.GT.AND P1, PT, |R8|.reuse, 8.50705917302346158658e+37, PT ;  /* 0x7e8000000800780b */ /* 0x040fe40003f24200 */
[----:B------:R-:W-:Y:S02]  /*c790*/  FSETP.GEU.AND P5, PT, |R8|, 1.175494350822287508e-38, PT ;  /* 0x008000000800780b */ /* 0x000fe40003fae200 */
[----:B------:R-:W-:Y:S01]  /*c7a0*/  FSEL R150, R9, R150, P1 ;  /* 0x0000009609967208 */ /* 0x000fe20000800000 */
[----:B------:R-:W-:Y:S01]  /*c7b0*/  FMUL R9, R146, 0.25 ;  /* 0x3e80000092097820 */ /* 0x000fe20000400000 */
        /* <DEDUP_REMOVED lines=85> */
[----:B------:R-:W-:Y:S01]  /*cd10*/  @!P5 FMUL R138, R138, 16777216 ;  /* 0x4b8000008a8ad820 */ /* 0x000fe20000400000 */
        /* <DEDUP_REMOVED lines=19> */
[----:B------:R-:W-:Y:S01]  /*ce50*/  @!P5 FMUL R51, R51, 16777216 ;  /* 0x4b8000003333d820 */ /* 0x000fe20000400000 */
[----:B------:R-:W-:Y:S01]  /*ce60*/  FSEL R11, R12, R47, P1 ;  /* 0x0000002f0c0b7208 */ /* 0x000fe20000800000 */
[----:B------:R-:W-:Y:S01]  /*ce70*/  @!P5 FMUL R50, R50, 16777216 ;  /* 0x4b8000003232d820 */ /* 0x000fe20000400000 */
[----:B------:R-:W-:Y:S01]  /*ce80*/  FSEL R12, R13, R46, P1 ;  /* 0x0000002e0d0c7208 */ /* 0x000fe20000800000 */
[----:B------:R-:W-:Y:S01]  /*ce90*/  FMUL R46, R49, 0.25 ;  /* 0x3e800000312e7820 */ /* 0x000fe20000400000 */
[----:B------:R-:W-:Y:S01]  /*cea0*/  FSEL R13, R14, R43, P1 ;  /* 0x0000002b0e0d7208 */ /* 0x000fe20000800000 */
[----:B------:R-:W-:Y:S01]  /*ceb0*/  FMUL R43, R56, 0.25 ;  /* 0x3e800000382b7820 */ /* 0x000fe20000400000 */
[----:B------:R-:W-:Y:S01]  /*cec0*/  MOV R58, R20 ;  /* 0x00000014003a7202 */ /* 0x000fe20000000f00 */
        /* <DEDUP_REMOVED lines=9> */
[----:B------:R-:W-:Y:S01]  /*cf60*/  FSETP.GT.AND P2, PT, |R58|, 8.50705917302346158658e+37, PT ;  /* 0x7e8000003a00780b */ /* 0x000fe20003f44200 */
        /* <DEDUP_REMOVED lines=105> */
[----:B------:R-:W-:Y:S01]  /*d600*/  FSETP.GEU.AND P3, PT, R58, 1.175494350822287508e-38, PT ;  /* 0x008000003a00780b */ /* 0x000fe20003f6e000 */
        /* <DEDUP_REMOVED lines=10> */
[----:B------:R-:W-:Y:S01]  /*d6b0*/  FMUL R41, R58, 8388608 ;  /* 0x4b0000003a297820 */ /* 0x000fe20000400000 */
[----:B------:R-:W-:Y:S01]  /*d6c0*/  FSEL R154, R43, R44, P2 ;  /* 0x0000002c2b9a7208 */ /* 0x000fe20001000000 */
[----:B------:R-:W-:Y:S01]  /*d6d0*/  FMUL R45, R32, 0.25 ;  /* 0x3e800000202d7820 */ /* 0x000fe20000400000 */
[----:B------:R-:W-:Y:S01]  /*d6e0*/  FSEL R157, R40, R33, P2 ;  /* 0x00000021289d7208 */ /* 0x000fe20001000000 */
[C---:B------:R-:W-:Y:S01]  /*d6f0*/  FMUL R43, R8.reuse, 8388608 ;  /* 0x4b000000082b7820 */ /* 0x040fe20000400000 */
[----:B------:R-:W-:Y:S01]  /*d700*/  FSEL R33, R41, R58, !P3 ;  /* 0x0000003a29217208 */ /* 0x000fe20005800000 */
[----:B------:R-:W-:Y:S01]  /*d710*/  FMUL R44, R29, 0.25 ;  /* 0x3e8000001d2c7820 */ /* 0x000fe20000400000 */
[C---:B------:R-:W-:Y:S01]  /*d720*/  FSETP.GEU.AND P4, PT, R8.reuse, 1.175494350822287508e-38, PT ;  /* 0x008000000800780b */ /* 0x040fe20003f8e000 */
[----:B------:R-:W-:Y:S01]  /*d730*/  @!P5 FMUL R9, R9, 16777216 ;  /* 0x4b8000000909d820 */ /* 0x000fe20000400000 */
[----:B------:R-:W-:Y:S01]  /*d740*/  FSEL R158, R45, R32, P2 ;  /* 0x000000202d9e7208 */ /* 0x000fe20001000000 */
[----:B------:R-:W-:Y:S01]  /*d750*/  VIADD R40, R33, 0xc0cafb0d ;  /* 0xc0cafb0d21287836 */ /* 0x000fe20000000000 */
[----:B------:R-:W-:Y:S01]  /*d760*/  FSEL R32, R43, R8, !P4 ;  /* 0x000000082b207208 */ /* 0x000fe20006000000 */
[----:B------:R-:W-:Y:S01]  /*d770*/  @P1 FMUL R8, R8, 0.25 ;  /* 0x3e80000008081820 */ /* 0x000fe20000400000 */
[----:B------:R-:W-:Y:S01]  /*d780*/  FSEL R162, R44, R29, P2 ;  /* 0x0000001d2ca27208 */ /* 0x000fe20001000000 */
[----:B------:R-:W-:Y:S01]  /*d790*/  FMUL R45, R28, 0.25 ;  /* 0x3e8000001c2d7820 */ /* 0x000fe20000400000 */
[----:B------:R-:W-:Y:S01]  /*d7a0*/  LOP3.LUT R160, R40, 0xff800000, RZ, 0xc0, !PT ;  /* 0xff80000028a07812 */ /* 0x000fe200078ec0ff */
[----:B------:R-:W-:Y:S01]  /*d7b0*/  @!P5 FMUL R8, R8, 16777216 ;  /* 0x4b8000000808d820 */ /* 0x000fe20000400000 */
[----:B------:R-:W-:Y:S01]  /*d7c0*/  FSEL R40, RZ, -23, P3 ;  /* 0xc1b80000ff287808 */ /* 0x000fe20001800000 */
[----:B------:R-:W-:Y:S01]  /*d7d0*/  VIADD R41, R32, 0xc0cafb0d ;  /* 0xc0cafb0d20297836 */ /* 0x000fe20000000000 */
[C---:B------:R-:W-:Y:S01]  /*d7e0*/  FSETP.GEU.AND P3, PT, |R58|.reuse, 1.175494350822287508e-38, PT ;  /* 0x008000003a00780b */ /* 0x040fe20003f6e200 */
[----:B------:R-:W-:Y:S01]  /*d7f0*/  @P2 FMUL R58, R58, 0.25 ;  /* 0x3e8000003a3a2820 */ /* 0x000fe20000400000 */
[----:B------:R-:W-:Y:S01]  /*d800*/  FSEL R49, R46, R49, P2 ;  /* 0x000000312e317208 */ /* 0x000fe20001000000 */
[----:B------:R-:W0:Y:S01]  /*d810*/  MUFU.RCP R8, R8 ;  /* 0x0000000800087308 */ /* 0x000e220000001000 */
[----:B------:R-:W-:Y:S01]  /*d820*/  FMUL R46, R37, 0.25 ;  /* 0x3e800000252e7820 */ /* 0x000fe20000400000 */
[----:B------:R-:W-:Y:S01]  /*d830*/  LOP3.LUT R159, R41, 0xff800000, RZ, 0xc0, !PT ;  /* 0xff800000299f7812 */ /* 0x000fe200078ec0ff */
[----:B------:R-:W-:Y:S01]  /*d840*/  @!P5 FMUL R10, R10, 16777216 ;  /* 0x4b8000000a0ad820 */ /* 0x000fe20000400000 */
[----:B------:R-:W-:Y:S01]  /*d850*/  FSEL R164, R45, R28, P2 ;  /* 0x0000001c2da47208 */ /* 0x000fe20001000000 */
[----:B------:R-:W-:Y:S01]  /*d860*/  @!P5 FMUL R26, R26, 16777216 ;  /* 0x4b8000001a1ad820 */ /* 0x000fe20000400000 */
[----:B------:R-:W-:Y:S01]  /*d870*/  FSEL R37, R46, R37, P2 ;  /* 0x000000252e257208 */ /* 0x000fe20001000000 */
[----:B------:R-:W-:Y:S01]  /*d880*/  FMUL R46, R25, 0.25 ;  /* 0x3e800000192e7820 */ /* 0x000fe20000400000 */
[----:B------:R-:W-:Y:S01]  /*d890*/  I2FP.F32.S32 R43, R159 ;  /* 0x0000009f002b7245 */ /* 0x000fe20000201400 */
[----:B------:R-:W-:Y:S01]  /*d8a0*/  @!P5 FMUL R30, R30, 16777216 ;  /* 0x4b8000001e1ed820 */ /* 0x000fe20000400000 */
[----:B------:R-:W-:Y:S01]  /*d8b0*/  @!P3 FMUL R58, R58, 16777216 ;  /* 0x4b8000003a3ab820 */ /* 0x000fe20000400000 */
[----:B------:R-:W-:Y:S01]  /*d8c0*/  @!P3 FMUL R24, R24, 16777216 ;  /* 0x4b8000001818b820 */ /* 0x000fe20000400000 */
[----:B------:R-:W-:Y:S01]  /*d8d0*/  FSEL R166, R46, R25, P2 ;  /* 0x000000192ea67208 */ /* 0x000fe20001000000 */
[----:B------:R-:W-:Y:S01]  /*d8e0*/  @!P3 FMUL R113, R113, 16777216 ;  /* 0x4b8000007171b820 */ /* 0x000fe20000400000 */
[----:B------:R-:W1:Y:S01]  /*d8f0*/  MUFU.RCP R29, R58 ;  /* 0x0000003a001d7308 */ /* 0x000e620000001000 */
[----:B------:R-:W-:Y:S01]  /*d900*/  @!P3 FMUL R112, R112, 16777216 ;  /* 0x4b8000007070b820 */ /* 0x000fe20000400000 */
[----:B------:R-:W-:Y:S01]  /*d910*/  @!P3 FMUL R105, R105, 16777216 ;  /* 0x4b8000006969b820 */ /* 0x000fe20000400000 */
[C---:B0-----:R-:W-:Y:S01]  /*d920*/  FMUL R46, R8.reuse, R138 ;  /* 0x0000008a082e7220 */ /* 0x041fe20000400000 */
[C---:B------:R-:W-:Y:S01]  /*d930*/  FMUL R56, R8.reuse, R135 ;  /* 0x0000008708387220 */ /* 0x040fe20000400000 */
[C---:B------:R-:W-:Y:S01]  /*d940*/  FMUL R138, R8.reuse, R51 ;  /* 0x00000033088a7220 */ /* 0x040fe20000400000 */
[C---:B------:R-:W-:Y:S01]  /*d950*/  FMUL R135, R8.reuse, R14 ;  /* 0x0000000e08877220 */ /* 0x040fe20000400000 */
[C---:B------:R-:W-:Y:S01]  /*d960*/  FMUL R51, R8.reuse, R50 ;  /* 0x0000003208337220 */ /* 0x040fe20000400000 */
[C---:B------:R-:W-:Y:S01]  /*d970*/  FMUL R14, R8.reuse, R35 ;  /* 0x00000023080e7220 */ /* 0x040fe20000400000 */
[C---:B------:R-:W-:Y:S01]  /*d980*/  FMUL R65, R8.reuse, R114 ;  /* 0x0000007208417220 */ /* 0x040fe20000400000 */
[----:B------:R-:W-:Y:S01]  /*d990*/  FMUL R50, R8, R11 ;  /* 0x0000000b08327220 */ /* 0x000fe20000400000 */
[----:B------:R-:W-:Y:S01]  /*d9a0*/  @!P3 FMUL R104, R104, 16777216 ;  /* 0x4b8000006868b820 */ /* 0x000fe20000400000 */
[----:B------:R-:W-:Y:S01]  /*d9b0*/  FMUL R11, R8, R31 ;  /* 0x0000001f080b7220 */ /* 0x000fe20000400000 */
[----:B------:R-:W-:Y:S01]  /*d9c0*/  @!P3 FMUL R97, R97, 16777216 ;  /* 0x4b8000006161b820 */ /* 0x000fe20000400000 */
[----:B------:R-:W-:Y:S01]  /*d9d0*/  @!P3 FMUL R96, R96, 16777216 ;  /* 0x4b8000006060b820 */ /* 0x000fe20000400000 */
[----:B------:R-:W-:Y:S01]  /*d9e0*/  @!P3 FMUL R89, R89, 16777216 ;  /* 0x4b8000005959b820 */ /* 0x000fe20000400000 */
[----:B------:R-:W-:Y:S01]  /*d9f0*/  I2FP.F32.S32 R41, R160 ;  /* 0x000000a000297245 */ /* 0x000fe20000201400 */
[C---:B-1----:R-:W-:Y:S01]  /*da00*/  FMUL R35, R29.reuse, R24 ;  /* 0x000000181d237220 */ /* 0x042fe20000400000 */
[----:B------:R-:W-:Y:S01]  /*da10*/  FMUL R24, R8, R27 ;  /* 0x0000001b08187220 */ /* 0x000fe20000400000 */
[C---:B------:R-:W-:Y:S01]  /*da20*/  FMUL R114, R29.reuse, R113 ;  /* 0x000000711d727220 */ /* 0x040fe20000400000 */
[C---:B------:R-:W-:Y:S01]  /*da30*/  FMUL R113, R29.reuse, R112 ;  /* 0x000000701d717220 */ /* 0x040fe20000400000 */
[----:B------:R-:W-:Y:S01]  /*da40*/  FMUL R112, R29, R105 ;  /* 0x000000691d707220 */ /* 0x000fe20000400000 */
[----:B------:R-:W-:Y:S01]  /*da50*/  @!P3 FMUL R162, R162, 16777216 ;  /* 0x4b800000a2a2b820 */ /* 0x000fe20000400000 */
[----:B------:R-:W-:Y:S01]  /*da60*/  @!P3 FMUL R164, R164, 16777216 ;  /* 0x4b800000a4a4b820 */ /* 0x000fe20000400000 */
[----:B------:R-:W-:Y:S01]  /*da70*/  @!P3 FMUL R166, R166, 16777216 ;  /* 0x4b800000a6a6b820 */ /* 0x000fe20000400000 */
[----:B------:R-:W-:Y:S01]  /*da80*/  @!P3 FMUL R88, R88, 16777216 ;  /* 0x4b8000005858b820 */ /* 0x000fe20000400000 */
[----:B------:R-:W-:-:S02]  /*da90*/  IMAD.IADD R159, R32, 0x1, -R159 ;  /* 0x00000001209f7824 */ /* 0x000fc400078e0a9f */
[----:B------:R-:W-:Y:S01]  /*daa0*/  FMUL R105, R29, R104 ;  /* 0x000000681d697220 */ /* 0x000fe20000400000 */
[----:B------:R-:W-:Y:S01]  /*dab0*/  FSEL R48, R47, R48, P2 ;  /* 0x000000302f307208 */ /* 0x000fe20001000000 */
[----:B------:R-:W-:Y:S01]  /*dac0*/  @!P3 FMUL R81, R81, 16777216 ;  /* 0x4b8000005151b820 */ /* 0x000fe20000400000 */
[----:B------:R-:W-:Y:S02]  /*dad0*/  IMAD.IADD R160, R33, 0x1, -R160 ;  /* 0x0000000121a07824 */ /* 0x000fe400078e0aa0 */
[----:B------:R-:W-:Y:S01]  /*dae0*/  FMUL R104, R29, R97 ;  /* 0x000000611d687220 */ /* 0x000fe20000400000 */
[----:B------:R-:W-:Y:S01]  /*daf0*/  FMUL R47, R36, 0.25 ;  /* 0x3e800000242f7820 */ /* 0x000fe20000400000 */
[----:B------:R-:W-:Y:S01]  /*db00*/  FSEL R42, RZ, -23, P4 ;  /* 0xc1b80000ff2a7808 */ /* 0x000fe20002000000 */
[----:B------:R-:W-:Y:S01]  /*db10*/  @!P5 FMUL R90, R90, 16777216 ;  /* 0x4b8000005a5ad820 */ /* 0x000fe20000400000 */
[C---:B------:R-:W-:Y:S01]  /*db20*/  FMUL R57, R8.reuse, R130 ;  /* 0x0000008208397220 */ /* 0x040fe20000400000 */
[----:B------:R-:W-:Y:S01]  /*db30*/  FMUL R58, R8, R123 ;  /* 0x0000007b083a7220 */ /* 0x000fe20000400000 */
[----:B------:R-:W-:Y:S01]  /*db40*/  F2FP.F16.F32.PACK_AB R11, R11, R24 ;  /* 0x000000180b0b723e */ /* 0x000fe200000000ff */
[----:B------:R-:W-:Y:S01]  /*db50*/  @!P3 FMUL R80, R80, 16777216 ;  /* 0x4b8000005050b820 */ /* 0x000fe20000400000 */
[----:B------:R-:W-:Y:S01]  /*db60*/  FMUL R97, R29, R96 ;  /* 0x000000601d617220 */ /* 0x000fe20000400000 */
[----:B------:R-:W-:Y:S01]  /*db70*/  @!P5 FMUL R143, R143, 16777216 ;  /* 0x4b8000008f8fd820 */ /* 0x000fe20000400000 */
        /* <DEDUP_REMOVED lines=8> */
[C---:B------:R-:W-:Y:S01]  /*dc00*/  FMUL R130, R8.reuse, R9 ;  /* 0x0000000908827220 */ /* 0x040fe20000400000 */
[----:B------:R-:W-:Y:S01]  /*dc10*/  FMUL R123, R8, R10 ;  /* 0x0000000a087b7220 */ /* 0x000fe20000400000 */
[----:B------:R-:W-:Y:S01]  /*dc20*/  MOV R24, 0x3dc6b27f ;  /* 0x3dc6b27f00187802 */ /* 0x000fe20000000f00 */
        /* <DEDUP_REMOVED lines=41> */
[C---:B------:R-:W-:Y:S01]  /*dec0*/  FMUL R9, R29.reuse, R162 ;  /* 0x000000a21d097220 */ /* 0x040fe20000400000 */
[C---:B------:R-:W-:Y:S01]  /*ded0*/  FMUL R164, R29.reuse, R164 ;  /* 0x000000a41da47220 */ /* 0x040fe20000400000 */
[----:B------:R-:W-:Y:S01]  /*dee0*/  FMUL R166, R29, R166 ;  /* 0x000000a61da67220 */ /* 0x000fe20000400000 */
[----:B------:R-:W-:Y:S01]  /*def0*/  FMUL R31, R8, R26 ;  /* 0x0000001a081f7220 */ /* 0x000fe20000400000 */
[----:B------:R-:W-:Y:S01]  /*df00*/  FADD R159, R159, -1 ;  /* 0xbf8000009f9f7421 */ /* 0x000fe20000000000 */
[C---:B------:R-:W-:Y:S01]  /*df10*/  FMUL R89, R29.reuse, R88 ;  /* 0x000000581d597220 */ /* 0x040fe20000400000 */
[----:B------:R-:W-:Y:S01]  /*df20*/  FADD R160, R160, -1 ;  /* 0xbf800000a0a07421 */ /* 0x000fe20000000000 */
[C---:B------:R-:W-:Y:S01]  /*df30*/  FMUL R88, R29.reuse, R81 ;  /* 0x000000511d587220 */ /* 0x040fe20000400000 */
[C---:B------:R-:W-:Y:S01]  /*df40*/  FMUL R61, R8.reuse, R90 ;  /* 0x0000005a083d7220 */ /* 0x040fe20000400000 */
[----:B------:R-:W-:Y:S01]  /*df50*/  FMUL R81, R29, R80 ;  /* 0x000000501d517220 */ /* 0x000fe20000400000 */
[----:B------:R-:W-:Y:S01]  /*df60*/  FSEL R36, R47, R36, P2 ;  /* 0x000000242f247208 */ /* 0x000fe20001000000 */
[----:B------:R-:W-:Y:S01]  /*df70*/  FFMA.FTZ R25, R41, 1.1920928955078125e-07, R40 ;  /* 0x3400000029197823 */ /* 0x000fe20000010028 */
[----:B------:R-:W-:Y:S01]  /*df80*/  FFMA.FTZ R28, R43, 1.1920928955078125e-07, R42 ;  /* 0x340000002b1c7823 */ /* 0x000fe2000001002a */
[C---:B------:R-:W-:Y:S01]  /*df90*/  FMUL R44, R8.reuse, R143 ;  /* 0x0000008f082c7220 */ /* 0x040fe20000400000 */
        /* <DEDUP_REMOVED lines=8> */
[----:B------:R-:W-:Y:S01]  /*e020*/  FMUL R80, R29, R16 ;  /* 0x000000101d507220 */ /* 0x000fe20000400000 */
        /* <DEDUP_REMOVED lines=38> */
[-C--:B------:R-:W-:Y:S01]  /*e290*/  FFMA.FTZ R16, R159, R24.reuse, -0.16845393180847167969 ;  /* 0xbe2c7f309f107423 */ /* 0x080fe20000010018 */
[----:B------:R-:W-:Y:S01]  /*e2a0*/  F2FP.F16.F32.PACK_AB R8, R164, R35 ;  /* 0x00000023a408723e */ /* 0x000fe200000000ff */
[----:B------:R-:W-:Y:S01]  /*e2b0*/  FFMA.FTZ R27, R160, R24, -0.16845393180847167969 ;  /* 0xbe2c7f30a01b7423 */ /* 0x000fe20000010018 */
[----:B------:R-:W-:Y:S01]  /*e2c0*/  F2FP.F16.F32.PACK_AB R9, R9, R166 ;  /* 0x000000a60909723e */ /* 0x000fe200000000ff */
[----:B------:R-:W-:Y:S01]  /*e2d0*/  FFMA.FTZ R16, R159, R16, 0.1716887056827545166 ;  /* 0x3e2fcf2a9f107423 */ /* 0x000fe20000010010 */
[----:B------:R-:W-:Y:S01]  /*e2e0*/  F2FP.F16.F32.PACK_AB R10, R10, R31 ;  /* 0x0000001f0a0a723e */ /* 0x000fe200000000ff */
[C---:B------:R-:W-:Y:S01]  /*e2f0*/  FFMA.FTZ R27, R160.reuse, R27, 0.1716887056827545166 ;  /* 0x3e2fcf2aa01b7423 */ /* 0x040fe2000001001b */
[----:B------:R-:W-:Y:S01]  /*e300*/  ISETP.GE.U32.AND P2, PT, R33, 0x7f800000, PT ;  /* 0x7f8000002100780c */ /* 0x000fe20003f46070 */
[----:B------:R-:W-:Y:S01]  /*e310*/  FFMA.FTZ R16, R159, R16, -0.17900948226451873779 ;  /* 0xbe374e439f107423 */ /* 0x000fe20000010010 */
[----:B------:R-:W-:Y:S01]  /*e320*/  @!P3 FMUL R149, R149, 16777216 ;  /* 0x4b8000009595b820 */ /* 0x000fe20000400000 */
[----:B------:R-:W-:Y:S01]  /*e330*/  STSM.16.M88.4 [R6], R8 ;  /* 0x0000000806007844 */ /* 0x000fe20000000200 */
[----:B------:R-:W-:Y:S01]  /*e340*/  FFMA.FTZ R27, R160, R27, -0.17900948226451873779 ;  /* 0xbe374e43a01b7423 */ /* 0x000fe2000001001b */
[C---:B------:R-:W-:Y:S01]  /*e350*/  FFMA.FTZ R16, R159.reuse, R16, 0.20512372255325317383 ;  /* 0x3e520bf49f107423 */ /* 0x040fe20000010010 */
[----:B------:R-:W-:Y:S01]  /*e360*/  @!P3 FMUL R148, R148, 16777216 ;  /* 0x4b8000009494b820 */ /* 0x000fe20000400000 */
[----:B------:R-:W-:Y:S01]  /*e370*/  BAR.SYNC.DEFER_BLOCKING 0x0 ;  /* 0x0000000000007b1d */ /* 0x000fe20000010000 */
[----:B------:R-:W-:Y:S01]  /*e380*/  FFMA.FTZ R27, R160, R27, 0.20512372255325317383 ;  /* 0x3e520bf4a01b7423 */ /* 0x000fe2000001001b */
[----:B------:R-:W-:Y:S01]  /*e390*/  FFMA.FTZ R16, R159, R16, -0.24046532809734344482 ;  /* 0xbe763c8b9f107423 */ /* 0x000fe20000010010 */
[----:B------:R-:W-:Y:S01]  /*e3a0*/  @!P3 FMUL R145, R145, 16777216 ;  /* 0x4b8000009191b820 */ /* 0x000fe20000400000 */
[----:B------:R-:W-:Y:S01]  /*e3b0*/  @!P3 FMUL R144, R144, 16777216 ;  /* 0x4b8000009090b820 */ /* 0x000fe20000400000 */
[----:B------:R-:W-:Y:S01]  /*e3c0*/  FFMA.FTZ R27, R160, R27, -0.24046532809734344482 ;  /* 0xbe763c8ba01b7423 */ /* 0x000fe2000001001b */
[----:B------:R-:W-:Y:S01]  /*e3d0*/  FFMA.FTZ R16, R159, R16, 0.28857114911079406738 ;  /* 0x3e93bf999f107423 */ /* 0x000fe20000010010 */
[----:B------:R-:W-:Y:S01]  /*e3e0*/  @!P3 FMUL R141, R141, 16777216 ;  /* 0x4b8000008d8db820 */ /* 0x000fe20000400000 */
[----:B------:R-:W-:Y:S01]  /*e3f0*/  @!P3 FMUL R140, R140, 16777216 ;  /* 0x4b8000008c8cb820 */ /* 0x000fe20000400000 */
[----:B------:R-:W-:Y:S01]  /*e400*/  FFMA.FTZ R27, R160, R27, 0.28857114911079406738 ;  /* 0x3e93bf99a01b7423 */ /* 0x000fe2000001001b */
[----:B------:R-:W-:Y:S01]  /*e410*/  FFMA.FTZ R16, R159, R16, -0.36067417263984680176 ;  /* 0xbeb8aa499f107423 */ /* 0x000fe20000010010 */
[----:B------:R-:W-:Y:S01]  /*e420*/  @!P3 FMUL R137, R137, 16777216 ;  /* 0x4b8000008989b820 */ /* 0x000fe20000400000 */
[----:B------:R-:W-:Y:S01]  /*e430*/  @!P3 FMUL R136, R136, 16777216 ;  /* 0x4b8000008888b820 */ /* 0x000fe20000400000 */
[----:B------:R-:W-:Y:S01]  /*e440*/  FFMA.FTZ R27, R160, R27, -0.36067417263984680176 ;  /* 0xbeb8aa49a01b7423 */ /* 0x000fe2000001001b */
[----:B------:R-:W-:Y:S01]  /*e450*/  FFMA.FTZ R16, R159, R16, 0.48089820146560668945 ;  /* 0x3ef6384a9f107423 */ /* 0x000fe20000010010 */
[----:B------:R-:W-:Y:S01]  /*e460*/  @!P3 FMUL R133, R133, 16777216 ;  /* 0x4b8000008585b820 */ /* 0x000fe20000400000 */
[----:B------:R-:W-:Y:S01]  /*e470*/  @!P3 FMUL R132, R132, 16777216 ;  /* 0x4b8000008484b820 */ /* 0x000fe20000400000 */
[----:B------:R-:W-:Y:S01]  /*e480*/  FFMA.FTZ R27, R160, R27, 0.48089820146560668945 ;  /* 0x3ef6384aa01b7423 */ /* 0x000fe2000001001b */
[----:B------:R-:W-:Y:S01]  /*e490*/  @!P3 FMUL R129, R129, 16777216 ;  /* 0x4b8000008181b820 */ /* 0x000fe20000400000 */
[----:B------:R-:W-:Y:S01]  /*e4a0*/  @!P3 FMUL R128, R128, 16777216 ;  /* 0x4b8000008080b820 */ /* 0x000fe20000400000 */
[----:B------:R-:W-:Y:S01]  /*e4b0*/  @!P3 FMUL R125, R125, 16777216 ;  /* 0x4b8000007d7db820 */ /* 0x000fe20000400000 */
[----:B------:R-:W-:Y:S01]  /*e4c0*/  @!P3 FMUL R124, R124, 16777216 ;  /* 0x4b8000007c7cb820 */ /* 0x000fe20000400000 */
[----:B------:R-:W-:Y:S01]  /*e4d0*/  @!P3 FMUL R121, R121, 16777216 ;  /* 0x4b8000007979b820 */ /* 0x000fe20000400000 */
[----:B------:R-:W-:Y:S01]  /*e4e0*/  @!P3 FMUL R120, R120, 16777216 ;  /* 0x4b8000007878b820 */ /* 0x000fe20000400000 */
[----:B------:R-:W0:Y:S01]  /*e4f0*/  LDS.128 R8, [R3] ;  /* 0x0000000003087984 */ /* 0x000e220000000c00 */
        /* <DEDUP_REMOVED lines=33> */
[----:B------:R-:W-:Y:S01]  /*e710*/  FFMA.FTZ R16, R159, R16, -0.72134751081466674805 ;  /* 0xbf38aa3b9f107423 */ /* 0x000fe20000010010 */
[----:B------:R-:W-:Y:S01]  /*e720*/  ISETP.GE.U32.AND P3, PT, R32, 0x7f800000, PT ;  /* 0x7f8000002000780c */ /* 0x000fe20003f66070 */
[C---:B------:R-:W-:Y:S01]  /*e730*/  FFMA.FTZ R27, R160.reuse, R27, -0.72134751081466674805 ;  /* 0xbf38aa3ba01b7423 */ /* 0x040fe2000001001b */
[----:B------:R-:W-:Y:S01]  /*e740*/  FMUL R70, R29, R137 ;  /* 0x000000891d467220 */ /* 0x000fe20000400000 */
[----:B------:R-:W-:Y:S01]  /*e750*/  FMUL R16, R159, R16 ;  /* 0x000000109f107220 */ /* 0x000fe20000400000 */
[C---:B------:R-:W-:Y:S01]  /*e760*/  FMUL R79, R29.reuse, R128 ;  /* 0x000000801d4f7220 */ /* 0x040fe20000400000 */
[C---:B------:R-:W-:Y:S01]  /*e770*/  FMUL R27, R160.reuse, R27 ;  /* 0x0000001ba01b7220 */ /* 0x040fe20000400000 */
[----:B------:R-:W-:Y:S01]  /*e780*/  FMUL R74, R29, R121 ;  /* 0x000000791d4a7220 */ /* 0x000fe20000400000 */
        /* <DEDUP_REMOVED lines=11> */
[----:B------:R-:W-:Y:S01]  /*e840*/  FFMA.FTZ R159, R159, 1.4426950216293334961, R16 ;  /* 0x3fb8aa3b9f9f7823 */ /* 0x000fe20000010010 */
        /* <DEDUP_REMOVED lines=36> */
[----:B------:R-:W-:Y:S01]  /*ea90*/  FFMA.FTZ R160, R160, 1.4426950216293334961, R27 ;  /* 0x3fb8aa3ba0a07823 */ /* 0x000fe2000001001b */
[----:B------:R-:W-:Y:S01]  /*eaa0*/  @P2 MOV R16, 0x7f800000 ;  /* 0x7f80000000102802 */ /* 0x000fe20000000f00 */
[----:B------:R-:W-:Y:S01]  /*eab0*/  FMUL R29, R29, R158 ;  /* 0x0000009e1d1d7220 */ /* 0x000fe20000400000 */
[----:B------:R-:W-:-:S02]  /*eac0*/  @P3 IMAD.MOV.U32 R19, RZ, RZ, 0x7f800000 ;  /* 0x7f800000ff133424 */ /* 0x000fc400078e00ff */
[----:B------:R-:W-:Y:S01]  /*ead0*/  FADD R77, R25, R160 ;  /* 0x000000a0194d7221 */ /* 0x000fe20000000000 */
[----:B------:R-:W-:Y:S01]  /*eae0*/  FADD R76, R28, R159 ;  /* 0x0000009f1c4c7221 */ /* 0x000fe20000000000 */
[----:B------:R-:W-:Y:S01]  /*eaf0*/  @P2 FFMA.FTZ R77, R33, R16, +INF ;  /* 0x7f800000214d2423 */ /* 0x000fe20000010010 */
[----:B------:R-:W-:Y:S01]  /*eb00*/  @P3 FFMA.FTZ R76, R32, R19, +INF ;  /* 0x7f800000204c3423 */ /* 0x000fe20000010013 */
[----:B------:R-:W-:Y:S02]  /*eb10*/  F2FP.F16.F32.PACK_AB R17, R17, R18 ;  /* 0x000000121111723e */ /* 0x000fe400000000ff */
[----:B------:R-:W-:Y:S02]  /*eb20*/  F2FP.F16.F32.PACK_AB R16, R36, R29 ;  /* 0x0000001d2410723e */ /* 0x000fe400000000ff */
[----:B------:R-:W-:Y:S02]  /*eb30*/  F2FP.F16.F32.PACK_AB R18, R38, R143 ;  /* 0x0000008f2612723e */ /* 0x000fe400000000ff */
[----:B------:R-:W-:Y:S01]  /*eb40*/  F2FP.F16.F32.PACK_AB R19, R39, R14 ;  /* 0x0000000e2713723e */ /* 0x000fe200000000ff */
[----:B------:R-:W-:Y:S01]  /*eb50*/  BAR.SYNC.DEFER_BLOCKING 0x0 ;  /* 0x0000000000007b1d */ /* 0x000fe20000010000 */
[----:B------:R-:W-:-:S02]  /*eb60*/  F2FP.F16.F32.PACK_AB R21, R21, R22 ;  /* 0x000000161515723e */ /* 0x000fc400000000ff */
[----:B------:R-:W-:Y:S02]  /*eb70*/  F2FP.F16.F32.PACK_AB R20, R20, R15 ;  /* 0x0000000f1414723e */ /* 0x000fe400000000ff */
[----:B------:R-:W-:Y:S02]  /*eb80*/  F2FP.F16.F32.PACK_AB R22, R12, R135 ;  /* 0x000000870c16723e */ /* 0x000fe400000000ff */
[----:B------:R-:W-:Y:S02]  /*eb90*/  F2FP.F16.F32.PACK_AB R23, R50, R13 ;  /* 0x0000000d3217723e */ /* 0x000fe400000000ff */
[----:B------:R-:W-:Y:S02]  /*eba0*/  F2FP.F16.F32.PACK_AB R25, R53, R26 ;  /* 0x0000001a3519723e */ /* 0x000fe400000000ff */
[----:B------:R-:W-:Y:S02]  /*ebb0*/  F2FP.F16.F32.PACK_AB R24, R24, R49 ;  /* 0x000000311818723e */ /* 0x000fe400000000ff */
[----:B------:R-:W-:-:S02]  /*ebc0*/  F2FP.F16.F32.PACK_AB R26, R54, R51 ;  /* 0x00000033361a723e */ /* 0x000fc400000000ff */
[----:B------:R-:W-:Y:S02]  /*ebd0*/  F2FP.F16.F32.PACK_AB R27, R55, R138 ;  /* 0x0000008a371b723e */ /* 0x000fe400000000ff */
[----:B------:R-:W-:Y:S02]  /*ebe0*/  F2FP.F16.F32.PACK_AB R28, R31, R152 ;  /* 0x000000981f1c723e */ /* 0x000fe400000000ff */
[----:B------:R-:W-:Y:S02]  /*ebf0*/  F2FP.F16.F32.PACK_AB R29, R30, R139 ;  /* 0x0000008b1e1d723e */ /* 0x000fe400000000ff */
[----:B------:R-:W-:Y:S02]  /*ec00*/  F2FP.F16.F32.PACK_AB R30, R62, R123 ;  /* 0x0000007b3e1e723e */ /* 0x000fe400000000ff */
[----:B------:R-:W-:Y:S01]  /*ec10*/  F2FP.F16.F32.PACK_AB R31, R63, R130 ;  /* 0x000000823f1f723e */ /* 0x000fe200000000ff */
[----:B------:R-:W-:Y:S01]  /*ec20*/  STSM.16.M88.4 [R6], R16 ;  /* 0x0000001006007844 */ /* 0x000fe20000000200 */
[----:B------:R-:W-:-:S02]  /*ec30*/  F2FP.F16.F32.PACK_AB R36, R128, R137 ;  /* 0x000000898024723e */ /* 0x000fc400000000ff */
[----:B------:R-:W-:Y:S01]  /*ec40*/  F2FP.F16.F32.PACK_AB R37, R120, R129 ;  /* 0x000000817825723e */ /* 0x000fe200000000ff */
[----:B------:R-:W-:Y:S01]  /*ec50*/  BAR.SYNC.DEFER_BLOCKING 0x0 ;  /* 0x0000000000007b1d */ /* 0x000fe20000010000 */
[----:B------:R-:W-:Y:S02]  /*ec60*/  F2FP.F16.F32.PACK_AB R38, R107, R122 ;  /* 0x0000007a6b26723e */ /* 0x000fe400000000ff */
[----:B------:R-:W-:Y:S02]  /*ec70*/  F2FP.F16.F32.PACK_AB R39, R106, R115 ;  /* 0x000000736a27723e */ /* 0x000fe400000000ff */
[----:B------:R-:W-:Y:S02]  /*ec80*/  FSETP.NEU.AND P1, PT, R33, RZ, PT ;  /* 0x000000ff2100720b */ /* 0x000fe40003f2d000 */
[----:B------:R-:W-:Y:S02]  /*ec90*/  FSETP.NEU.AND P2, PT, R32, RZ, PT ;  /* 0x000000ff2000720b */ /* 0x000fe40003f4d000 */
[----:B------:R-:W-:-:S02]  /*eca0*/  F2FP.F16.F32.PACK_AB R32, R35, R80 ;  /* 0x000000502320723e */ /* 0x000fc400000000ff */
[----:B------:R-:W-:Y:S02]  /*ecb0*/  F2FP.F16.F32.PACK_AB R33, R34, R121 ;  /* 0x000000792221723e */ /* 0x000fe400000000ff */
[----:B------:R-:W-:Y:S02]  /*ecc0*/  F2FP.F16.F32.PACK_AB R34, R78, R99 ;  /* 0x000000634e22723e */ /* 0x000fe400000000ff */
[----:B------:R-:W-:Y:S01]  /*ecd0*/  F2FP.F16.F32.PACK_AB R35, R91, R98 ;  /* 0x000000625b23723e */ /* 0x000fe200000000ff */
[----:B------:R-:W1:Y:S01]  /*ece0*/  LDC R78, c[0x0][0x278] ;  /* 0x00009e00ff4e7b82 */ /* 0x000e620000000800 */
[----:B------:R-:W-:Y:S02]  /*ecf0*/  F2FP.F16.F32.PACK_AB R48, R84, R81 ;  /* 0x000000515430723e */ /* 0x000fe400000000ff */
[----:B------:R-:W-:Y:S02]  /*ed00*/  F2FP.F16.F32.PACK_AB R49, R85, R88 ;  /* 0x000000585531723e */ /* 0x000fe400000000ff */
[----:B------:R-:W-:-:S02]  /*ed10*/  F2FP.F16.F32.PACK_AB R50, R86, R83 ;  /* 0x000000535632723e */ /* 0x000fc400000000ff */
[----:B------:R-:W-:Y:S01]  /*ed20*/  F2FP.F16.F32.PACK_AB R51, R87, R90 ;  /* 0x0000005a5733723e */ /* 0x000fe200000000ff */
[----:B------:R-:W2:Y:S01]  /*ed30*/  LDS.128 R12, [R3] ;  /* 0x00000000030c7984 */ /* 0x000ea20000000c00 */
[----:B------:R-:W-:Y:S01]  /*ed40*/  F2FP.F16.F32.PACK_AB R52, R92, R89 ;  /* 0x000000595c34723e */ /* 0x000fe200000000ff */
[----:B------:R-:W3:Y:S01]  /*ed50*/  LDC.64 R90, c[0x0][0x270] ;  /* 0x00009c00ff5a7b82 */ /* 0x000ee20000000a00 */
[----:B------:R-:W-:-:S07]  /*ed60*/  F2FP.F16.F32.PACK_AB R53, R93, R96 ;  /* 0x000000605d35723e */ /* 0x000fce00000000ff */
[----:B------:R-:W-:Y:S01]  /*ed70*/  BAR.SYNC.DEFER_BLOCKING 0x0 ;  /* 0x0000000000007b1d */ /* 0x000fe20000010000 */
[----:B------:R-:W-:Y:S02]  /*ed80*/  F2FP.F16.F32.PACK_AB R54, R94, R61 ;  /* 0x0000003d5e36723e */ /* 0x000fe400000000ff */
[----:B------:R-:W-:Y:S02]  /*ed90*/  F2FP.F16.F32.PACK_AB R55, R95, R60 ;  /* 0x0000003c5f37723e */ /* 0x000fe400000000ff */
[----:B------:R-:W-:Y:S02]  /*eda0*/  F2FP.F16.F32.PACK_AB R60, R100, R97 ;  /* 0x00000061643c723e */ /* 0x000fe400000000ff */
[----:B------:R-:W-:Y:S02]  /*edb0*/  F2FP.F16.F32.PACK_AB R61, R101, R104 ;  /* 0x00000068653d723e */ /* 0x000fe400000000ff */
[----:B------:R-:W-:Y:S01]  /*edc0*/  F2FP.F16.F32.PACK_AB R62, R102, R73 ;  /* 0x00000049663e723e */ /* 0x000fe200000000ff */
[----:B------:R-:W4:Y:S01]  /*edd0*/  LDC.64 R100, c[0x0][0x228] ;  /* 0x00008a00ff647b82 */ /* 0x000f220000000a00 */
[----:B------:R-:W-:-:S02]  /*ede0*/  F2FP.F16.F32.PACK_AB R63, R103, R72 ;  /* 0x00000048673f723e */ /* 0x000fc400000000ff */
[----:B------:R-:W-:Y:S02]  /*edf0*/  F2FP.F16.F32.PACK_AB R108, R108, R105 ;  /* 0x000000696c6c723e */ /* 0x000fe400000000ff */
[----:B------:R-:W-:Y:S02]  /*ee00*/  F2FP.F16.F32.PACK_AB R109, R109, R112 ;  /* 0x000000706d6d723e */ /* 0x000fe400000000ff */
[----:B------:R-:W-:Y:S02]  /*ee10*/  F2FP.F16.F32.PACK_AB R110, R110, R69 ;  /* 0x000000456e6e723e */ /* 0x000fe400000000ff */
[----:B------:R-:W-:Y:S02]  /*ee20*/  F2FP.F16.F32.PACK_AB R111, R111, R68 ;  /* 0x000000446f6f723e */ /* 0x000fe400000000ff */
[----:B------:R-:W-:Y:S02]  /*ee30*/  F2FP.F16.F32.PACK_AB R116, R116, R113 ;  /* 0x000000717474723e */ /* 0x000fe400000000ff */
[----:B------:R-:W-:Y:S01]  /*ee40*/  F2FP.F16.F32.PACK_AB R117, R117, R114 ;  /* 0x000000727575723e */ /* 0x000fe200000000ff */
[----:B------:R-:W-:Y:S01]  /*ee50*/  STSM.16.M88.4 [R6], R20 ;  /* 0x0000001406007844 */ /* 0x000fe20000000200 */
[----:B------:R-:W-:Y:S01]  /*ee60*/  F2FP.F16.F32.PACK_AB R118, R118, R65 ;  /* 0x000000417676723e */ /* 0x000fe200000000ff */
[----:B---3--:R-:W-:Y:S01]  /*ee70*/  IMAD R65, R238, R91, RZ ;  /* 0x0000005bee417224 */ /* 0x008fe200078e02ff */
[----:B------:R-:W-:Y:S01]  /*ee80*/  F2FP.F16.F32.PACK_AB R119, R119, R64 ;  /* 0x000000407777723e */ /* 0x000fe200000000ff */
[----:B------:R-:W-:Y:S01]  /*ee90*/  BAR.SYNC.DEFER_BLOCKING 0x0 ;  /* 0x0000000000007b1d */ /* 0x000fe20000010000 */
[----:B------:R-:W-:Y:S01]  /*eea0*/  F2FP.F16.F32.PACK_AB R124, R124, R75 ;  /* 0x0000004b7c7c723e */ /* 0x000fe200000000ff */
[----:B------:R-:W-:Y:S01]  /*eeb0*/  IMAD R64, R240, R90, RZ ;  /* 0x0000005af0407224 */ /* 0x000fe200078e02ff */
[----:B------:R-:W-:Y:S01]  /*eec0*/  F2FP.F16.F32.PACK_AB R125, R125, R74 ;  /* 0x0000004a7d7d723e */ /* 0x000fe200000000ff */
[C---:B------:R-:W-:Y:S01]  /*eed0*/  IMAD.SHL.U32 R68, R65.reuse, 0x2, RZ ;  /* 0x0000000241447824 */ /* 0x040fe200078e00ff */
[----:B------:R-:W-:Y:S01]  /*eee0*/  F2FP.F16.F32.PACK_AB R126, R126, R59 ;  /* 0x0000003b7e7e723e */ /* 0x000fe200000000ff */
[----:B------:R-:W-:Y:S01]  /*eef0*/  IMAD.HI R65, R65, 0x2, RZ ;  /* 0x0000000241417827 */ /* 0x000fe200078e02ff */
[----:B------:R-:W-:-:S02]  /*ef00*/  F2FP.F16.F32.PACK_AB R127, R127, R58 ;  /* 0x0000003a7f7f723e */ /* 0x000fc400000000ff */
[----:B------:R-:W-:Y:S02]  /*ef10*/  F2FP.F16.F32.PACK_AB R134, R134, R57 ;  /* 0x000000398686723e */ /* 0x000fe400000000ff */
[----:B------:R-:W-:Y:S02]  /*ef20*/  F2FP.F16.F32.PACK_AB R135, R56, R131 ;  /* 0x000000833887723e */ /* 0x000fe400000000ff */
[----:B------:R-:W-:Y:S02]  /*ef30*/  F2FP.F16.F32.PACK_AB R132, R132, R79 ;  /* 0x0000004f8484723e */ /* 0x000fe400000000ff */
[----:B------:R-:W-:Y:S02]  /*ef40*/  F2FP.F16.F32.PACK_AB R133, R133, R82 ;  /* 0x000000528585723e */ /* 0x000fe400000000ff */
[----:B------:R-:W-:Y:S01]  /*ef50*/  SHF.R.U32.HI R81, RZ, 0x6, R7 ;  /* 0x00000006ff517819 */ /* 0x000fe20000011607 */
[C---:B------:R-:W-:Y:S01]  /*ef60*/  IMAD.SHL.U32 R7, R64.reuse, 0x2, RZ ;  /* 0x0000000240077824 */ /* 0x040fe200078e00ff */
[----:B------:R-:W-:Y:S01]  /*ef70*/  F2FP.F16.F32.PACK_AB R142, R45, R46 ;  /* 0x0000002e2d8e723e */ /* 0x000fe200000000ff */
[----:B------:R-:W-:Y:S01]  /*ef80*/  IMAD.HI R64, R64, 0x2, RZ ;  /* 0x0000000240407827 */ /* 0x000fe200078e02ff */
[----:B------:R-:W-:-:S02]  /*ef90*/  F2FP.F16.F32.PACK_AB R143, R44, R47 ;  /* 0x0000002f2c8f723e */ /* 0x000fc400000000ff */
[----:B------:R-:W-:Y:S01]  /*efa0*/  SGXT.U32 R81, R81, 0x1 ;  /* 0x000000015151781a */ /* 0x000fe20000000000 */
[----:B------:R-:W3:Y:S01]  /*efb0*/  LDS.128 R16, [R3] ;  /* 0x0000000003107984 */ /* 0x000ee20000000c00 */
[----:B------:R-:W-:Y:S02]  /*efc0*/  F2FP.F16.F32.PACK_AB R140, R140, R71 ;  /* 0x000000478c8c723e */ /* 0x000fe400000000ff */
[----:B------:R-:W-:Y:S01]  /*efd0*/  F2FP.F16.F32.PACK_AB R141, R141, R70 ;  /* 0x000000468d8d723e */ /* 0x000fe200000000ff */
[----:B------:R-:W-:Y:S01]  /*efe0*/  BAR.SYNC.DEFER_BLOCKING 0x0 ;  /* 0x0000000000007b1d */ /* 0x000fe20000010000 */
[----:B-1----:R-:W-:Y:S01]  /*eff0*/  IMAD R81, R81, R78, RZ ;  /* 0x0000004e51517224 */ /* 0x002fe200078e02ff */
[----:B------:R-:W-:Y:S02]  /*f000*/  F2FP.F16.F32.PACK_AB R150, R41, R42 ;  /* 0x0000002a2996723e */ /* 0x000fe400000000ff */
[----:B------:R-:W-:Y:S01]  /*f010*/  F2FP.F16.F32.PACK_AB R151, R40, R43 ;  /* 0x0000002b2897723e */ /* 0x000fe200000000ff */
[----:B------:R-:W-:Y:S01]  /*f020*/  IMAD R69, R78, 0x2, R81 ;  /* 0x000000024e457824 */ /* 0x000fe200078e0251 */
[----:B----4-:R-:W-:-:S02]  /*f030*/  IADD3 R7, P3, P4, R68, R100, R7 ;  /* 0x0000006444077210 */ /* 0x010fc40007c7e007 */
[----:B------:R-:W-:Y:S02]  /*f040*/  F2FP.F16.F32.PACK_AB R148, R148, R67 ;  /* 0x000000439494723e */ /* 0x000fe400000000ff */
[C---:B------:R-:W-:Y:S02]  /*f050*/  LEA R83, R78.reuse, R69, 0x1 ;  /* 0x000000454e537211 */ /* 0x040fe400078e08ff */
[----:B------:R-:W-:Y:S02]  /*f060*/  IADD3.X R64, R65, R101, R64, P3, P4 ;  /* 0x0000006541407210 */ /* 0x000fe40001fe8440 */
[----:B------:R-:W-:Y:S01]  /*f070*/  F2FP.F16.F32.PACK_AB R149, R149, R66 ;  /* 0x000000429595723e */ /* 0x000fe200000000ff */
[C---:B------:R-:W-:Y:S01]  /*f080*/  IMAD R85, R78.reuse, 0x2, R83 ;  /* 0x000000024e557824 */ /* 0x040fe200078e0253 */
[-C--:B------:R-:W-:Y:S02]  /*f090*/  LEA R66, P3, R81, R7.reuse, 0x1 ;  /* 0x0000000751427211 */ /* 0x080fe400078608ff */
[----:B------:R-:W-:Y:S01]  /*f0a0*/  LEA R68, P4, R69, R7, 0x1 ;  /* 0x0000000745447211 */ /* 0x000fe200078808ff */
[----:B------:R-:W-:Y:S01]  /*f0b0*/  IMAD R87, R78, 0x2, R85 ;  /* 0x000000024e577824 */ /* 0x000fe200078e0255 */
[----:B------:R-:W-:-:S02]  /*f0c0*/  LEA.HI.X.SX32 R67, R81, R64, 0x1, P3 ;  /* 0x0000004051437211 */ /* 0x000fc400018f0eff */
[C---:B------:R-:W-:Y:S01]  /*f0d0*/  LEA R70, P3, R83.reuse, R7, 0x1 ;  /* 0x0000000753467211 */ /* 0x040fe200078608ff */
[----:B------:R-:W-:Y:S01]  /*f0e0*/  STSM.16.M88.4 [R6], R24 ;  /* 0x0000001806007844 */ /* 0x000fe20000000200 */
[C---:B------:R-:W-:Y:S02]  /*f0f0*/  LEA R89, R78.reuse, R87, 0x1 ;  /* 0x000000574e597211 */ /* 0x040fe400078e08ff */
[-C--:B------:R-:W-:Y:S01]  /*f100*/  LEA.HI.X.SX32 R71, R83, R64.reuse, 0x1, P3 ;  /* 0x0000004053477211 */ /* 0x080fe200018f0eff */
[----:B------:R-:W-:Y:S01]  /*f110*/  BAR.SYNC.DEFER_BLOCKING 0x0 ;  /* 0x0000000000007b1d */ /* 0x000fe20000010000 */
[----:B------:R-:W-:Y:S01]  /*f120*/  LEA R80, P3, R85, R7, 0x1 ;  /* 0x0000000755507211 */ /* 0x000fe200078608ff */
[----:B------:R-:W-:Y:S01]  /*f130*/  IMAD R91, R78, 0x2, R89 ;  /* 0x000000024e5b7824 */ /* 0x000fe200078e0259 */
[-C--:B------:R-:W-:Y:S02]  /*f140*/  LEA.HI.X.SX32 R69, R69, R64.reuse, 0x1, P4 ;  /* 0x0000004045457211 */ /* 0x080fe400020f0eff */
[----:B------:R-:W-:-:S02]  /*f150*/  LEA.HI.X.SX32 R81, R85, R64, 0x1, P3 ;  /* 0x0000004055517211 */ /* 0x000fc400018f0eff */
[----:B------:R-:W-:Y:S02]  /*f160*/  LEA R79, R78, R91, 0x1 ;  /* 0x0000005b4e4f7211 */ /* 0x000fe400078e08ff */
[----:B0-----:R-:W-:Y:S02]  /*f170*/  PRMT R82, R10, 0x7632, R82 ;  /* 0x000076320a527816 */ /* 0x001fe40000000052 */
[C---:B------:R-:W-:Y:S02]  /*f180*/  LEA R93, R78.reuse, R79, 0x1 ;  /* 0x0000004f4e5d7211 */ /* 0x040fe400078e08ff */
[----:B------:R-:W-:Y:S02]  /*f190*/  PRMT R84, R11, 0x7632, R84 ;  /* 0x000076320b547816 */ /* 0x000fe40000000054 */
[----:B------:R-:W-:Y:S01]  /*f1a0*/  FSEL R77, R77, -INF , P1 ;  /* 0xff8000004d4d7808 */ /* 0x000fe20000800000 */
[----:B------:R-:W-:-:S04]  /*f1b0*/  IMAD R95, R78, 0x2, R93 ;  /* 0x000000024e5f7824 */ /* 0x000fc800078e025d */
[C---:B------:R-:W-:Y:S02]  /*f1c0*/  IMAD R97, R78.reuse, 0x2, R95 ;  /* 0x000000024e617824 */ /* 0x040fe400078e025f */
[----:B------:R-:W-:Y:S01]  /*f1d0*/  FFMA R2, R77, 0.69314718246459960938, R2 ;  /* 0x3f3172184d027823 */ /* 0x000fe20000000002 */
[----:B------:R-:W0:Y:S02]  /*f1e0*/  LDS.128 R20, [R3] ;  /* 0x0000000003147984 */ /* 0x000e240000000c00 */
[C---:B------:R-:W-:Y:S01]  /*f1f0*/  LEA R99, R78.reuse, R97, 0x1 ;  /* 0x000000614e637211 */ /* 0x040fe200078e08ff */
[----:B------:R-:W-:Y:S04]  /*f200*/  BAR.SYNC.DEFER_BLOCKING 0x0 ;  /* 0x0000000000007b1d */ /* 0x000fe80000010000 */
[----:B------:R-:W-:-:S04]  /*f210*/  IMAD R65, R78, 0x2, R99 ;  /* 0x000000024e417824 */ /* 0x000fc800078e0263 */
[----:B------:R-:W-:-:S05]  /*f220*/  IMAD R101, R78, 0x2, R65 ;  /* 0x000000024e657824 */ /* 0x000fca00078e0241 */
[----:B------:R-:W-:-:S05]  /*f230*/  LEA R103, R78, R101, 0x1 ;  /* 0x000000654e677211 */ /* 0x000fca00078e08ff */
[----:B------:R-:W-:-:S04]  /*f240*/  IMAD R105, R78, 0x2, R103 ;  /* 0x000000024e697824 */ /* 0x000fc800078e0267 */
[C---:B------:R-:W-:Y:S01]  /*f250*/  IMAD R107, R78.reuse, 0x2, R105 ;  /* 0x000000024e6b7824 */ /* 0x040fe200078e0269 */
[----:B------:R-:W-:Y:S04]  /*f260*/  STSM.16.M88.4 [R6], R28 ;  /* 0x0000001c06007844 */ /* 0x000fe80000000200 */
[C---:B------:R-:W-:Y:S01]  /*f270*/  LEA R83, R78.reuse, R107, 0x1 ;  /* 0x0000006b4e537211 */ /* 0x040fe200078e08ff */
[----:B------:R-:W-:Y:S06]  /*f280*/  BAR.SYNC.DEFER_BLOCKING 0x0 ;  /* 0x0000000000007b1d */ /* 0x000fec0000010000 */
[----:B------:R-:W1:Y:S02]  /*f290*/  LDS.128 R24, [R3] ;  /* 0x0000000003187984 */ /* 0x000e640000000c00 */
[----:B------:R-:W-:Y:S06]  /*f2a0*/  BAR.SYNC.DEFER_BLOCKING 0x0 ;  /* 0x0000000000007b1d */ /* 0x000fec0000010000 */
[----:B------:R-:W-:Y:S02]  /*f2b0*/  STSM.16.M88.4 [R6], R36 ;  /* 0x0000002406007844 */ /* 0x000fe40000000200 */
[----:B------:R-:W-:Y:S06]  /*f2c0*/  BAR.SYNC.DEFER_BLOCKING 0x0 ;  /* 0x0000000000007b1d */ /* 0x000fec0000010000 */
[----:B------:R-:W4:Y:S02]  /*f2d0*/  LDS.128 R28, [R3] ;  /* 0x00000000031c7984 */ /* 0x000f240000000c00 */
        /* <DEDUP_REMOVED lines=17> */
[----:B------:R2:W-:Y:S02]  /*f3f0*/  STSM.16.M88.4 [R6], R108 ;  /* 0x0000006c06007844 */ /* 0x0005e40000000200 */
[----:B------:R-:W-:Y:S01]  /*f400*/  BAR.SYNC.DEFER_BLOCKING 0x0 ;  /* 0x0000000000007b1d */ /* 0x000fe20000010000 */
[----:B--2---:R-:W-:-:S04]  /*f410*/  IMAD R109, R78, 0x2, R83 ;  /* 0x000000024e6d7824 */ /* 0x004fc800078e0253 */
[----:B------:R-:W-:-:S05]  /*f420*/  IMAD R111, R78, 0x2, R109 ;  /* 0x000000024e6f7824 */ /* 0x000fca00078e026d */
[----:B------:R-:W-:Y:S01]  /*f430*/  LEA R85, R78, R111, 0x1 ;  /* 0x0000006f4e557211 */ /* 0x000fe200078e08ff */
[----:B------:R-:W2:Y:S01]  /*f440*/  LDS.128 R60, [R3] ;  /* 0x00000000033c7984 */ /* 0x000ea20000000c00 */
[----:B------:R-:W-:Y:S06]  /*f450*/  BAR.SYNC.DEFER_BLOCKING 0x0 ;  /* 0x0000000000007b1d */ /* 0x000fec0000010000 */
[----:B------:R-:W-:Y:S02]  /*f460*/  STSM.16.M88.4 [R6], R116 ;  /* 0x0000007406007844 */ /* 0x000fe40000000200 */
[----:B------:R-:W-:Y:S06]  /*f470*/  BAR.SYNC.DEFER_BLOCKING 0x0 ;  /* 0x0000000000007b1d */ /* 0x000fec0000010000 */
[----:B------:R-:W2:Y:S02]  /*f480*/  LDS.128 R72, [R3] ;  /* 0x0000000003487984 */ /* 0x000ea40000000c00 */
        /* <DEDUP_REMOVED lines=13> */
[----:B------:R3:W-:Y:S02]  /*f560*/  STSM.16.M88.4 [R6], R148 ;  /* 0x0000009406007844 */ /* 0x0007e40000000200 */
[----:B------:R-:W-:Y:S01]  /*f570*/  BAR.SYNC.DEFER_BLOCKING 0x0 ;  /* 0x0000000000007b1d */ /* 0x000fe20000010000 */
[----:B---3--:R-:W-:-:S05]  /*f580*/  PRMT R6, R8, 0x7632, R6 ;  /* 0x0000763208067816 */ /* 0x008fca0000000006 */
[----:B------:R3:W-:Y:S04]  /*f590*/  STG.E.U16 desc[UR4][R66.64], R8 ;  /* 0x0000000842007986 */ /* 0x0007e8000c101504 */
[----:B------:R-:W-:Y:S04]  /*f5a0*/  STG.E.U16 desc[UR4][R68.64], R9 ;  /* 0x0000000944007986 */ /* 0x000fe8000c101504 */
[----:B------:R0:W-:Y:S01]  /*f5b0*/  STG.E.U16 desc[UR4][R70.64], R10 ;  /* 0x0000000a46007986 */ /* 0x0001e2000c101504 */
[----:B---3--:R-:W-:-:S03]  /*f5c0*/  LEA R66, P3, R87, R7, 0x1 ;  /* 0x0000000757427211 */ /* 0x008fc600078608ff */
[----:B------:R3:W-:Y:S01]  /*f5d0*/  STG.E.U16 desc[UR4][R80.64], R11 ;  /* 0x0000000b50007986 */ /* 0x0007e2000c101504 */
[-C--:B------:R-:W-:Y:S01]  /*f5e0*/  LEA.HI.X.SX32 R67, R87, R64.reuse, 0x1, P3 ;  /* 0x0000004057437211 */ /* 0x080fe200018f0eff */
[C---:B------:R-:W-:Y:S01]  /*f5f0*/  IMAD R87, R78.reuse, 0x2, R85 ;  /* 0x000000024e577824 */ /* 0x040fe200078e0255 */
[-C--:B------:R-:W-:Y:S02]  /*f600*/  LEA R8, P3, R89, R7.reuse, 0x1 ;  /* 0x0000000759087211 */ /* 0x080fe400078608ff */
[----:B0-----:R-:W-:Y:S01]  /*f610*/  PRMT R71, R9, 0x7632, R71 ;  /* 0x0000763209477816 */ /* 0x001fe20000000047 */
[C---:B------:R-:W-:Y:S01]  /*f620*/  IMAD R113, R78.reuse, 0x2, R87 ;  /* 0x000000024e717824 */ /* 0x040fe200078e0257 */
[-C--:B------:R-:W-:Y:S01]  /*f630*/  LEA.HI.X.SX32 R9, R89, R64.reuse, 0x1, P3 ;  /* 0x0000004059097211 */ /* 0x080fe200018f0eff */
[----:B------:R0:W-:Y:S01]  /*f640*/  STG.E.U16 desc[UR4][R66.64], R6 ;  /* 0x0000000642007986 */ /* 0x0001e2000c101504 */
[C---:B------:R-:W-:Y:S02]  /*f650*/  LEA R68, P4, R91.reuse, R7, 0x1 ;  /* 0x000000075b447211 */ /* 0x040fe400078808ff */
[----:B------:R-:W-:Y:S01]  /*f660*/  LEA R89, R78, R113, 0x1 ;  /* 0x000000714e597211 */ /* 0x000fe200078e08ff */
[----:B------:R1:W-:Y:S01]  /*f670*/  STG.E.U16 desc[UR4][R8.64], R71 ;  /* 0x0000004708007986 */ /* 0x0003e2000c101504 */
[----:B------:R-:W-:-:S02]  /*f680*/  LEA.HI.X.SX32 R69, R91, R64, 0x1, P4 ;  /* 0x000000405b457211 */ /* 0x000fc400020f0eff */
[-C--:B------:R-:W-:Y:S01]  /*f690*/  LEA R70, P3, R79, R7.reuse, 0x1 ;  /* 0x000000074f467211 */ /* 0x080fe200078608ff */
[----:B------:R-:W-:Y:S01]  /*f6a0*/  IMAD R91, R78, 0x2, R89 ;  /* 0x000000024e5b7824 */ /* 0x000fe200078e0259 */
[CC--:B---3--:R-:W-:Y:S01]  /*f6b0*/  LEA R80, P4, R95.reuse, R7.reuse, 0x1 ;  /* 0x000000075f507211 */ /* 0x0c8fe200078808ff */
[----:B------:R3:W-:Y:S01]  /*f6c0*/  STG.E.U16 desc[UR4][R68.64], R82 ;  /* 0x0000005244007986 */ /* 0x0007e2000c101504 */
[----:B0-----:R-:W-:Y:S02]  /*f6d0*/  PRMT R6, R12, 0x7632, R6 ;  /* 0x000076320c067816 */ /* 0x001fe40000000006 */
[-C--:B------:R-:W-:Y:S02]  /*f6e0*/  LEA.HI.X.SX32 R81, R95, R64.reuse, 0x1, P4 ;  /* 0x000000405f517211 */ /* 0x080fe400020f0eff */
[----:B-1----:R-:W-:Y:S01]  /*f6f0*/  LEA.HI.X.SX32 R71, R79, R64, 0x1, P3 ;  /* 0x000000404f477211 */ /* 0x002fe200018f0eff */
[----:B------:R-:W-:Y:S01]  /*f700*/  IMAD R79, R78, 0x2, R91 ;  /* 0x000000024e4f7824 */ /* 0x000fe200078e025b */
[----:B------:R-:W-:-:S03]  /*f710*/  LEA R10, P3, R93, R7, 0x1 ;  /* 0x000000075d0a7211 */ /* 0x000fc600078608ff */
[----:B------:R0:W-:Y:S01]  /*f720*/  STG.E.U16 desc[UR4][R70.64], R84 ;  /* 0x0000005446007986 */ /* 0x0001e2000c101504 */
[C---:B------:R-:W-:Y:S02]  /*f730*/  LEA R115, R78.reuse, R79, 0x1 ;  /* 0x0000004f4e737211 */ /* 0x040fe400078e08ff */
[-C--:B------:R-:W-:Y:S02]  /*f740*/  LEA.HI.X.SX32 R11, R93, R64.reuse, 0x1, P3 ;  /* 0x000000405d0b7211 */ /* 0x080fe400018f0eff */
[-C--:B------:R-:W-:Y:S01]  /*f750*/  LEA R8, P3, R97, R7.reuse, 0x1 ;  /* 0x0000000761087211 */ /* 0x080fe200078608ff */
[C---:B------:R-:W-:Y:S01]  /*f760*/  IMAD R93, R78.reuse, 0x2, R115 ;  /* 0x000000024e5d7824 */ /* 0x040fe200078e0273 */
[----:B---3--:R-:W-:Y:S01]  /*f770*/  PRMT R69, R13, 0x7632, R69 ;  /* 0x000076320d457816 */ /* 0x008fe20000000045 */
[----:B------:R1:W-:Y:S01]  /*f780*/  STG.E.U16 desc[UR4][R10.64], R12 ;  /* 0x0000000c0a007986 */ /* 0x0003e2000c101504 */
[----:B------:R-:W-:Y:S01]  /*f790*/  LEA.HI.X.SX32 R9, R97, R64, 0x1, P3 ;  /* 0x0000004061097211 */ /* 0x000fe200018f0eff */
[----:B------:R-:W-:Y:S01]  /*f7a0*/  IMAD R95, R78, 0x2, R93 ;  /* 0x000000024e5f7824 */ /* 0x000fe200078e025d */
[----:B------:R-:W-:Y:S01]  /*f7b0*/  LEA R66, P3, R99, R7, 0x1 ;  /* 0x0000000763427211 */ /* 0x000fe200078608ff */
[----:B------:R3:W-:Y:S01]  /*f7c0*/  STG.E.U16 desc[UR4][R80.64], R13 ;  /* 0x0000000d50007986 */ /* 0x0007e2000c101504 */
[----:B0-----:R-:W-:-:S02]  /*f7d0*/  PRMT R70, R14, 0x7632, R70 ;  /* 0x000076320e467816 */ /* 0x001fc40000000046 */
[----:B------:R-:W-:Y:S01]  /*f7e0*/  LEA R97, R78, R95, 0x1 ;  /* 0x0000005f4e617211 */ /* 0x000fe200078e08ff */
[----:B------:R0:W-:Y:S01]  /*f7f0*/  STG.E.U16 desc[UR4][R8.64], R14 ;  /* 0x0000000e08007986 */ /* 0x0001e2000c101504 */
[----:B------:R-:W-:-:S03]  /*f800*/  LEA.HI.X.SX32 R67, R99, R64, 0x1, P3 ;  /* 0x0000004063437211 */ /* 0x000fc600018f0eff */
[C---:B------:R-:W-:Y:S01]  /*f810*/  IMAD R117, R78.reuse, 0x2, R97 ;  /* 0x000000024e757824 */ /* 0x040fe200078e0261 */
[-C--:B-1----:R-:W-:Y:S01]  /*f820*/  LEA R10, P3, R65, R7.reuse, 0x1 ;  /* 0x00000007410a7211 */ /* 0x082fe200078608ff */
[----:B------:R1:W-:Y:S01]  /*f830*/  STG.E.U16 desc[UR4][R66.64], R15 ;  /* 0x0000000f42007986 */ /* 0x0003e2000c101504 */
[----:B------:R-:W-:Y:S01]  /*f840*/  LEA R12, P4, R103, R7, 0x1 ;  /* 0x00000007670c7211 */ /* 0x000fe200078808ff */
[C---:B------:R-:W-:Y:S01]  /*f850*/  IMAD R71, R78.reuse, 0x2, R117 ;  /* 0x000000024e477824 */ /* 0x040fe200078e0275 */
[-C--:B------:R-:W-:Y:S02]  /*f860*/  LEA.HI.X.SX32 R11, R65, R64.reuse, 0x1, P3 ;  /* 0x00000040410b7211 */ /* 0x080fe400018f0eff */
[----:B---3--:R-:W-:Y:S02]  /*f870*/  LEA.HI.X.SX32 R13, R103, R64, 0x1, P4 ;  /* 0x00000040670d7211 */ /* 0x008fe400020f0eff */
[----:B------:R-:W-:Y:S01]  /*f880*/  LEA R99, R78, R71, 0x1 ;  /* 0x000000474e637211 */ /* 0x000fe200078e08ff */
[----:B------:R3:W-:Y:S01]  /*f890*/  STG.E.U16 desc[UR4][R10.64], R6 ;  /* 0x000000060a007986 */ /* 0x0007e2000c101504 */
[----:B0-----:R-:W-:-:S02]  /*f8a0*/  LEA R8, P3, R101, R7, 0x1 ;  /* 0x0000000765087211 */ /* 0x001fc400078608ff */
[----:B------:R-:W-:Y:S01]  /*f8b0*/  PRMT R80, R15, 0x7632, R80 ;  /* 0x000076320f507816 */ /* 0x000fe20000000050 */
[C---:B------:R-:W-:Y:S01]  /*f8c0*/  IMAD R65, R78.reuse, 0x2, R99 ;  /* 0x000000024e417824 */ /* 0x040fe200078e0263 */
[-C--:B------:R-:W-:Y:S02]  /*f8d0*/  LEA.HI.X.SX32 R9, R101, R64.reuse, 0x1, P3 ;  /* 0x0000004065097211 */ /* 0x080fe400018f0eff */
[-C--:B------:R-:W-:Y:S01]  /*f8e0*/  LEA R68, P3, R105, R7.reuse, 0x1 ;  /* 0x0000000769447211 */ /* 0x080fe200078608ff */
[----:B------:R-:W-:Y:S01]  /*f8f0*/  IMAD R81, R78, 0x2, R65 ;  /* 0x000000024e517824 */ /* 0x000fe200078e0241 */
[C---:B-1----:R-:W-:Y:S01]  /*f900*/  LEA R66, P4, R83.reuse, R7, 0x1 ;  /* 0x0000000753427211 */ /* 0x042fe200078808ff */
[----:B------:R0:W-:Y:S01]  /*f910*/  STG.E.U16 desc[UR4][R8.64], R69 ;  /* 0x0000004508007986 */ /* 0x0001e2000c101504 */
[----:B---3--:R-:W-:Y:S02]  /*f920*/  PRMT R6, R16, 0x7632, R6 ;  /* 0x0000763210067816 */ /* 0x008fe40000000006 */
[----:B------:R-:W-:Y:S01]  /*f930*/  LEA R101, R78, R81, 0x1 ;  /* 0x000000514e657211 */ /* 0x000fe200078e08ff */
[----:B------:R-:W-:Y:S01]  /*f940*/  STG.E.U16 desc[UR4][R12.64], R70 ;  /* 0x000000460c007986 */ /* 0x000fe2000c101504 */
[----:B------:R-:W-:-:S03]  /*f950*/  LEA.HI.X.SX32 R67, R83, R64, 0x1, P4 ;  /* 0x0000004053437211 */ /* 0x000fc600020f0eff */
[----:B------:R-:W-:Y:S01]  /*f960*/  IMAD R103, R78, 0x2, R101 ;  /* 0x000000024e677824 */ /* 0x000fe200078e0265 */
[----:B0-----:R-:W-:-:S03]  /*f970*/  LEA.HI.X.SX32 R69, R105, R64, 0x1, P3 ;  /* 0x0000004069457211 */ /* 0x001fc600018f0eff */
[C---:B------:R-:W-:Y:S01]  /*f980*/  IMAD R105, R78.reuse, 0x2, R103 ;  /* 0x000000024e697824 */ /* 0x040fe200078e0267 */
[C---:B------:R-:W-:Y:S01]  /*f990*/  LEA R14, P3, R107.reuse, R7, 0x1 ;  /* 0x000000076b0e7211 */ /* 0x040fe200078608ff */
[----:B------:R0:W-:Y:S03]  /*f9a0*/  STG.E.U16 desc[UR4][R68.64], R80 ;  /* 0x0000005044007986 */ /* 0x0001e6000c101504 */
[C---:B------:R-:W-:Y:S02]  /*f9b0*/  LEA R119, R78.reuse, R105, 0x1 ;  /* 0x000000694e777211 */ /* 0x040fe400078e08ff */
[----:B------:R-:W-:Y:S02]  /*f9c0*/  LEA.HI.X.SX32 R15, R107, R64, 0x1, P3 ;  /* 0x000000406b0f7211 */ /* 0x000fe400018f0eff */
[----:B------:R-:W-:Y:S01]  /*f9d0*/  LEA R8, P3, R109, R7, 0x1 ;  /* 0x000000076d087211 */ /* 0x000fe200078608ff */
[----:B------:R-:W-:-:S02]  /*f9e0*/  IMAD R107, R78, 0x2, R119 ;  /* 0x000000024e6b7824 */ /* 0x000fc400078e0277 */
[----:B------:R1:W-:Y:S01]  /*f9f0*/  STG.E.U16 desc[UR4][R14.64], R16 ;  /* 0x000000100e007986 */ /* 0x0003e2000c101504 */
[-C--:B------:R-:W-:Y:S01]  /*fa00*/  LEA.HI.X.SX32 R9, R109, R64.reuse, 0x1, P3 ;  /* 0x000000406d097211 */ /* 0x080fe200018f0eff */
[----:B------:R-:W-:Y:S01]  /*fa10*/  IMAD R83, R78, 0x2, R107 ;  /* 0x000000024e537824 */ /* 0x000fe200078e026b */
[C---:B------:R-:W-:Y:S01]  /*fa20*/  LEA R10, P3, R111.reuse, R7, 0x1 ;  /* 0x000000076f0a7211 */ /* 0x040fe200078608ff */
[----:B------:R3:W-:Y:S01]  /*fa30*/  STG.E.U16 desc[UR4][R66.64], R17 ;  /* 0x0000001142007986 */ /* 0x0007e2000c101504 */
[----:B0-----:R-:W-:Y:S02]  /*fa40*/  PRMT R68, R18, 0x7632, R68 ;  /* 0x0000763212447816 */ /* 0x001fe40000000044 */
[C---:B------:R-:W-:Y:S01]  /*fa50*/  LEA R109, R78.reuse, R83, 0x1 ;  /* 0x000000534e6d7211 */ /* 0x040fe200078e08ff */
[----:B------:R0:W-:Y:S01]  /*fa60*/  STG.E.U16 desc[UR4][R8.64], R18 ;  /* 0x0000001208007986 */ /* 0x0001e2000c101504 */
[-C--:B------:R-:W-:Y:S02]  /*fa70*/  LEA.HI.X.SX32 R11, R111, R64.reuse, 0x1, P3 ;  /* 0x000000406f0b7211 */ /* 0x080fe400018f0eff */
[-C--:B------:R-:W-:Y:S01]  /*fa80*/  LEA R12, P3, R85, R7.reuse, 0x1 ;  /* 0x00000007550c7211 */ /* 0x080fe200078608ff */
[C---:B------:R-:W-:Y:S01]  /*fa90*/  IMAD R121, R78.reuse, 0x2, R109 ;  /* 0x000000024e797824 */ /* 0x040fe200078e026d */
[----:B-1----:R-:W-:Y:S01]  /*faa0*/  LEA R14, P4, R113, R7, 0x1 ;  /* 0x00000007710e7211 */ /* 0x002fe200078808ff */
[----:B------:R1:W-:Y:S01]  /*fab0*/  STG.E.U16 desc[UR4][R10.64], R19 ;  /* 0x000000130a007986 */ /* 0x0003e2000c101504 */
[-C--:B------:R-:W-:Y:S01]  /*fac0*/  LEA.HI.X.SX32 R13, R85, R64.reuse, 0x1, P3 ;  /* 0x00000040550d7211 */ /* 0x080fe200018f0eff */
[----:B------:R-:W-:Y:S01]  /*fad0*/  IMAD R69, R78, 0x2, R121 ;  /* 0x000000024e457824 */ /* 0x000fe200078e0279 */
[----:B------:R-:W-:-:S02]  /*fae0*/  LEA.HI.X.SX32 R15, R113, R64, 0x1, P4 ;  /* 0x00000040710f7211 */ /* 0x000fc400020f0eff */
[----:B---3--:R-:W-:Y:S01]  /*faf0*/  PRMT R67, R17, 0x7632, R67 ;  /* 0x0000763211437816 */ /* 0x008fe20000000043 */
[----:B------:R3:W-:Y:S01]  /*fb00*/  STG.E.U16 desc[UR4][R12.64], R6 ;  /* 0x000000060c007986 */ /* 0x0007e2000c101504 */
[C---:B------:R-:W-:Y:S02]  /*fb10*/  LEA R111, R78.reuse, R69, 0x1 ;  /* 0x000000454e6f7211 */ /* 0x040fe400078e08ff */
[-C--:B0-----:R-:W-:Y:S02]  /*fb20*/  LEA R8, P3, R87, R7.reuse, 0x1 ;  /* 0x0000000757087211 */ /* 0x081fe400078608ff */
[-C--:B------:R-:W-:Y:S01]  /*fb30*/  LEA R18, P4, R79, R7.reuse, 0x1 ;  /* 0x000000074f127211 */ /* 0x080fe200078808ff */
[C---:B------:R-:W-:Y:S01]  /*fb40*/  IMAD R85, R78.reuse, 0x2, R111 ;  /* 0x000000024e557824 */ /* 0x040fe200078e026f */
[-C--:B------:R-:W-:Y:S02]  /*fb50*/  LEA.HI.X.SX32 R9, R87, R64.reuse, 0x1, P3 ;  /* 0x0000004057097211 */ /* 0x080fe400018f0eff */
[----:B------:R-:W-:Y:S01]  /*fb60*/  LEA R16, P3, R89, R7, 0x1 ;  /* 0x0000000759107211 */ /* 0x000fe200078608ff */
[----:B------:R-:W-:Y:S01]  /*fb70*/  IMAD R123, R78, 0x2, R85 ;  /* 0x000000024e7b7824 */ /* 0x000fe200078e0255 */
[----:B------:R-:W-:Y:S01]  /*fb80*/  PRMT R66, R19, 0x7632, R66 ;  /* 0x0000763213427816 */ /* 0x000fe20000000042 */
[----:B------:R0:W-:Y:S01]  /*fb90*/  STG.E.U16 desc[UR4][R8.64], R67 ;  /* 0x0000004308007986 */ /* 0x0001e2000c101504 */
[----:B------:R-:W-:-:S02]  /*fba0*/  LEA.HI.X.SX32 R17, R89, R64, 0x1, P3 ;  /* 0x0000004059117211 */ /* 0x000fc400018f0eff */
[C---:B------:R-:W-:Y:S01]  /*fbb0*/  LEA R87, R78.reuse, R123, 0x1 ;  /* 0x0000007b4e577211 */ /* 0x040fe200078e08ff */
[----:B------:R4:W-:Y:S01]  /*fbc0*/  STG.E.U16 desc[UR4][R14.64], R68 ;  /* 0x000000440e007986 */ /* 0x0009e2000c101504 */
[-C--:B-1----:R-:W-:Y:S02]  /*fbd0*/  LEA R10, P3, R91, R7.reuse, 0x1 ;  /* 0x000000075b0a7211 */ /* 0x082fe400078608ff */
[-C--:B------:R-:W-:Y:S01]  /*fbe0*/  LEA.HI.X.SX32 R19, R79, R64.reuse, 0x1, P4 ;  /* 0x000000404f137211 */ /* 0x080fe200020f0eff */
[----:B------:R-:W-:Y:S01]  /*fbf0*/  IMAD R113, R78, 0x2, R87 ;  /* 0x000000024e717824 */ /* 0x000fe200078e0257 */
[----:B------:R-:W-:Y:S01]  /*fc00*/  LEA.HI.X.SX32 R11, R91, R64, 0x1, P3 ;  /* 0x000000405b0b7211 */ /* 0x000fe200018f0eff */
[----:B------:R-:W-:Y:S01]  /*fc10*/  STG.E.U16 desc[UR4][R16.64], R66 ;  /* 0x0000004210007986 */ /* 0x000fe2000c101504 */
[----:B---3--:R-:W-:Y:S01]  /*fc20*/  PRMT R6, R20, 0x7632, R6 ;  /* 0x0000763214067816 */ /* 0x008fe20000000006 */
[----:B------:R-:W-:Y:S01]  /*fc30*/  IMAD R89, R78, 0x2, R113 ;  /* 0x000000024e597824 */ /* 0x000fe200078e0271 */
[-C--:B0-----:R-:W-:Y:S01]  /*fc40*/  LEA R8, P3, R115, R7.reuse, 0x1 ;  /* 0x0000000773087211 */ /* 0x081fe200078608ff */
[----:B------:R0:W-:Y:S01]  /*fc50*/  STG.E.U16 desc[UR4][R10.64], R20 ;  /* 0x000000140a007986 */ /* 0x0001e2000c101504 */
[----:B----4-:R-:W-:-:S02]  /*fc60*/  LEA R14, P4, R117, R7, 0x1 ;  /* 0x00000007750e7211 */ /* 0x010fc400078808ff */
[C---:B------:R-:W-:Y:S01]  /*fc70*/  LEA R125, R78.reuse, R89, 0x1 ;  /* 0x000000594e7d7211 */ /* 0x040fe200078e08ff */
[----:B------:R1:W-:Y:S01]  /*fc80*/  STG.E.U16 desc[UR4][R18.64], R21 ;  /* 0x0000001512007986 */ /* 0x0003e2000c101504 */
[-C--:B------:R-:W-:Y:S02]  /*fc90*/  LEA.HI.X.SX32 R9, R115, R64.reuse, 0x1, P3 ;  /* 0x0000004073097211 */ /* 0x080fe400018f0eff */
[-C--:B------:R-:W-:Y:S01]  /*fca0*/  LEA R12, P3, R93, R7.reuse, 0x1 ;  /* 0x000000075d0c7211 */ /* 0x080fe200078608ff */
[C---:B------:R-:W-:Y:S01]  /*fcb0*/  IMAD R127, R78.reuse, 0x2, R125 ;  /* 0x000000024e7f7824 */ /* 0x040fe200078e027d */
[-C--:B------:R-:W-:Y:S01]  /*fcc0*/  LEA.HI.X.SX32 R15, R117, R64.reuse, 0x1, P4 ;  /* 0x00000040750f7211 */ /* 0x080fe200020f0eff */
[----:B------:R3:W-:Y:S01]  /*fcd0*/  STG.E.U16 desc[UR4][R8.64], R22 ;  /* 0x0000001608007986 */ /* 0x0007e2000c101504 */
[----:B------:R-:W-:Y:S01]  /*fce0*/  LEA.HI.X.SX32 R13, R93, R64, 0x1, P3 ;  /* 0x000000405d0d7211 */ /* 0x000fe200018f0eff */
[----:B------:R-:W-:Y:S01]  /*fcf0*/  IMAD R79, R78, 0x2, R127 ;  /* 0x000000024e4f7824 */ /* 0x000fe200078e027f */
[----:B0-----:R-:W-:-:S02]  /*fd00*/  LEA R10, P3, R95, R7, 0x1 ;  /* 0x000000075f0a7211 */ /* 0x001fc400078608ff */
[----:B------:R-:W-:Y:S01]  /*fd10*/  PRMT R17, R21, 0x7632, R17 ;  /* 0x0000763215117816 */ /* 0x000fe20000000011 */
[----:B------:R-:W-:Y:S01]  /*fd20*/  STG.E.U16 desc[UR4][R12.64], R23 ;  /* 0x000000170c007986 */ /* 0x000fe2000c101504 */
[----:B------:R-:W-:Y:S02]  /*fd30*/  LEA R115, R78, R79, 0x1 ;  /* 0x0000004f4e737211 */ /* 0x000fe400078e08ff */
[-C--:B------:R-:W-:Y:S02]  /*fd40*/  LEA.HI.X.SX32 R11, R95, R64.reuse, 0x1, P3 ;  /* 0x000000405f0b7211 */ /* 0x080fe400018f0eff */
[----:B-1----:R-:W-:Y:S01]  /*fd50*/  PRMT R19, R22, 0x7632, R19 ;  /* 0x0000763216137816 */ /* 0x002fe20000000013 */
[C---:B------:R-:W-:Y:S01]  /*fd60*/  IMAD R129, R78.reuse, 0x2, R115 ;  /* 0x000000024e817824 */ /* 0x040fe200078e0273 */
[----:B---3--:R-:W-:Y:S01]  /*fd70*/  LEA R8, P3, R97, R7, 0x1 ;  /* 0x0000000761087211 */ /* 0x008fe200078608ff */
[----:B------:R0:W-:Y:S01]  /*fd80*/  STG.E.U16 desc[UR4][R10.64], R6 ;  /* 0x000000060a007986 */ /* 0x0001e2000c101504 */
[----:B------:R-:W-:Y:S01]  /*fd90*/  PRMT R18, R23, 0x7632, R18 ;  /* 0x0000763217127816 */ /* 0x000fe20000000012 */
[----:B------:R-:W-:Y:S01]  /*fda0*/  IMAD R131, R78, 0x2, R129 ;  /* 0x000000024e837824 */ /* 0x000fe200078e0281 */
[----:B------:R-:W-:-:S02]  /*fdb0*/  LEA.HI.X.SX32 R9, R97, R64, 0x1, P3 ;  /* 0x0000004061097211 */ /* 0x000fc400018f0eff */
[----:B------:R-:W-:Y:S02]  /*fdc0*/  LEA R16, P3, R71, R7, 0x1 ;  /* 0x0000000747107211 */ /* 0x000fe400078608ff */
[C---:B------:R-:W-:Y:S01]  /*fdd0*/  LEA R133, R78.reuse, R131, 0x1 ;  /* 0x000000834e857211 */ /* 0x040fe200078e08ff */
[----:B------:R1:W-:Y:S04]  /*fde0*/  STG.E.U16 desc[UR4][R8.64], R17 ;  /* 0x0000001108007986 */ /* 0x0003e8000c101504 */
[C---:B------:R-:W-:Y:S01]  /*fdf0*/  IMAD R135, R78.reuse, 0x2, R133 ;  /* 0x000000024e877824 */ /* 0x040fe200078e0285 */
[C---:B0-----:R-:W-:Y:S01]  /*fe00*/  LEA R10, P4, R65.reuse, R7, 0x1 ;  /* 0x00000007410a7211 */ /* 0x041fe200078808ff */
[----:B------:R-:W-:Y:S02]  /*fe10*/  STG.E.U16 desc[UR4][R14.64], R19 ;  /* 0x000000130e007986 */ /* 0x000fe4000c101504 */
[----:B------:R-:W-:Y:S01]  /*fe20*/  IMAD R137, R78, 0x2, R135 ;  /* 0x000000024e897824 */ /* 0x000fe200078e0287 */
[----:B------:R-:W-:-:S02]  /*fe30*/  LEA.HI.X.SX32 R11, R65, R64, 0x1, P4 ;  /* 0x00000040410b7211 */ /* 0x000fc400020f0eff */
[----:B------:R-:W-:Y:S02]  /*fe40*/  LEA R22, P4, R103, R7, 0x1 ;  /* 0x0000000767167211 */ /* 0x000fe400078808ff */
[C---:B------:R-:W-:Y:S02]  /*fe50*/  LEA R139, R78.reuse, R137, 0x1 ;  /* 0x000000894e8b7211 */ /* 0x040fe400078e08ff */
[-C--:B-1----:R-:W-:Y:S02]  /*fe60*/  LEA.HI.X.SX32 R17, R71, R64.reuse, 0x1, P3 ;  /* 0x0000004047117211 */ /* 0x082fe400018f0eff */
[-C--:B------:R-:W-:Y:S01]  /*fe70*/  LEA R12, P3, R99, R7.reuse, 0x1 ;  /* 0x00000007630c7211 */ /* 0x080fe200078608ff */
[C---:B------:R-:W-:Y:S01]  /*fe80*/  IMAD R117, R78.reuse, 0x2, R139 ;  /* 0x000000024e757824 */ /* 0x040fe200078e028b */
[-C--:B------:R-:W-:Y:S01]  /*fe90*/  LEA.HI.X.SX32 R23, R103, R64.reuse, 0x1, P4 ;  /* 0x0000004067177211 */ /* 0x080fe200020f0eff */
[----:B------:R0:W-:Y:S01]  /*fea0*/  STG.E.U16 desc[UR4][R16.64], R18 ;  /* 0x0000001210007986 */ /* 0x0001e2000c101504 */
[----:B------:R-:W-:Y:S01]  /*feb0*/  LEA.HI.X.SX32 R13, R99, R64, 0x1, P3 ;  /* 0x00000040630d7211 */ /* 0x000fe200018f0eff */
[----:B------:R-:W-:Y:S01]  /*fec0*/  IMAD R141, R78, 0x2, R117 ;  /* 0x000000024e8d7824 */ /* 0x000fe200078e0275 */
[----:B------:R-:W-:-:S03]  /*fed0*/  LEA R8, P3, R81, R7, 0x1 ;  /* 0x0000000751087211 */ /* 0x000fc600078608ff */
[----:B------:R1:W-:Y:S01]  /*fee0*/  STG.E.U16 desc[UR4][R12.64], R24 ;  /* 0x000000180c007986 */ /* 0x0003e2000c101504 */
[C---:B------:R-:W-:Y:S02]  /*fef0*/  LEA R143, R78.reuse, R141, 0x1 ;  /* 0x0000008d4e8f7211 */ /* 0x040fe400078e08ff */
[-C--:B------:R-:W-:Y:S01]  /*ff00*/  LEA.HI.X.SX32 R9, R81, R64.reuse, 0x1, P3 ;  /* 0x0000004051097211 */ /* 0x080fe200018f0eff */
[----:B------:R-:W-:Y:S01]  /*ff10*/  STG.E.U16 desc[UR4][R10.64], R25 ;  /* 0x000000190a007986 */ /* 0x000fe2000c101504 */
[-C--:B------:R-:W-:Y:S01]  /*ff20*/  LEA R20, P3, R101, R7.reuse, 0x1 ;  /* 0x0000000765147211 */ /* 0x080fe200078608ff */
[C---:B------:R-:W-:Y:S01]  /*ff30*/  IMAD R145, R78.reuse, 0x2, R143 ;  /* 0x000000024e917824 */ /* 0x040fe200078e028f */
[-C--:B0-----:R-:W-:Y:S01]  /*ff40*/  LEA R16, P4, R119, R7.reuse, 0x1 ;  /* 0x0000000777107211 */ /* 0x081fe200078808ff */
[----:B------:R-:W-:Y:S01]  /*ff50*/  STG.E.U16 desc[UR4][R8.64], R26 ;  /* 0x0000001a08007986 */ /* 0x000fe2000c101504 */
[----:B------:R-:W-:Y:S01]  /*ff60*/  LEA.HI.X.SX32 R21, R101, R64, 0x1, P3 ;  /* 0x0000004065157211 */ /* 0x000fe200018f0eff */
[----:B------:R-:W-:Y:S01]  /*ff70*/  IMAD R65, R78, 0x2, R145 ;  /* 0x000000024e417824 */ /* 0x000fe200078e0291 */
[----:B------:R-:W-:-:S02]  /*ff80*/  LEA R14, P3, R105, R7, 0x1 ;  /* 0x00000007690e7211 */ /* 0x000fc400078608ff */
[----:B-1----:R-:W-:Y:S01]  /*ff90*/  PRMT R24, R24, 0x7632, R24 ;  /* 0x0000763218187816 */ /* 0x002fe20000000018 */
[----:B------:R0:W-:Y:S01]  /*ffa0*/  STG.E.U16 desc[UR4][R20.64], R27 ;  /* 0x0000001b14007986 */ /* 0x0001e2000c101504 */
[C---:B------:R-:W-:Y:S02]  /*ffb0*/  LEA R147, R78.reuse, R65, 0x1 ;  /* 0x000000414e937211 */ /* 0x040fe400078e08ff */
[-C--:B------:R-:W-:Y:S01]  /*ffc0*/  LEA.HI.X.SX32 R15, R105, R64.reuse, 0x1, P3 ;  /* 0x00000040690f7211 */ /* 0x080fe200018f0eff */
[----:B------:R1:W-:Y:S01]  /*ffd0*/  STG.E.U16 desc[UR4][R22.64], R24 ;  /* 0x0000001816007986 */ /* 0x0003e2000c101504 */
[-C--:B------:R-:W-:Y:S01]  /*ffe0*/  LEA R18, P5, R107, R7.reuse, 0x1 ;  /* 0x000000076b127211 */ /* 0x080fe200078a08ff */
[C---:B------:R-:W-:Y:S01]  /*fff0*/  IMAD R149, R78.reuse, 0x2, R147 ;  /* 0x000000024e957824 */ /* 0x040fe200078e0293 */
[-C--:B------:R-:W-:Y:S02]  /*10000*/  LEA.HI.X.SX32 R17, R119, R64.reuse, 0x1, P4 ;  /* 0x0000004077117211 */ /* 0x080fe400020f0eff */
[----:B------:R-:W-:Y:S01]  /*10010*/  LEA.HI.X.SX32 R19, R107, R64, 0x1, P5 ;  /* 0x000000406b137211 */ /* 0x000fe200028f0eff */
[----:B------:R-:W-:Y:S01]  /*10020*/  IMAD R151, R78, 0x2, R149 ;  /* 0x000000024e977824 */ /* 0x000fe200078e0295 */
[----:B------:R-:W-:-:S02]  /*10030*/  LEA R66, P5, R121, R7, 0x1 ;  /* 0x0000000779427211 */ /* 0x000fc400078a08ff */
[C---:B0-----:R-:W-:Y:S02]  /*10040*/  LEA R20, P3, R83.reuse, R7, 0x1 ;  /* 0x0000000753147211 */ /* 0x041fe400078608ff */
[C---:B------:R-:W-:Y:S02]  /*10050*/  LEA R13, R78.reuse, R151, 0x1 ;  /* 0x000000974e0d7211 */ /* 0x040fe400078e08ff */
[-C--:B------:R-:W-:Y:S02]  /*10060*/  LEA.HI.X.SX32 R21, R83, R64.reuse, 0x1, P3 ;  /* 0x0000004053157211 */ /* 0x080fe400018f0eff */
[-C--:B------:R-:W-:Y:S01]  /*10070*/  LEA R68, P3, R69, R7.reuse, 0x1 ;  /* 0x0000000745447211 */ /* 0x080fe200078608ff */
[C---:B------:R-:W-:Y:S01]  /*10080*/  IMAD R11, R78.reuse, 0x2, R13 ;  /* 0x000000024e0b7824 */ /* 0x040fe200078e020d */
[-C--:B-1----:R-:W-:Y:S02]  /*10090*/  LEA R22, P4, R109, R7.reuse, 0x1 ;  /* 0x000000076d167211 */ /* 0x082fe400078808ff */
[----:B------:R-:W-:Y:S01]  /*100a0*/  LEA.HI.X.SX32 R69, R69, R64, 0x1, P3 ;  /* 0x0000004045457211 */ /* 0x000fe200018f0eff */
[----:B------:R-:W-:Y:S01]  /*100b0*/  IMAD R9, R78, 0x2, R11 ;  /* 0x000000024e097824 */ /* 0x000fe200078e020b */
[----:B------:R-:W-:-:S02]  /*100c0*/  LEA R82, P3, R123, R7, 0x1 ;  /* 0x000000077b527211 */ /* 0x000fc400078608ff */
[-C--:B------:R-:W-:Y:S02]  /*100d0*/  LEA.HI.X.SX32 R23, R109, R64.reuse, 0x1, P4 ;  /* 0x000000406d177211 */ /* 0x080fe400020f0eff */
[C---:B------:R-:W-:Y:S02]  /*100e0*/  LEA R153, R78.reuse, R9, 0x1 ;  /* 0x000000094e997211 */ /* 0x040fe400078e08ff */
[-C--:B------:R-:W-:Y:S02]  /*100f0*/  LEA.HI.X.SX32 R83, R123, R64.reuse, 0x1, P3 ;  /* 0x000000407b537211 */ /* 0x080fe400018f0eff */
[-C--:B------:R-:W-:Y:S01]  /*10100*/  LEA R88, P3, R89, R7.reuse, 0x1 ;  /* 0x0000000759587211 */ /* 0x080fe200078608ff */
[C---:B------:R-:W-:Y:S01]  /*10110*/  IMAD R155, R78.reuse, 0x2, R153 ;  /* 0x000000024e9b7824 */ /* 0x040fe200078e0299 */
[-C--:B------:R-:W-:Y:S02]  /*10120*/  LEA.HI.X.SX32 R67, R121, R64.reuse, 0x1, P5 ;  /* 0x0000004079437211 */ /* 0x080fe400028f0eff */
[----:B------:R-:W-:Y:S01]  /*10130*/  LEA.HI.X.SX32 R89, R89, R64, 0x1, P3 ;  /* 0x0000004059597211 */ /* 0x000fe200018f0eff */
[----:B------:R-:W-:Y:S01]  /*10140*/  IMAD R157, R78, 0x2, R155 ;  /* 0x000000024e9d7824 */ /* 0x000fe200078e029b */
[----:B------:R-:W-:-:S02]  /*10150*/  LEA R94, P3, R79, R7, 0x1 ;  /* 0x000000074f5e7211 */ /* 0x000fc400078608ff */
[----:B------:R-:W-:Y:S02]  /*10160*/  LEA R70, P4, R111, R7, 0x1 ;  /* 0x000000076f467211 */ /* 0x000fe400078808ff */
        /* <DEDUP_REMOVED lines=11> */
[-C--:B------:R-:W-:Y:S01]  /*10220*/  LEA.HI.X.SX32 R87, R113, R64.reuse, 0x1, P5 ;  /* 0x0000004071577211 */ /* 0x080fe200028f0eff */
[C---:B------:R-:W-:Y:S01]  /*10230*/  IMAD R167, R78.reuse, 0x2, R165 ;  /* 0x000000024ea77824 */ /* 0x040fe200078e02a5 */
[-C--:B------:R-:W-:Y:S02]  /*10240*/  LEA R92, P5, R127, R7.reuse, 0x1 ;  /* 0x000000077f5c7211 */ /* 0x080fe400078a08ff */
[----:B------:R-:W-:Y:S01]  /*10250*/  LEA R90, P4, R125, R7, 0x1 ;  /* 0x000000077d5a7211 */ /* 0x000fe200078808ff */
[----:B------:R-:W-:Y:S01]  /*10260*/  IMAD R169, R78, 0x2, R167 ;  /* 0x000000024ea97824 */ /* 0x000fe200078e02a7 */
[----:B------:R-:W-:-:S02]  /*10270*/  LEA.HI.X.SX32 R93, R127, R64, 0x1, P5 ;  /* 0x000000407f5d7211 */ /* 0x000fc400028f0eff */
[----:B------:R-:W-:Y:S02]  /*10280*/  LEA R98, P5, R129, R7, 0x1 ;  /* 0x0000000781627211 */ /* 0x000fe400078a08ff */
[C---:B------:R-:W-:Y:S02]  /*10290*/  LEA R171, R78.reuse, R169, 0x1 ;  /* 0x000000a94eab7211 */ /* 0x040fe400078e08ff */
[-C--:B------:R-:W-:Y:S02]  /*102a0*/  LEA R100, P3, R131, R7.reuse, 0x1 ;  /* 0x0000000783647211 */ /* 0x080fe400078608ff */
[-C--:B------:R-:W-:Y:S01]  /*102b0*/  LEA.HI.X.SX32 R91, R125, R64.reuse, 0x1, P4 ;  /* 0x000000407d5b7211 */ /* 0x080fe200020f0eff */
[C---:B------:R-:W-:Y:S01]  /*102c0*/  IMAD R79, R78.reuse, 0x2, R171 ;  /* 0x000000024e4f7824 */ /* 0x040fe200078e02ab */
[----:B------:R-:W-:Y:S02]  /*102d0*/  LEA.HI.X.SX32 R99, R129, R64, 0x1, P5 ;  /* 0x0000004081637211 */ /* 0x000fe400028f0eff */
[-C--:B------:R-:W-:Y:S01]  /*102e0*/  LEA R96, P4, R115, R7.reuse, 0x1 ;  /* 0x0000000773607211 */ /* 0x080fe200078808ff */
[----:B------:R-:W-:Y:S01]  /*102f0*/  IMAD R173, R78, 0x2, R79 ;  /* 0x000000024ead7824 */ /* 0x000fe200078e024f */
[----:B------:R-:W-:-:S02]  /*10300*/  LEA R104, P5, R135, R7, 0x1 ;  /* 0x0000000787687211 */ /* 0x000fc400078a08ff */
[-C--:B------:R-:W-:Y:S02]  /*10310*/  LEA.HI.X.SX32 R101, R131, R64.reuse, 0x1, P3 ;  /* 0x0000004083657211 */ /* 0x080fe400018f0eff */
        /* <DEDUP_REMOVED lines=18> */
[-C--:B------:R-:W-:Y:S02]  /*10440*/  LEA R118, P3, R65, R7.reuse, 0x1 ;  /* 0x0000000741767211 */ /* 0x080fe400078608ff */
[-C--:B------:R-:W-:Y:S02]  /*10450*/  LEA.HI.X.SX32 R109, R139, R64.reuse, 0x1, P4 ;  /* 0x000000408b6d7211 */ /* 0x080fe400020f0eff */
[----:B------:R-:W-:Y:S02]  /*10460*/  LEA.HI.X.SX32 R117, R145, R64, 0x1, P5 ;  /* 0x0000004091757211 */ /* 0x000fe400028f0eff */
[-C--:B------:R-:W-:Y:S02]  /*10470*/  LEA R114, P4, R143, R7.reuse, 0x1 ;  /* 0x000000078f727211 */ /* 0x080fe400078808ff */
[----:B------:R-:W-:-:S02]  /*10480*/  LEA R122, P5, R149, R7, 0x1 ;  /* 0x00000007957a7211 */ /* 0x000fc400078a08ff */
[-C--:B------:R-:W-:Y:S02]  /*10490*/  LEA.HI.X.SX32 R119, R65, R64.reuse, 0x1, P3 ;  /* 0x0000004041777211 */ /* 0x080fe400018f0eff */
[C---:B------:R-:W-:Y:S02]  /*104a0*/  LEA R65, R78.reuse, R185, 0x1 ;  /* 0x000000b94e417211 */ /* 0x040fe400078e08ff */
[-C--:B------:R-:W-:Y:S02]  /*104b0*/  LEA.HI.X.SX32 R115, R143, R64.reuse, 0x1, P4 ;  /* 0x000000408f737211 */ /* 0x080fe400020f0eff */
[----:B------:R-:W-:Y:S01]  /*104c0*/  LEA.HI.X.SX32 R123, R149, R64, 0x1, P5 ;  /* 0x00000040957b7211 */ /* 0x000fe200028f0eff */
[----:B------:R-:W-:Y:S01]  /*104d0*/  IMAD R187, R78, 0x2, R65 ;  /* 0x000000024ebb7824 */ /* 0x000fe200078e0241 */
[-C--:B------:R-:W-:Y:S02]  /*104e0*/  LEA R120, P4, R147, R7.reuse, 0x1 ;  /* 0x0000000793787211 */ /* 0x080fe400078808ff */
[----:B------:R-:W-:-:S02]  /*104f0*/  LEA R128, P5, R11, R7, 0x1 ;  /* 0x000000070b807211 */ /* 0x000fc400078a08ff */
[-C--:B------:R-:W-:Y:S02]  /*10500*/  LEA.HI.X.SX32 R121, R147, R64.reuse, 0x1, P4 ;  /* 0x0000004093797211 */ /* 0x080fe400020f0eff */
[-C--:B------:R-:W-:Y:S01]  /*10510*/  LEA.HI.X.SX32 R129, R11, R64.reuse, 0x1, P5 ;  /* 0x000000400b817211 */ /* 0x080fe200028f0eff */
[----:B------:R-:W-:Y:S01]  /*10520*/  IMAD R11, R78, 0x2, R187 ;  /* 0x000000024e0b7824 */ /* 0x000fe200078e02bb */
[-C--:B------:R-:W-:Y:S02]  /*10530*/  LEA R124, P3, R151, R7.reuse, 0x1 ;  /* 0x00000007977c7211 */ /* 0x080fe400078608ff */
[----:B------:R-:W-:Y:S02]  /*10540*/  LEA R126, P4, R13, R7, 0x1 ;  /* 0x000000070d7e7211 */ /* 0x000fe400078808ff */
[-C--:B------:R-:W-:Y:S02]  /*10550*/  LEA.HI.X.SX32 R125, R151, R64.reuse, 0x1, P3 ;  /* 0x00000040977d7211 */ /* 0x080fe400018f0eff */
[----:B------:R-:W-:-:S02]  /*10560*/  LEA.HI.X.SX32 R127, R13, R64, 0x1, P4 ;  /* 0x000000400d7f7211 */ /* 0x000fc400020f0eff */
[C---:B------:R-:W-:Y:S02]  /*10570*/  LEA R130, P3, R9.reuse, R7, 0x1 ;  /* 0x0000000709827211 */ /* 0x040fe400078608ff */
[C---:B------:R-:W-:Y:S02]  /*10580*/  LEA R13, R78.reuse, R11, 0x1 ;  /* 0x0000000b4e0d7211 */ /* 0x040fe400078e08ff */
[-C--:B------:R-:W-:Y:S02]  /*10590*/  LEA.HI.X.SX32 R131, R9, R64.reuse, 0x1, P3 ;  /* 0x0000004009837211 */ /* 0x080fe400018f0eff */
[-C--:B------:R-:W-:Y:S01]  /*105a0*/  LEA R134, P5, R155, R7.reuse, 0x1 ;  /* 0x000000079b867211 */ /* 0x080fe200078a08ff */
[C---:B------:R-:W-:Y:S01]  /*105b0*/  IMAD R9, R78.reuse, 0x2, R13 ;  /* 0x000000024e097824 */ /* 0x040fe200078e020d */
[-C--:B------:R-:W-:Y:S02]  /*105c0*/  LEA R132, P4, R153, R7.reuse, 0x1 ;  /* 0x0000000799847211 */ /* 0x080fe400078808ff */
        /* <DEDUP_REMOVED lines=23> */
[-C--:B------:R-:W-:Y:S02]  /*10740*/  LEA R142, P3, R163, R7.reuse, 0x1 ;  /* 0x00000007a38e7211 */ /* 0x080fe400078608ff */
[-C--:B------:R-:W-:Y:S01]  /*10750*/  LEA.HI.X.SX32 R151, R171, R64.reuse, 0x1, P4 ;  /* 0x00000040ab977211 */ /* 0x080fe200020f0eff */
[C---:B-----5:R-:W-:Y:S01]  /*10760*/  IMAD R203, R78.reuse, 0x2, R201 ;  /* 0x000000024ecb7824 */ /* 0x060fe200078e02c9 */
[-C--:B------:R-:W-:Y:S02]  /*10770*/  LEA R156, P4, R175, R7.reuse, 0x1 ;  /* 0x00000007af9c7211 */ /* 0x080fe400078808ff */
[----:B------:R-:W-:Y:S01]  /*10780*/  LEA.HI.X.SX32 R143, R163, R64, 0x1, P3 ;  /* 0x00000040a38f7211 */ /* 0x000fe200018f0eff */
[----:B------:R-:W-:Y:S01]  /*10790*/  IMAD R205, R78, 0x2, R203 ;  /* 0x000000024ecd7824 */ /* 0x000fe200078e02cb */
[----:B------:R-:W-:-:S02]  /*107a0*/  LEA R148, P3, R169, R7, 0x1 ;  /* 0x00000007a9947211 */ /* 0x000fc400078608ff */
[-C--:B------:R-:W-:Y:S02]  /*107b0*/  LEA R158, P5, R177, R7.reuse, 0x1 ;  /* 0x00000007b19e7211 */ /* 0x080fe400078a08ff */
[-C--:B------:R-:W-:Y:S02]  /*107c0*/  LEA.HI.X.SX32 R157, R175, R64.reuse, 0x1, P4 ;  /* 0x00000040af9d7211 */ /* 0x080fe400020f0eff */
[-C--:B------:R-:W-:Y:S02]  /*107d0*/  LEA R162, P4, R181, R7.reuse, 0x1 ;  /* 0x00000007b5a27211 */ /* 0x080fe400078808ff */
[-C--:B------:R-:W-:Y:S02]  /*107e0*/  LEA.HI.X.SX32 R149, R169, R64.reuse, 0x1, P3 ;  /* 0x00000040a9957211 */ /* 0x080fe400018f0eff */
[----:B------:R-:W-:Y:S02]  /*107f0*/  LEA.HI.X.SX32 R159, R177, R64, 0x1, P5 ;  /* 0x00000040b19f7211 */ /* 0x000fe400028f0eff */
[----:B------:R-:W-:-:S02]  /*10800*/  LEA R154, P3, R173, R7, 0x1 ;  /* 0x00000007ad9a7211 */ /* 0x000fc400078608ff */
[-C--:B------:R-:W-:Y:S02]  /*10810*/  LEA R164, P5, R183, R7.reuse, 0x1 ;  /* 0x00000007b7a47211 */ /* 0x080fe400078a08ff */
[-C--:B------:R-:W-:Y:S02]  /*10820*/  LEA.HI.X.SX32 R163, R181, R64.reuse, 0x1, P4 ;  /* 0x00000040b5a37211 */ /* 0x080fe400020f0eff */
[----:B------:R-:W-:Y:S02]  /*10830*/  LEA R168, P4, R65, R7, 0x1 ;  /* 0x0000000741a87211 */ /* 0x000fe400078808ff */
[----:B------:R-:W-:Y:S02]  /*10840*/  LEA R207, R78, R205, 0x1 ;  /* 0x000000cd4ecf7211 */ /* 0x000fe400078e08ff */
[-C--:B------:R-:W-:Y:S02]  /*10850*/  LEA.HI.X.SX32 R155, R173, R64.reuse, 0x1, P3 ;  /* 0x00000040ad9b7211 */ /* 0x080fe400018f0eff */
[----:B------:R-:W-:-:S02]  /*10860*/  LEA.HI.X.SX32 R165, R183, R64, 0x1, P5 ;  /* 0x00000040b7a57211 */ /* 0x000fc400028f0eff */
[-C--:B------:R-:W-:Y:S02]  /*10870*/  LEA R160, P3, R179, R7.reuse, 0x1 ;  /* 0x00000007b3a07211 */ /* 0x080fe400078608ff */
[-C--:B------:R-:W-:Y:S02]  /*10880*/  LEA R170, P5, R187, R7.reuse, 0x1 ;  /* 0x00000007bbaa7211 */ /* 0x080fe400078a08ff */
[-C--:B------:R-:W-:Y:S01]  /*10890*/  LEA.HI.X.SX32 R169, R65, R64.reuse, 0x1, P4 ;  /* 0x0000004041a97211 */ /* 0x080fe200020f0eff */
[C---:B------:R-:W-:Y:S01]  /*108a0*/  IMAD R65, R78.reuse, 0x2, R207 ;  /* 0x000000024e417824 */ /* 0x040fe200078e02cf */
[-C--:B------:R-:W-:Y:S02]  /*108b0*/  LEA.HI.X.SX32 R161, R179, R64.reuse, 0x1, P3 ;  /* 0x00000040b3a17211 */ /* 0x080fe400018f0eff */
[----:B------:R-:W-:Y:S01]  /*108c0*/  LEA.HI.X.SX32 R171, R187, R64, 0x1, P5 ;  /* 0x00000040bbab7211 */ /* 0x000fe200028f0eff */
[----:B------:R-:W-:Y:S01]  /*108d0*/  IMAD R209, R78, 0x2, R65 ;  /* 0x000000024ed17824 */ /* 0x000fe200078e0241 */
[----:B------:R-:W-:-:S02]  /*108e0*/  LEA R166, P3, R185, R7, 0x1 ;  /* 0x00000007b9a67211 */ /* 0x000fc400078608ff */
[-C--:B------:R-:W-:Y:S02]  /*108f0*/  LEA R176, P5, R9, R7.reuse, 0x1 ;  /* 0x0000000709b07211 */ /* 0x080fe400078a08ff */
[-C--:B------:R-:W-:Y:S02]  /*10900*/  LEA.HI.X.SX32 R167, R185, R64.reuse, 0x1, P3 ;  /* 0x00000040b9a77211 */ /* 0x080fe400018f0eff */
[----:B------:R-:W-:Y:S02]  /*10910*/  LEA.HI.X.SX32 R177, R9, R64, 0x1, P5 ;  /* 0x0000004009b17211 */ /* 0x000fe400028f0eff */
[----:B------:R-:W-:Y:S02]  /*10920*/  LEA R172, P3, R11, R7, 0x1 ;  /* 0x000000070bac7211 */ /* 0x000fe400078608ff */
[----:B------:R-:W-:Y:S02]  /*10930*/  LEA R9, R78, R209, 0x1 ;  /* 0x000000d14e097211 */ /* 0x000fe400078e08ff */
[----:B------:R-:W-:-:S02]  /*10940*/  LEA R174, P4, R13, R7, 0x1 ;  /* 0x000000070dae7211 */ /* 0x000fc400078808ff */
[-C--:B------:R-:W-:Y:S01]  /*10950*/  LEA.HI.X.SX32 R173, R11, R64.reuse, 0x1, P3 ;  /* 0x000000400bad7211 */ /* 0x080fe200018f0eff */
[C---:B------:R-:W-:Y:S01]  /*10960*/  IMAD R11, R78.reuse, 0x2, R9 ;  /* 0x000000024e0b7824 */ /* 0x040fe200078e0209 */
[-C--:B------:R-:W-:Y:S02]  /*10970*/  LEA.HI.X.SX32 R175, R13, R64.reuse, 0x1, P4 ;  /* 0x000000400daf7211 */ /* 0x080fe400020f0eff */
[-C--:B------:R-:W-:Y:S01]  /*10980*/  LEA R182, P5, R193, R7.reuse, 0x1 ;  /* 0x00000007c1b67211 */ /* 0x080fe200078a08ff */
[----:B------:R-:W-:Y:S01]  /*10990*/  IMAD R13, R78, 0x2, R11 ;  /* 0x000000024e0d7824 */ /* 0x000fe200078e020b */
[-C--:B------:R-:W-:Y:S02]  /*109a0*/  LEA R178, P3, R189, R7.reuse, 0x1 ;  /* 0x00000007bdb27211 */ /* 0x080fe400078608ff */
[----:B------:R-:W-:Y:S02]  /*109b0*/  LEA.HI.X.SX32 R183, R193, R64, 0x1, P5 ;  /* 0x00000040c1b77211 */ /* 0x000fe400028f0eff */
[----:B------:R-:W-:-:S02]  /*109c0*/  LEA R188, P5, R79, R7, 0x1 ;  /* 0x000000074fbc7211 */ /* 0x000fc400078a08ff */
        /* <DEDUP_REMOVED lines=8> */
[-C--:B------:R-:W-:Y:S02]  /*10a50*/  LEA R186, P4, R197, R7.reuse, 0x1 ;  /* 0x00000007c5ba7211 */ /* 0x080fe400078808ff */
[----:B------:R-:W-:Y:S02]  /*10a60*/  LEA R194, P5, R203, R7, 0x1 ;  /* 0x00000007cbc27211 */ /* 0x000fe400078a08ff */
[C---:B------:R-:W-:Y:S02]  /*10a70*/  LEA R217, R78.reuse, R215, 0x1 ;  /* 0x000000d74ed97211 */ /* 0x040fe400078e08ff */
[-C--:B------:R-:W-:Y:S02]  /*10a80*/  LEA.HI.X.SX32 R185, R195, R64.reuse, 0x1, P3 ;  /* 0x00000040c3b97211 */ /* 0x080fe400018f0eff */
[----:B------:R-:W-:Y:S01]  /*10a90*/  LEA.HI.X.SX32 R187, R197, R64, 0x1, P4 ;  /* 0x00000040c5bb7211 */ /* 0x000fe200020f0eff */
[----:B------:R-:W-:Y:S01]  /*10aa0*/  IMAD R219, R78, 0x2, R217 ;  /* 0x000000024edb7824 */ /* 0x000fe200078e02d9 */
[----:B------:R-:W-:-:S02]  /*10ab0*/  LEA R192, P4, R201, R7, 0x1 ;  /* 0x00000007c9c07211 */ /* 0x000fc400078808ff */
[-C--:B------:R-:W-:Y:S02]  /*10ac0*/  LEA.HI.X.SX32 R195, R203, R64.reuse, 0x1, P5 ;  /* 0x00000040cbc37211 */ /* 0x080fe400028f0eff */
[-C--:B------:R-:W-:Y:S02]  /*10ad0*/  LEA R200, P5, R65, R7.reuse, 0x1 ;  /* 0x0000000741c87211 */ /* 0x080fe400078a08ff */
[-C--:B------:R-:W-:Y:S02]  /*10ae0*/  LEA.HI.X.SX32 R193, R201, R64.reuse, 0x1, P4 ;  /* 0x00000040c9c17211 */ /* 0x080fe400020f0eff */
[-C--:B------:R-:W-:Y:S02]  /*10af0*/  LEA R190, P3, R199, R7.reuse, 0x1 ;  /* 0x00000007c7be7211 */ /* 0x080fe400078608ff */
[----:B------:R-:W-:Y:S01]  /*10b00*/  LEA.HI.X.SX32 R201, R65, R64, 0x1, P5 ;  /* 0x0000004041c97211 */ /* 0x000fe200028f0eff */
[----:B------:R-:W-:Y:S01]  /*10b10*/  IMAD R65, R78, 0x2, R219 ;  /* 0x000000024e417824 */ /* 0x000fe200078e02db */
[----:B------:R-:W-:-:S02]  /*10b20*/  LEA R198, P4, R207, R7, 0x1 ;  /* 0x00000007cfc67211 */ /* 0x000fc400078808ff */
[-C--:B------:R-:W-:Y:S02]  /*10b30*/  LEA.HI.X.SX32 R191, R199, R64.reuse, 0x1, P3 ;  /* 0x00000040c7bf7211 */ /* 0x080fe400018f0eff */
[-C--:B------:R-:W-:Y:S02]  /*10b40*/  LEA R196, P3, R205, R7.reuse, 0x1 ;  /* 0x00000007cdc47211 */ /* 0x080fe400078608ff */
[-C--:B------:R-:W-:Y:S02]  /*10b50*/  LEA.HI.X.SX32 R199, R207, R64.reuse, 0x1, P4 ;  /* 0x00000040cfc77211 */ /* 0x080fe400020f0eff */
[----:B------:R-:W-:Y:S02]  /*10b60*/  LEA R204, P4, R9, R7, 0x1 ;  /* 0x0000000709cc7211 */ /* 0x000fe400078808ff */
[----:B------:R-:W-:Y:S02]  /*10b70*/  LEA R223, R78, R65, 0x1 ;  /* 0x000000414edf7211 */ /* 0x000fe400078e08ff */
        /* <DEDUP_REMOVED lines=9> */
[----:B------:R-:W-:Y:S02]  /*10c10*/  LEA R212, P5, R79, R7, 0x1 ;  /* 0x000000074fd47211 */ /* 0x000fe400078a08ff */
[-C--:B------:R-:W-:Y:S02]  /*10c20*/  LEA.HI.X.SX32 R209, R13, R64.reuse, 0x1, P3 ;  /* 0x000000400dd17211 */ /* 0x080fe400018f0eff */
[C---:B------:R-:W-:Y:S02]  /*10c30*/  LEA R13, R78.reuse, R11, 0x1 ;  /* 0x0000000b4e0d7211 */ /* 0x040fe400078e08ff */
[----:B------:R-:W-:Y:S02]  /*10c40*/  LEA.HI.X.SX32 R213, R79, R64, 0x1, P5 ;  /* 0x000000404fd57211 */ /* 0x000fe400028f0eff */
[-C--:B------:R-:W-:Y:S01]  /*10c50*/  LEA R210, P4, R211, R7.reuse, 0x1 ;  /* 0x00000007d3d27211 */ /* 0x080fe200078808ff */
[----:B------:R-:W-:Y:S01]  /*10c60*/  IMAD R79, R78, 0x2, R13 ;  /* 0x000000024e4f7824 */ /* 0x000fe200078e020d */
[----:B------:R-:W-:-:S02]  /*10c70*/  LEA R218, P5, R219, R7, 0x1 ;  /* 0x00000007dbda7211 */ /* 0x000fc400078a08ff */
[-C--:B------:R-:W-:Y:S01]  /*10c80*/  LEA.HI.X.SX32 R211, R211, R64.reuse, 0x1, P4 ;  /* 0x00000040d3d37211 */ /* 0x080fe200020f0eff */
[C---:B------:R-:W-:Y:S01]  /*10c90*/  IMAD R233, R78.reuse, 0x2, R79 ;  /* 0x000000024ee97824 */ /* 0x040fe200078e024f */
[-C--:B------:R-:W-:Y:S02]  /*10ca0*/  LEA R214, P3, R215, R7.reuse, 0x1 ;  /* 0x00000007d7d67211 */ /* 0x080fe400078608ff */
[-C--:B------:R-:W-:Y:S02]  /*10cb0*/  LEA R216, P4, R217, R7.reuse, 0x1 ;  /* 0x00000007d9d87211 */ /* 0x080fe400078808ff */
[----:B------:R-:W-:Y:S02]  /*10cc0*/  LEA.HI.X.SX32 R219, R219, R64, 0x1, P5 ;  /* 0x00000040dbdb7211 */ /* 0x000fe400028f0eff */
[----:B------:R-:W-:Y:S02]  /*10cd0*/  LEA R224, P5, R9, R7, 0x1 ;  /* 0x0000000709e07211 */ /* 0x000fe400078a08ff */
[----:B------:R-:W-:-:S02]  /*10ce0*/  LEA R235, R78, R233, 0x1 ;  /* 0x000000e94eeb7211 */ /* 0x000fc400078e08ff */
[----:B------:R-:W-:Y:S02]  /*10cf0*/  PRMT R25, R25, 0x7632, R25 ;  /* 0x0000763219197816 */ /* 0x000fe40000000019 */
[----:B------:R-:W-:Y:S02]  /*10d00*/  PRMT R26, R26, 0x7632, R26 ;  /* 0x000076321a1a7816 */ /* 0x000fe4000000001a */
[-C--:B------:R-:W-:Y:S01]  /*10d10*/  LEA.HI.X.SX32 R215, R215, R64.reuse, 0x1, P3 ;  /* 0x00000040d7d77211 */ /* 0x080fe200018f0eff */
[----:B------:R0:W-:Y:S01]  /*10d20*/  STG.E.U16 desc[UR4][R14.64], R25 ;  /* 0x000000190e007986 */ /* 0x0001e2000c101504 */
[----:B------:R-:W-:Y:S02]  /*10d30*/  LEA.HI.X.SX32 R217, R217, R64, 0x1, P4 ;  /* 0x00000040d9d97211 */ /* 0x000fe400020f0eff */
[----:B------:R-:W-:Y:S01]  /*10d40*/  PRMT R27, R27, 0x7632, R27 ;  /* 0x000076321b1b7816 */ /* 0x000fe2000000001b */
[----:B------:R1:W-:Y:S01]  /*10d50*/  STG.E.U16 desc[UR4][R16.64], R26 ;  /* 0x0000001a10007986 */ /* 0x0003e2000c101504 */
[----:B------:R-:W-:-:S02]  /*10d60*/  LEA R220, P3, R65, R7, 0x1 ;  /* 0x0000000741dc7211 */ /* 0x000fc400078608ff */
[-C--:B------:R-:W-:Y:S01]  /*10d70*/  LEA R222, P4, R223, R7.reuse, 0x1 ;  /* 0x00000007dfde7211 */ /* 0x080fe200078808ff */
[----:B------:R3:W-:Y:S01]  /*10d80*/  STG.E.U16 desc[UR4][R18.64], R27 ;  /* 0x0000001b12007986 */ /* 0x0007e2000c101504 */
[-C--:B------:R-:W-:Y:S01]  /*10d90*/  LEA.HI.X.SX32 R225, R9, R64.reuse, 0x1, P5 ;  /* 0x0000004009e17211 */ /* 0x080fe200028f0eff */
[C---:B------:R-:W-:Y:S01]  /*10da0*/  IMAD R9, R78.reuse, 0x2, R235 ;  /* 0x000000024e097824 */ /* 0x040fe200078e02eb */
[-C--:B------:R-:W-:Y:S01]  /*10db0*/  LEA.HI.X.SX32 R221, R65, R64.reuse, 0x1, P3 ;  /* 0x0000004041dd7211 */ /* 0x080fe200018f0eff */
[----:B------:R4:W-:Y:S01]  /*10dc0*/  STG.E.U16 desc[UR4][R20.64], R28 ;  /* 0x0000001c14007986 */ /* 0x0009e2000c101504 */
[----:B------:R-:W-:Y:S01]  /*10dd0*/  LEA.HI.X.SX32 R223, R223, R64, 0x1, P4 ;  /* 0x00000040dfdf7211 */ /* 0x000fe200020f0eff */
[----:B------:R-:W-:Y:S01]  /*10de0*/  IMAD R65, R78, 0x2, R9 ;  /* 0x000000024e417824 */ /* 0x000fe200078e0209 */
[----:B0-----:R-:W-:Y:S01]  /*10df0*/  PRMT R15, R28, 0x7632, R15 ;  /* 0x000076321c0f7816 */ /* 0x001fe2000000000f */
[----:B------:R-:W-:Y:S01]  /*10e00*/  STG.E.U16 desc[UR4][R22.64], R29 ;  /* 0x0000001d16007986 */ /* 0x000fe2000c101504 */
[----:B------:R-:W-:-:S02]  /*10e10*/  LEA R228, P4, R13, R7, 0x1 ;  /* 0x000000070de47211 */ /* 0x000fc400078808ff */
[----:B-1----:R-:W-:Y:S01]  /*10e20*/  PRMT R17, R29, 0x7632, R17 ;  /* 0x000076321d117816 */ /* 0x002fe20000000011 */
[----:B------:R-:W-:Y:S01]  /*10e30*/  STG.E.U16 desc[UR4][R66.64], R30 ;  /* 0x0000001e42007986 */ /* 0x000fe2000c101504 */
[----:B---3--:R-:W-:Y:S02]  /*10e40*/  PRMT R19, R30, 0x7632, R19 ;  /* 0x000076321e137816 */ /* 0x008fe40000000013 */
[----:B------:R-:W-:Y:S01]  /*10e50*/  LEA.HI.X.SX32 R229, R13, R64, 0x1, P4 ;  /* 0x000000400de57211 */ /* 0x000fe200020f0eff */
[----:B------:R-:W-:Y:S01]  /*10e60*/  STG.E.U16 desc[UR4][R68.64], R31 ;  /* 0x0000001f44007986 */ /* 0x000fe2000c101504 */
[----:B----4-:R-:W-:Y:S02]  /*10e70*/  PRMT R21, R31, 0x7632, R21 ;  /* 0x000076321f157816 */ /* 0x010fe40000000015 */
[----:B------:R-:W-:Y:S01]  /*10e80*/  LEA R230, P5, R79, R7, 0x1 ;  /* 0x000000074fe67211 */ /* 0x000fe200078a08ff */
[----:B------:R0:W-:Y:S01]  /*10e90*/  STG.E.U16 desc[UR4][R70.64], R15 ;  /* 0x0000000f46007986 */ /* 0x0001e2000c101504 */
[----:B------:R-:W-:-:S02]  /*10ea0*/  LEA R13, R78, R65, 0x1 ;  /* 0x000000414e0d7211 */ /* 0x000fc400078e08ff */
[----:B------:R-:W-:Y:S01]  /*10eb0*/  PRMT R14, R32, 0x7632, R14 ;  /* 0x00007632200e7816 */ /* 0x000fe2000000000e */
[----:B------:R1:W-:Y:S01]  /*10ec0*/  STG.E.U16 desc[UR4][R80.64], R17 ;  /* 0x0000001150007986 */ /* 0x0003e2000c101504 */
[----:B------:R-:W-:Y:S02]  /*10ed0*/  PRMT R16, R33, 0x7632, R16 ;  /* 0x0000763221107816 */ /* 0x000fe40000000010 */
[-C--:B------:R-:W-:Y:S01]  /*10ee0*/  LEA R226, P3, R11, R7.reuse, 0x1 ;  /* 0x000000070be27211 */ /* 0x080fe200078608ff */
[----:B------:R3:W-:Y:S01]  /*10ef0*/  STG.E.U16 desc[UR4][R82.64], R19 ;  /* 0x0000001352007986 */ /* 0x0007e2000c101504 */
[-C--:B------:R-:W-:Y:S01]  /*10f00*/  LEA.HI.X.SX32 R231, R79, R64.reuse, 0x1, P5 ;  /* 0x000000404fe77211 */ /* 0x080fe200028f0eff */
[----:B------:R-:W-:Y:S01]  /*10f10*/  IMAD R79, R78, 0x2, R13 ;  /* 0x000000024e4f7824 */ /* 0x000fe200078e020d */
[----:B------:R-:W-:Y:S01]  /*10f20*/  PRMT R18, R34, 0x7632, R18 ;  /* 0x0000763222127816 */ /* 0x000fe20000000012 */
[----:B------:R4:W-:Y:S01]  /*10f30*/  STG.E.U16 desc[UR4][R84.64], R21 ;  /* 0x0000001554007986 */ /* 0x0009e2000c101504 */
[----:B------:R-:W-:Y:S01]  /*10f40*/  PRMT R20, R35, 0x7632, R20 ;  /* 0x0000763223147816 */ /* 0x000fe20000000014 */
[----:B------:R-:W-:Y:S01]  /*10f50*/  IMAD R78, R78, 0x2, R79 ;  /* 0x000000024e4e7824 */ /* 0x000fe200078e024f */
[----:B------:R-:W-:Y:S01]  /*10f60*/  LEA.HI.X.SX32 R227, R11, R64, 0x1, P3 ;  /* 0x000000400be37211 */ /* 0x000fe200018f0eff */
[----:B------:R-:W-:Y:S01]  /*10f70*/  STG.E.U16 desc[UR4][R86.64], R32 ;  /* 0x0000002056007986 */ /* 0x000fe2000c101504 */
[----:B------:R-:W-:-:S02]  /*10f80*/  LEA R234, P4, R235, R7, 0x1 ;  /* 0x00000007ebea7211 */ /* 0x000fc400078808ff */
[-C--:B------:R-:W-:Y:S01]  /*10f90*/  LEA R232, P3, R233, R7.reuse, 0x1 ;  /* 0x00000007e9e87211 */ /* 0x080fe200078608ff */
[----:B------:R-:W-:Y:S01]  /*10fa0*/  STG.E.U16 desc[UR4][R88.64], R33 ;  /* 0x0000002158007986 */ /* 0x000fe2000c101504 */
[----:B------:R-:W-:Y:S02]  /*10fb0*/  LEA R236, P5, R9, R7, 0x1 ;  /* 0x0000000709ec7211 */ /* 0x000fe400078a08ff */
[----:B0-----:R-:W-:Y:S01]  /*10fc0*/  PRMT R15, R36, 0x7632, R15 ;  /* 0x00007632240f7816 */ /* 0x001fe2000000000f */
[----:B------:R-:W-:Y:S01]  /*10fd0*/  STG.E.U16 desc[UR4][R90.64], R34 ;  /* 0x000000225a007986 */ /* 0x000fe2000c101504 */
[----:B-1----:R-:W-:Y:S02]  /*10fe0*/  PRMT R17, R37, 0x7632, R17 ;  /* 0x0000763225117816 */ /* 0x002fe40000000011 */
[----:B------:R-:W-:Y:S01]  /*10ff0*/  LEA.HI.X.SX32 R235, R235, R64, 0x1, P4 ;  /* 0x00000040ebeb7211 */ /* 0x000fe200020f0eff */
[----:B------:R-:W-:Y:S01]  /*11000*/  STG.E.U16 desc[UR4][R92.64], R35 ;  /* 0x000000235c007986 */ /* 0x000fe2000c101504 */
[----:B---3--:R-:W-:-:S02]  /*11010*/  PRMT R19, R38, 0x7632, R19 ;  /* 0x0000763226137816 */ /* 0x008fc40000000013 */
[-C--:B------:R-:W-:Y:S01]  /*11020*/  LEA.HI.X.SX32 R233, R233, R64.reuse, 0x1, P3 ;  /* 0x00000040e9e97211 */ /* 0x080fe200018f0eff */
[----:B------:R0:W-:Y:S01]  /*11030*/  STG.E.U16 desc[UR4][R94.64], R14 ;  /* 0x0000000e5e007986 */ /* 0x0001e2000c101504 */
[----:B------:R-:W-:Y:S02]  /*11040*/  LEA.HI.X.SX32 R237, R9, R64, 0x1, P5 ;  /* 0x0000004009ed7211 */ /* 0x000fe400028f0eff */
[-C--:B------:R-:W-:Y:S01]  /*11050*/  LEA R8, P4, R13, R7.reuse, 0x1 ;  /* 0x000000070d087211 */ /* 0x080fe200078808ff */
[----:B------:R1:W-:Y:S01]  /*11060*/  STG.E.U16 desc[UR4][R96.64], R16 ;  /* 0x0000001060007986 */ /* 0x0003e2000c101504 */
[----:B----4-:R-:W-:Y:S02]  /*11070*/  PRMT R21, R39, 0x7632, R21 ;  /* 0x0000763227157816 */ /* 0x010fe40000000015 */
[-C--:B------:R-:W-:Y:S01]  /*11080*/  LEA R10, P3, R65, R7.reuse, 0x1 ;  /* 0x00000007410a7211 */ /* 0x080fe200078608ff */
[----:B------:R-:W-:Y:S01]  /*11090*/  STG.E.U16 desc[UR4][R98.64], R18 ;  /* 0x0000001262007986 */ /* 0x000fe2000c101504 */
[----:B------:R-:W-:-:S02]  /*110a0*/  LEA R6, P5, R79, R7, 0x1 ;  /* 0x000000074f067211 */ /* 0x000fc400078a08ff */
[C---:B------:R-:W-:Y:S01]  /*110b0*/  LEA R12, P6, R78.reuse, R7, 0x1 ;  /* 0x000000074e0c7211 */ /* 0x040fe200078c08ff */
[----:B------:R-:W-:Y:S01]  /*110c0*/  STG.E.U16 desc[UR4][R100.64], R20 ;  /* 0x0000001464007986 */ /* 0x000fe2000c101504 */
[-C--:B------:R-:W-:Y:S02]  /*110d0*/  LEA.HI.X.SX32 R9, R13, R64.reuse, 0x1, P4 ;  /* 0x000000400d097211 */ /* 0x080fe400020f0eff */
[-C--:B------:R-:W-:Y:S01]  /*110e0*/  LEA.HI.X.SX32 R11, R65, R64.reuse, 0x1, P3 ;  /* 0x00000040410b7211 */ /* 0x080fe200018f0eff */
[----:B------:R-:W-:Y:S01]  /*110f0*/  STG.E.U16 desc[UR4][R102.64], R36 ;  /* 0x0000002466007986 */ /* 0x000fe2000c101504 */
[-C--:B------:R-:W-:Y:S02]  /*11100*/  LEA.HI.X.SX32 R7, R79, R64.reuse, 0x1, P5 ;  /* 0x000000404f077211 */ /* 0x080fe400028f0eff */
[----:B------:R-:W-:Y:S01]  /*11110*/  LEA.HI.X.SX32 R13, R78, R64, 0x1, P6 ;  /* 0x000000404e0d7211 */ /* 0x000fe200030f0eff */
[----:B------:R-:W-:Y:S01]  /*11120*/  STG.E.U16 desc[UR4][R104.64], R37 ;  /* 0x0000002568007986 */ /* 0x000fe2000c101504 */
[----:B0-----:R-:W-:-:S02]  /*11130*/  PRMT R14, R48, 0x7632, R14 ;  /* 0x00007632300e7816 */ /* 0x001fc4000000000e */
[----:B------:R-:W-:Y:S01]  /*11140*/  PRMT R64, R49, 0x7632, R64 ;  /* 0x0000763231407816 */ /* 0x000fe20000000040 */
[----:B------:R-:W-:Y:S01]  /*11150*/  STG.E.U16 desc[UR4][R106.64], R38 ;  /* 0x000000266a007986 */ /* 0x000fe2000c101504 */
[----:B------:R-:W-:Y:S02]  /*11160*/  PRMT R65, R50, 0x7632, R65 ;  /* 0x0000763232417816 */ /* 0x000fe40000000041 */
[----:B------:R-:W-:Y:S01]  /*11170*/  PRMT R66, R51, 0x7632, R66 ;  /* 0x0000763233427816 */ /* 0x000fe20000000042 */
[----:B------:R-:W-:Y:S01]  /*11180*/  STG.E.U16 desc[UR4][R108.64], R39 ;  /* 0x000000276c007986 */ /* 0x000fe2000c101504 */
[----:B------:R-:W-:Y:S02]  /*11190*/  PRMT R71, R52, 0x7632, R71 ;  /* 0x0000763234477816 */ /* 0x000fe40000000047 */
[----:B-1----:R-:W-:Y:S01]  /*111a0*/  PRMT R16, R54, 0x7632, R16 ;  /* 0x0000763236107816 */ /* 0x002fe20000000010 */
[----:B------:R0:W-:Y:S01]  /*111b0*/  STG.E.U16 desc[UR4][R110.64], R15 ;  /* 0x0000000f6e007986 */ /* 0x0001e2000c101504 */
[----:B--2---:R-:W-:-:S02]  /*111c0*/  PRMT R79, R60, 0x7632, R79 ;  /* 0x000076323c4f7816 */ /* 0x004fc4000000004f */
[----:B------:R-:W-:Y:S01]  /*111d0*/  PRMT R80, R61, 0x7632, R80 ;  /* 0x000076323d507816 */ /* 0x000fe20000000050 */
[----:B------:R1:W-:Y:S01]  /*111e0*/  STG.E.U16 desc[UR4][R112.64], R17 ;  /* 0x0000001170007986 */ /* 0x0003e2000c101504 */
[----:B------:R-:W-:Y:S02]  /*111f0*/  PRMT R81, R62, 0x7632, R81 ;  /* 0x000076323e517816 */ /* 0x000fe40000000051 */
[----:B------:R-:W-:Y:S01]  /*11200*/  PRMT R82, R63, 0x7632, R82 ;  /* 0x000076323f527816 */ /* 0x000fe20000000052 */
[----:B------:R2:W-:Y:S01]  /*11210*/  STG.E.U16 desc[UR4][R114.64], R19 ;  /* 0x0000001372007986 */ /* 0x0005e2000c101504 */
[----:B------:R-:W-:Y:S02]  /*11220*/  PRMT R87, R72, 0x7632, R87 ;  /* 0x0000763248577816 */ /* 0x000fe40000000057 */
[----:B------:R-:W-:Y:S01]  /*11230*/  PRMT R88, R73, 0x7632, R88 ;  /* 0x0000763249587816 */ /* 0x000fe20000000058 */
[----:B------:R-:W-:Y:S01]  /*11240*/  STG.E.U16 desc[UR4][R116.64], R21 ;  /* 0x0000001574007986 */ /* 0x000fe2000c101504 */
[----:B0-----:R-:W-:-:S02]  /*11250*/  PRMT R15, R53, 0x7632, R15 ;  /* 0x00007632350f7816 */ /* 0x001fc4000000000f */
[----:B------:R-:W-:Y:S01]  /*11260*/  PRMT R89, R74, 0x7632, R89 ;  /* 0x000076324a597816 */ /* 0x000fe20000000059 */
[----:B------:R-:W-:Y:S01]  /*11270*/  STG.E.U16 desc[UR4][R118.64], R48 ;  /* 0x0000003076007986 */ /* 0x000fe2000c101504 */
[----:B-1----:R-:W-:Y:S02]  /*11280*/  PRMT R17, R55, 0x7632, R17 ;  /* 0x0000763237117816 */ /* 0x002fe40000000011 */
[----:B------:R-:W-:Y:S01]  /*11290*/  PRMT R90, R75, 0x7632, R90 ;  /* 0x000076324b5a7816 */ /* 0x000fe2000000005a */
[----:B------:R-:W-:Y:S01]  /*112a0*/  STG.E.U16 desc[UR4][R120.64], R49 ;  /* 0x0000003178007986 */ /* 0x000fe2000c101504 */
[----:B------:R-:W-:Y:S02]  /*112b0*/  PRMT R95, R56, 0x7632, R95 ;  /* 0x00007632385f7816 */ /* 0x000fe4000000005f */
[----:B------:R-:W-:Y:S01]  /*112c0*/  PRMT R96, R57, 0x7632, R96 ;  /* 0x0000763239607816 */ /* 0x000fe20000000060 */
[----:B------:R-:W-:Y:S01]  /*112d0*/  STG.E.U16 desc[UR4][R122.64], R50 ;  /* 0x000000327a007986 */ /* 0x000fe2000c101504 */
[----:B------:R-:W-:-:S02]  /*112e0*/  PRMT R97, R58, 0x7632, R97 ;  /* 0x000076323a617816 */ /* 0x000fc40000000061 */
[----:B------:R-:W-:Y:S01]  /*112f0*/  PRMT R98, R59, 0x7632, R98 ;  /* 0x000076323b627816 */ /* 0x000fe20000000062 */
[----:B------:R-:W-:Y:S01]  /*11300*/  STG.E.U16 desc[UR4][R124.64], R51 ;  /* 0x000000337c007986 */ /* 0x000fe2000c101504 */
[----:B------:R-:W-:Y:S02]  /*11310*/  PRMT R103, R44, 0x7632, R103 ;  /* 0x000076322c677816 */ /* 0x000fe40000000067 */
        /* <DEDUP_REMOVED lines=9> */
[----:B--2---:R-:W-:Y:S01]  /*113b0*/  PRMT R114, R43, 0x7632, R114 ;  /* 0x000076322b727816 */ /* 0x004fe20000000072 */
[----:B------:R-:W-:Y:S04]  /*113c0*/  STG.E.U16 desc[UR4][R132.64], R66 ;  /* 0x0000004284007986 */ /* 0x000fe8000c101504 */
        /* <DEDUP_REMOVED lines=8> */
[----:B------:R0:W1:Y:S04]  /*11450*/  LDS.128 R16, [R3] ;  /* 0x0000000003107984 */ /* 0x0000680000000c00 */
[----:B------:R2:W-:Y:S04]  /*11460*/  STG.E.U16 desc[UR4][R150.64], R60 ;  /* 0x0000003c96007986 */ /* 0x0005e8000c101504 */
[----:B------:R2:W-:Y:S01]  /*11470*/  STG.E.U16 desc[UR4][R152.64], R61 ;  /* 0x0000003d98007986 */ /* 0x0005e2000c101504 */
[----:B0-----:R-:W-:-:S03]  /*11480*/  FSEL R3, R76, -INF , P2 ;  /* 0xff8000004c037808 */ /* 0x001fc60001000000 */
[----:B------:R2:W-:Y:S02]  /*11490*/  STG.E.U16 desc[UR4][R154.64], R62 ;  /* 0x0000003e9a007986 */ /* 0x0005e4000c101504 */
[----:B------:R-:W-:Y:S02]  /*114a0*/  FFMA R3, R3, 0.69314718246459960938, R4 ;  /* 0x3f31721803037823 */ /* 0x000fe40000000004 */
[----:B------:R2:W-:Y:S01]  /*114b0*/  STG.E.U16 desc[UR4][R156.64], R63 ;  /* 0x0000003f9c007986 */ /* 0x0005e2000c101504 */
[----:B------:R-:W0:Y:S03]  /*114c0*/  LDC R4, c[0x0][0x27c] ;  /* 0x00009f00ff047b82 */ /* 0x000e260000000800 */
[----:B------:R2:W-:Y:S04]  /*114d0*/  STG.E.U16 desc[UR4][R158.64], R79 ;  /* 0x0000004f9e007986 */ /* 0x0005e8000c101504 */
[----:B------:R2:W-:Y:S04]  /*114e0*/  STG.E.U16 desc[UR4][R160.64], R80 ;  /* 0x00000050a0007986 */ /* 0x0005e8000c101504 */
[----:B------:R2:W-:Y:S04]  /*114f0*/  STG.E.U16 desc[UR4][R162.64], R81 ;  /* 0x00000051a2007986 */ /* 0x0005e8000c101504 */
[----:B------:R2:W-:Y:S04]  /*11500*/  STG.E.U16 desc[UR4][R164.64], R82 ;  /* 0x00000052a4007986 */ /* 0x0005e8000c101504 */
[----:B------:R2:W-:Y:S04]  /*11510*/  STG.E.U16 desc[UR4][R166.64], R72 ;  /* 0x00000048a6007986 */ /* 0x0005e8000c101504 */
[----:B------:R2:W-:Y:S01]  /*11520*/  STG.E.U16 desc[UR4][R168.64], R73 ;  /* 0x00000049a8007986 */ /* 0x0005e2000c101504 */
[----:B-1----:R-:W-:-:S02]  /*11530*/  PRMT R14, R16, 0x7632, R14 ;  /* 0x00007632100e7816 */ /* 0x002fc4000000000e */
[----:B------:R-:W-:Y:S01]  /*11540*/  PRMT R15, R17, 0x7632, R15 ;  /* 0x00007632110f7816 */ /* 0x000fe2000000000f */
[----:B------:R2:W-:Y:S01]  /*11550*/  STG.E.U16 desc[UR4][R170.64], R74 ;  /* 0x0000004aaa007986 */ /* 0x0005e2000c101504 */
[----:B------:R-:W-:Y:S02]  /*11560*/  PRMT R20, R18, 0x7632, R20 ;  /* 0x0000763212147816 */ /* 0x000fe40000000014 */
[----:B------:R-:W-:Y:S01]  /*11570*/  PRMT R21, R19, 0x7632, R21 ;  /* 0x0000763213157816 */ /* 0x000fe20000000015 */
[----:B------:R2:W-:Y:S04]  /*11580*/  STG.E.U16 desc[UR4][R172.64], R75 ;  /* 0x0000004bac007986 */ /* 0x0005e8000c101504 */
        /* <DEDUP_REMOVED lines=35> */
[----:B------:R2:W-:Y:S01]  /*117c0*/  STG.E.U16 desc[UR4][R12.64], R21 ;  /* 0x000000150c007986 */ /* 0x0005e2000c101504 */
[----:B------:R-:W-:Y:S06]  /*117d0*/  BAR.SYNC.DEFER_BLOCKING 0x0 ;  /* 0x0000000000007b1d */ /* 0x000fec0000010000 */
[----:B------:R2:W-:Y:S02]  /*117e0*/  STS.64 [R0], R2 ;  /* 0x0000000200007388 */ /* 0x0005e40000000a00 */
[----:B------:R-:W-:Y:S06]  /*117f0*/  BAR.SYNC.DEFER_BLOCKING 0x0 ;  /* 0x0000000000007b1d */ /* 0x000fec0000010000 */
[----:B0-----:R-:W-:Y:S05]  /*11800*/  @P0 EXIT ;  /* 0x000000000000094d */ /* 0x001fea0003800000 */
[----:B------:R-:W0:Y:S01]  /*11810*/  LDS R5, [R5] ;  /* 0x0000000005057984 */ /* 0x000e220000000800 */
[----:B--2---:R-:W1:Y:S01]  /*11820*/  LDC.64 R6, c[0x0][0x230] ;  /* 0x00008c00ff067b82 */ /* 0x004e620000000a00 */
[----:B------:R-:W-:Y:S02]  /*11830*/  IMAD R0, R240, R4, RZ ;  /* 0x00000004f0007224 */ /* 0x000fe400078e02ff */
[C---:B------:R-:W-:Y:S02]  /*11840*/  IMAD.SHL.U32 R2, R238.reuse, 0x4, RZ ;  /* 0x00000004ee027824 */ /* 0x040fe400078e00ff */
[----:B------:R-:W-:Y:S01]  /*11850*/  IMAD.HI R4, R238, 0x4, RZ ;  /* 0x00000004ee047827 */ /* 0x000fe200078e02ff */
[----:B------:R-:W-:-:S03]  /*11860*/  SHF.L.U32 R3, R0, 0x2, RZ ;  /* 0x0000000200037819 */ /* 0x000fc600000006ff */
[----:B------:R-:W-:Y:S01]  /*11870*/  IMAD.HI R0, R0, 0x4, RZ ;  /* 0x0000000400007827 */ /* 0x000fe200078e02ff */
[----:B-1----:R-:W-:-:S04]  /*11880*/  IADD3 R2, P0, P1, R2, R6, R3 ;  /* 0x0000000602027210 */ /* 0x002fc8000791e003 */
[----:B------:R-:W-:-:S05]  /*11890*/  IADD3.X R3, R4, R7, R0, P0, P1 ;  /* 0x0000000704037210 */ /* 0x000fca00007e2400 */
[----:B0-----:R-:W-:Y:S01]  /*118a0*/  STG.E desc[UR4][R2.64], R5 ;  /* 0x0000000502007986 */ /* 0x001fe2000c101904 */
[----:B------:R-:W-:Y:S05]  /*118b0*/  EXIT ;  /* 0x000000000000794d */ /* 0x000fea0003800000 */
.L_x_2:
[----:B------:R-:W-:-:S00]  /*118c0*/  BRA `(.L_x_2) ;  /* 0xfffffffc00fc7947 */ /* 0x000fc0000383ffff */
[----:B------:R-:W-:-:S00]  /*118d0*/  NOP ;  /* 0x0000000000007918 */ /* 0x000fc00000000000 */
        /* <DEDUP_REMOVED lines=10> */
.L_x_3:


//--------------------- .nv.global.init           --------------------------
	.section	.nv.global.init,"aw",@progbits
.nv.global.init:
	.type		_$_str,@object
	.size		_$_str,(.L_0 - _$_str)
_$_str:
        /*0000*/ 	.byte	0x5f, 0x5f, 0x43, 0x55, 0x44, 0x41, 0x5f, 0x46, 0x54, 0x5a, 0x00
.L_0:


//--------------------- .nv.shared.attn_fwd       --------------------------
	.section	.nv.shared.attn_fwd,"aw",@nobits
	.sectionflags	@""
	.align	16
	.zero		1024


//--------------------- .nv.shared.reserved.0     --------------------------
	.section	.nv.shared.reserved.0,"aw",@nobits
	.weak		__nv_reservedSMEM_offset_0_alias
	.size		__nv_reservedSMEM_offset_0_alias, 0, 0
	.other		__nv_reservedSMEM_offset_0_alias,@"STO_CUDA_RESERVED_SHARED STV_DEFAULT"
__nv_reservedSMEM_offset_0_alias:
	.zero		0


//--------------------- .nv.constant0.attn_fwd    --------------------------
	.section	.nv.constant0.attn_fwd,"a",@progbits
	.sectionflags	@""
	.align	4
.nv.constant0.attn_fwd:
	.zero		664


//--------------------- SYMBOLS --------------------------

	.type		.nv.reservedSmem.offset0,@object
	.size		.nv.reservedSmem.offset0,0x4
